	.target	sm_100a

	.elftype	@"ET_EXEC"


//--------------------- .note.nv.tkinfo           --------------------------
	.section	.note.nv.tkinfo,"",@"SHT_NOTE"
	.sectionflags	@"SHF_NOTE_NV_TKINFO"
	.tkinfo
        /*0018*/ 	.word	0x00000002
        /*0030*/ 	.string	""
        /*0030*/ 	.string	"ptxas"
        /*0030*/ 	.string	"Cuda compilation tools, release 13.0, V13.0.88"
        /*0030*/ 	.string	"Build cuda_13.0.r13.0/compiler.36424714_0"
        /*0030*/ 	.string	"-arch sm_100a -m 64 "



//--------------------- .note.nv.cuinfo           --------------------------
	.section	.note.nv.cuinfo,"",@"SHT_NOTE"
	.sectionflags	@"SHF_NOTE_NV_CUINFO"
        /*0018*/ 	.short	0x0002
        /*001a*/ 	.short	0x0064
        /*001c*/ 	.short	0x0082
	.zero		2


//--------------------- .nv.info                  --------------------------
	.section	.nv.info,"",@"SHT_CUDA_INFO"
	.align	4


	//----- nvinfo : EIATTR_REGCOUNT
	.align		4
        /*0000*/ 	.byte	0x04, 0x2f
        /*0002*/ 	.short	(.L_19 - .L_18)
	.align		4
.L_18:
        /*0004*/ 	.word	index@(_ZN7cutlass13device_kernelINS_4conv6kernel13ConvUniversalINS1_16ConvProblemShapeILNS1_8OperatorE0ELi2EEENS1_10collective14CollectiveConvINS1_47MainloopSm100TmaUmmaWarpSpecializedImplicitGemmILS5_0ELi4ELi2ELi1ELi2EN4cute5tupleIJNSA_1CILi2EEENSC_ILi1EEESE_EEEEENSB_IJNSC_ILi64EEENSC_ILi128EEENSB_IJSH_EEEEEENS_10tfloat32_tESL_NSA_8TiledMMAINSA_8MMA_AtomIJNSA_17SM100_MMA_TF32_SSISL_SL_fLi64ELi128ELNSA_4UMMA5MajorE0ELSQ_0ELNSP_7ScaleInE0ELSR_0EEEEEENSA_6LayoutINSB_IJSE_SE_SE_EEENSB_IJNSC_ILi0EEESW_SW_EEEEENSB_IJNSA_10UnderscoreESZ_SZ_EEEEENS7_6detail27Sm100ImplicitGemmTileTraitsINSA_20SM90_TMA_LOAD_IM2COLENSA_14ComposedLayoutINSA_7SwizzleILi3ELi4ELi3EEENSA_18smem_ptr_flag_bitsILi32EEENSU_INSB_IJNSC_ILi8EEENSC_ILi32EEEEEENSB_IJS1B_SE_EEEEEEEvEENS13_INSA_23SM90_TMA_LOAD_MULTICASTES1F_vEEEENS_8epilogue10collective18CollectiveEpilogueINS1K_23Sm100TmaWarpSpecializedILi4ELi2ELi16ELb1ELb0EEEJSK_NSB_IJNSU_ISH_SE_EENSU_IS1B_SE_EEEEESL_NSB_IJNSB_IJlllEEESE_SW_EEESL_S1T_NS1K_6fusion15FusionCallbacksIS1O_NS1U_17LinearCombinationISL_fSL_fLNS_15FloatRoundStyleE2EEESK_S1R_JEEENSA_5SM1004TMEM4LOAD26SM100_TMEM_LOAD_16dp128b8xES14_S1F_NSA_17SM75_U32x4_LDSM_NENSA_21SM90_TMA_STORE_IM2COLES1F_NSA_17SM90_U32x4_STSM_NENSA_39AutoVectorizingCopyWithAssumedAlignmentILi128EEEEEEvvEEEEvNT_6ParamsE)
        /*0008*/ 	.word	0x0000005a


	//----- nvinfo : EIATTR_FRAME_SIZE
	.align		4
.L_19:
        /*000c*/ 	.byte	0x04, 0x11
        /*000e*/ 	.short	(.L_21 - .L_20)
	.align		4
.L_20:
        /*0010*/ 	.word	index@($__internal_2_$__cuda_sm10x_tcgen05_guardrail_trap_unallocated_columns_being_dealloced)
        /*0014*/ 	.word	0x00000008


	//----- nvinfo : EIATTR_FRAME_SIZE
	.align		4
.L_21:
        /*0018*/ 	.byte	0x04, 0x11
        /*001a*/ 	.short	(.L_23 - .L_22)
	.align		4
.L_22:
        /*001c*/ 	.word	index@($__internal_1_$__cuda_sm10x_tcgen05_guardrail_trap_phase_invalid_during_alloc)
        /*0020*/ 	.word	0x00000008


	//----- nvinfo : EIATTR_FRAME_SIZE
	.align		4
.L_23:
        /*0024*/ 	.byte	0x04, 0x11
        /*0026*/ 	.short	(.L_25 - .L_24)
	.align		4
.L_24:
        /*0028*/ 	.word	index@($__internal_0_$__cuda_sm10x_tcgen05_guardrail_trap_col_being_dealloced_not_returned_by_alloc)
        /*002c*/ 	.word	0x00000008


	//----- nvinfo : EIATTR_FRAME_SIZE
	.align		4
.L_25:
        /*0030*/ 	.byte	0x04, 0x11
        /*0032*/ 	.short	(.L_27 - .L_26)
	.align		4
.L_26:
        /*0034*/ 	.word	index@(_ZN7cutlass13device_kernelINS_4conv6kernel13ConvUniversalINS1_16ConvProblemShapeILNS1_8OperatorE0ELi2EEENS1_10collective14CollectiveConvINS1_47MainloopSm100TmaUmmaWarpSpecializedImplicitGemmILS5_0ELi4ELi2ELi1ELi2EN4cute5tupleIJNSA_1CILi2EEENSC_ILi1EEESE_EEEEENSB_IJNSC_ILi64EEENSC_ILi128EEENSB_IJSH_EEEEEENS_10tfloat32_tESL_NSA_8TiledMMAINSA_8MMA_AtomIJNSA_17SM100_MMA_TF32_SSISL_SL_fLi64ELi128ELNSA_4UMMA5MajorE0ELSQ_0ELNSP_7ScaleInE0ELSR_0EEEEEENSA_6LayoutINSB_IJSE_SE_SE_EEENSB_IJNSC_ILi0EEESW_SW_EEEEENSB_IJNSA_10UnderscoreESZ_SZ_EEEEENS7_6detail27Sm100ImplicitGemmTileTraitsINSA_20SM90_TMA_LOAD_IM2COLENSA_14ComposedLayoutINSA_7SwizzleILi3ELi4ELi3EEENSA_18smem_ptr_flag_bitsILi32EEENSU_INSB_IJNSC_ILi8EEENSC_ILi32EEEEEENSB_IJS1B_SE_EEEEEEEvEENS13_INSA_23SM90_TMA_LOAD_MULTICASTES1F_vEEEENS_8epilogue10collective18CollectiveEpilogueINS1K_23Sm100TmaWarpSpecializedILi4ELi2ELi16ELb1ELb0EEEJSK_NSB_IJNSU_ISH_SE_EENSU_IS1B_SE_EEEEESL_NSB_IJNSB_IJlllEEESE_SW_EEESL_S1T_NS1K_6fusion15FusionCallbacksIS1O_NS1U_17LinearCombinationISL_fSL_fLNS_15FloatRoundStyleE2EEESK_S1R_JEEENSA_5SM1004TMEM4LOAD26SM100_TMEM_LOAD_16dp128b8xES14_S1F_NSA_17SM75_U32x4_LDSM_NENSA_21SM90_TMA_STORE_IM2COLES1F_NSA_17SM90_U32x4_STSM_NENSA_39AutoVectorizingCopyWithAssumedAlignmentILi128EEEEEEvvEEEEvNT_6ParamsE)
        /*0038*/ 	.word	0x00000008


	//----- nvinfo : EIATTR_MIN_STACK_SIZE
	.align		4
.L_27:
        /*003c*/ 	.byte	0x04, 0x12
        /*003e*/ 	.short	(.L_29 - .L_28)
	.align		4
.L_28:
        /*0040*/ 	.word	index@(_ZN7cutlass13device_kernelINS_4conv6kernel13ConvUniversalINS1_16ConvProblemShapeILNS1_8OperatorE0ELi2EEENS1_10collective14CollectiveConvINS1_47MainloopSm100TmaUmmaWarpSpecializedImplicitGemmILS5_0ELi4ELi2ELi1ELi2EN4cute5tupleIJNSA_1CILi2EEENSC_ILi1EEESE_EEEEENSB_IJNSC_ILi64EEENSC_ILi128EEENSB_IJSH_EEEEEENS_10tfloat32_tESL_NSA_8TiledMMAINSA_8MMA_AtomIJNSA_17SM100_MMA_TF32_SSISL_SL_fLi64ELi128ELNSA_4UMMA5MajorE0ELSQ_0ELNSP_7ScaleInE0ELSR_0EEEEEENSA_6LayoutINSB_IJSE_SE_SE_EEENSB_IJNSC_ILi0EEESW_SW_EEEEENSB_IJNSA_10UnderscoreESZ_SZ_EEEEENS7_6detail27Sm100ImplicitGemmTileTraitsINSA_20SM90_TMA_LOAD_IM2COLENSA_14ComposedLayoutINSA_7SwizzleILi3ELi4ELi3EEENSA_18smem_ptr_flag_bitsILi32EEENSU_INSB_IJNSC_ILi8EEENSC_ILi32EEEEEENSB_IJS1B_SE_EEEEEEEvEENS13_INSA_23SM90_TMA_LOAD_MULTICASTES1F_vEEEENS_8epilogue10collective18CollectiveEpilogueINS1K_23Sm100TmaWarpSpecializedILi4ELi2ELi16ELb1ELb0EEEJSK_NSB_IJNSU_ISH_SE_EENSU_IS1B_SE_EEEEESL_NSB_IJNSB_IJlllEEESE_SW_EEESL_S1T_NS1K_6fusion15FusionCallbacksIS1O_NS1U_17LinearCombinationISL_fSL_fLNS_15FloatRoundStyleE2EEESK_S1R_JEEENSA_5SM1004TMEM4LOAD26SM100_TMEM_LOAD_16dp128b8xES14_S1F_NSA_17SM75_U32x4_LDSM_NENSA_21SM90_TMA_STORE_IM2COLES1F_NSA_17SM90_U32x4_STSM_NENSA_39AutoVectorizingCopyWithAssumedAlignmentILi128EEEEEEvvEEEEvNT_6ParamsE)
        /*0044*/ 	.word	0x00000008
.L_29:


//--------------------- .nv.compat                --------------------------
	.section	.nv.compat,"",@"SHT_CUDA_COMPAT_INFO"
	.align	4
        /*0000*/ 	.byte	0x02, 0x09, 0x01, 0x00, 0x02, 0x02, 0x02, 0x00, 0x02, 0x05, 0x05, 0x00, 0x03, 0x07, 0x01, 0x01
        /*0010*/ 	.byte	0x02, 0x03, 0x01, 0x00, 0x02, 0x06, 0x01, 0x00, 0x04, 0x0b, 0x08, 0x00, 0x09, 0x00, 0x00, 0x00
        /*0020*/ 	.byte	0x00, 0x00, 0x00, 0x00


//--------------------- .nv.info._ZN7cutlass13device_kernelINS_4conv6kernel13ConvUniversalINS1_16ConvProblemShapeILNS1_8OperatorE0ELi2EEENS1_10collective14CollectiveConvINS1_47MainloopSm100TmaUmmaWarpSpecializedImplicitGemmILS5_0ELi4ELi2ELi1ELi2EN4cute5tupleIJNSA_1CILi2EEENSC_ILi1EEESE_EEEEENSB_IJNSC_ILi64EEENSC_ILi128EEENSB_IJSH_EEEEEENS_10tfloat32_tESL_NSA_8TiledMMAINSA_8MMA_AtomIJNSA_17SM100_MMA_TF32_SSISL_SL_fLi64ELi128ELNSA_4UMMA5MajorE0ELSQ_0ELNSP_7ScaleInE0ELSR_0EEEEEENSA_6LayoutINSB_IJSE_SE_SE_EEENSB_IJNSC_ILi0EEESW_SW_EEEEENSB_IJNSA_10UnderscoreESZ_SZ_EEEEENS7_6detail27Sm100ImplicitGemmTileTraitsINSA_20SM90_TMA_LOAD_IM2COLENSA_14ComposedLayoutINSA_7SwizzleILi3ELi4ELi3EEENSA_18smem_ptr_flag_bitsILi32EEENSU_INSB_IJNSC_ILi8EEENSC_ILi32EEEEEENSB_IJS1B_SE_EEEEEEEvEENS13_INSA_23SM90_TMA_LOAD_MULTICASTES1F_vEEEENS_8epilogue10collective18CollectiveEpilogueINS1K_23Sm100TmaWarpSpecializedILi4ELi2ELi16ELb1ELb0EEEJSK_NSB_IJNSU_ISH_SE_EENSU_IS1B_SE_EEEEESL_NSB_IJNSB_IJlllEEESE_SW_EEESL_S1T_NS1K_6fusion15FusionCallbacksIS1O_NS1U_17LinearCombinationISL_fSL_fLNS_15FloatRoundStyleE2EEESK_S1R_JEEENSA_5SM1004TMEM4LOAD26SM100_TMEM_LOAD_16dp128b8xES14_S1F_NSA_17SM75_U32x4_LDSM_NENSA_21SM90_TMA_STORE_IM2COLES1F_NSA_17SM90_U32x4_STSM_NENSA_39AutoVectorizingCopyWithAssumedAlignmentILi128EEEEEEvvEEEEvNT_6ParamsE --------------------------
	.section	.nv.info._ZN7cutlass13device_kernelINS_4conv6kernel13ConvUniversalINS1_16ConvProblemShapeILNS1_8OperatorE0ELi2EEENS1_10collective14CollectiveConvINS1_47MainloopSm100TmaUmmaWarpSpecializedImplicitGemmILS5_0ELi4ELi2ELi1ELi2EN4cute5tupleIJNSA_1CILi2EEENSC_ILi1EEESE_EEEEENSB_IJNSC_ILi64EEENSC_ILi128EEENSB_IJSH_EEEEEENS_10tfloat32_tESL_NSA_8TiledMMAINSA_8MMA_AtomIJNSA_17SM100_MMA_TF32_SSISL_SL_fLi64ELi128ELNSA_4UMMA5MajorE0ELSQ_0ELNSP_7ScaleInE0ELSR_0EEEEEENSA_6LayoutINSB_IJSE_SE_SE_EEENSB_IJNSC_ILi0EEESW_SW_EEEEENSB_IJNSA_10UnderscoreESZ_SZ_EEEEENS7_6detail27Sm100ImplicitGemmTileTraitsINSA_20SM90_TMA_LOAD_IM2COLENSA_14ComposedLayoutINSA_7SwizzleILi3ELi4ELi3EEENSA_18smem_ptr_flag_bitsILi32EEENSU_INSB_IJNSC_ILi8EEENSC_ILi32EEEEEENSB_IJS1B_SE_EEEEEEEvEENS13_INSA_23SM90_TMA_LOAD_MULTICASTES1F_vEEEENS_8epilogue10collective18CollectiveEpilogueINS1K_23Sm100TmaWarpSpecializedILi4ELi2ELi16ELb1ELb0EEEJSK_NSB_IJNSU_ISH_SE_EENSU_IS1B_SE_EEEEESL_NSB_IJNSB_IJlllEEESE_SW_EEESL_S1T_NS1K_6fusion15FusionCallbacksIS1O_NS1U_17LinearCombinationISL_fSL_fLNS_15FloatRoundStyleE2EEESK_S1R_JEEENSA_5SM1004TMEM4LOAD26SM100_TMEM_LOAD_16dp128b8xES14_S1F_NSA_17SM75_U32x4_LDSM_NENSA_21SM90_TMA_STORE_IM2COLES1F_NSA_17SM90_U32x4_STSM_NENSA_39AutoVectorizingCopyWithAssumedAlignmentILi128EEEEEEvvEEEEvNT_6ParamsE,"",@"SHT_CUDA_INFO"
	.sectionflags	@""
	.align	4


	//----- nvinfo : EIATTR_CUDA_API_VERSION
	.align		4
        /*0000*/ 	.byte	0x04, 0x37
        /*0002*/ 	.short	(.L_31 - .L_30)
.L_30:
        /*0004*/ 	.word	0x00000082


	//----- nvinfo : EIATTR_KPARAM_INFO
	.align		4
.L_31:
        /*0008*/ 	.byte	0x04, 0x17
        /*000a*/ 	.short	(.L_33 - .L_32)
.L_32:
        /*000c*/ 	.word	0x00000000
        /*0010*/ 	.short	0x0000
        /*0012*/ 	.short	0x0000
        /*0014*/ 	.byte	0x00, 0xf0, 0x01, 0x20


	//----- nvinfo : EIATTR_AT_ENTRY_FRAGMENTS
	.align		4
.L_33:
        /*0018*/ 	.byte	0x04, 0x4f
        /*001a*/ 	.short	(.L_35 - .L_34)


	//   ....[0]....
.L_34:
        /*001c*/ 	.word	0x00000006


	//----- nvinfo : EIATTR_RESERVED_SMEM_USED
	.align		4
.L_35:
        /*0020*/ 	.byte	0x01, 0x41
	.zero		2


	//----- nvinfo : EIATTR_SPARSE_MMA_MASK
	.align		4
        /*0024*/ 	.byte	0x03, 0x50
        /*0026*/ 	.short	0x0000


	//----- nvinfo : EIATTR_TCGEN05_1CTA_USED
	.align		4
        /*0028*/ 	.byte	0x01, 0x51
	.zero		2


	//----- nvinfo : EIATTR_MAXREG_COUNT
	.align		4
        /*002c*/ 	.byte	0x03, 0x1b
        /*002e*/ 	.short	0x00ff


	//----- nvinfo : EIATTR_NUM_BARRIERS
	.align		4
        /*0030*/ 	.byte	0x02, 0x4c
        /*0032*/ 	.byte	0x07
	.zero		1


	//----- nvinfo : EIATTR_EXTERNS
	.align		4
        /*0034*/ 	.byte	0x04, 0x0f
        /*0036*/ 	.short	(.L_37 - .L_36)


	//   ....[0]....
	.align		4
.L_36:
        /*0038*/ 	.word	index@(__assertfail)


	//----- nvinfo : EIATTR_MERCURY_ISA_VERSION
	.align		4
.L_37:
        /*003c*/ 	.byte	0x03, 0x5f
        /*003e*/ 	.short	0x0101


	//----- nvinfo : EIATTR_INT_WARP_WIDE_INSTR_OFFSETS
	.align		4
        /*0040*/ 	.byte	0x04, 0x31
        /*0042*/ 	.short	(.L_39 - .L_38)


	//   ....[0]....
.L_38:
        /*0044*/ 	.word	0x000075a0


	//   ....[1]....
        /*0048*/ 	.word	0x000075c0


	//   ....[2]....
        /*004c*/ 	.word	0x000075f0


	//   ....[3]....
        /*0050*/ 	.word	0x000082b0


	//   ....[4]....
        /*0054*/ 	.word	0x00008330


	//   ....[5]....
        /*0058*/ 	.word	0x000083f0


	//   ....[6]....
        /*005c*/ 	.word	0x000084b0


	//   ....[7]....
        /*0060*/ 	.word	0x00008570


	//   ....[8]....
        /*0064*/ 	.word	0x00008650


	//   ....[9]....
        /*0068*/ 	.word	0x00008710


	//   ....[10]....
        /*006c*/ 	.word	0x00008810


	//----- nvinfo : EIATTR_COOP_GROUP_MASK_REGIDS
	.align		4
.L_39:
        /*0070*/ 	.byte	0x04, 0x29
        /*0072*/ 	.short	(.L_41 - .L_40)


	//   ....[0]....
.L_40:
        /*0074*/ 	.word	0xffffffff


	//   ....[1]....
        /*0078*/ 	.word	0xffffffff


	//   ....[2]....
        /*007c*/ 	.word	0xffffffff


	//   ....[3]....
        /*0080*/ 	.word	0xffffffff


	//   ....[4]....
        /*0084*/ 	.word	0xffffffff


	//   ....[5]....
        /*0088*/ 	.word	0xffffffff


	//   ....[6]....
        /*008c*/ 	.word	0xffffffff


	//   ....[7]....
        /*0090*/ 	.word	0xffffffff


	//   ....[8]....
        /*0094*/ 	.word	0xffffffff


	//   ....[9]....
        /*0098*/ 	.word	0xffffffff


	//   ....[10]....
        /*009c*/ 	.word	0xffffffff


	//   ....[11]....
        /*00a0*/ 	.word	0xffffffff


	//   ....[12]....
        /*00a4*/ 	.word	0xffffffff


	//----- nvinfo : EIATTR_COOP_GROUP_INSTR_OFFSETS
	.align		4
.L_41:
        /*00a8*/ 	.byte	0x04, 0x28
        /*00aa*/ 	.short	(.L_43 - .L_42)


	//   ....[0]....
.L_42:
        /*00ac*/ 	.word	0x00000090


	//   ....[1]....
        /*00b0*/ 	.word	0x000004f0


	//   ....[2]....
        /*00b4*/ 	.word	0x00000690


	//   ....[3]....
        /*00b8*/ 	.word	0x00000830


	//   ....[4]....
        /*00bc*/ 	.word	0x00000930


	//   ....[5]....
        /*00c0*/ 	.word	0x00000a80


	//   ....[6]....
        /*00c4*/ 	.word	0x00000c70


	//   ....[7]....
        /*00c8*/ 	.word	0x00005aa0


	//   ....[8]....
        /*00cc*/ 	.word	0x000066d0


	//   ....[9]....
        /*00d0*/ 	.word	0x000068e0


	//   ....[10]....
        /*00d4*/ 	.word	0x00006910


	//   ....[11]....
        /*00d8*/ 	.word	0x00007480


	//   ....[12]....
        /*00dc*/ 	.word	0x000076c0


	//----- nvinfo : EIATTR_VRC_CTA_INIT_COUNT
	.align		4
.L_43:
        /*00e0*/ 	.byte	0x02, 0x4a
        /*00e2*/ 	.byte	0x80
	.zero		1


	//----- nvinfo : EIATTR_SYSCALL_OFFSETS
	.align		4
        /*00e4*/ 	.byte	0x04, 0x46
        /*00e6*/ 	.short	(.L_45 - .L_44)


	//   ....[0]....
.L_44:
        /*00e8*/ 	.word	0x000094d0


	//   ....[1]....
        /*00ec*/ 	.word	0x000095c0


	//   ....[2]....
        /*00f0*/ 	.word	0x00009f90


	//   ....[3]....
        /*00f4*/ 	.word	0x0000a970


	//   ....[4]....
        /*00f8*/ 	.word	0x0000b2f0


	//   ....[5]....
        /*00fc*/ 	.word	0x0000bc60


	//----- nvinfo : EIATTR_MBARRIER_INSTR_OFFSETS
	.align		4
.L_45:
        /*0100*/ 	.byte	0x04, 0x39
        /*0102*/ 	.short	(.L_47 - .L_46)


	//   ....[0]....
.L_46:
        /*0104*/ 	.word	0x00000600
        /*0108*/ 	.word	0x000000ff
        /*010c*/ 	.word	0x00000000
        /*0110*/ 	.short	0x0100
        /*0112*/ 	.byte	0x04
	.zero		1


	//   ....[1]....
        /*0114*/ 	.word	0x00000610
        /*0118*/ 	.word	0x000000ff
        /*011c*/ 	.word	0x00000020
        /*0120*/ 	.short	0x0100
        /*0122*/ 	.byte	0x04
	.zero		1


	//   ....[2]....
        /*0124*/ 	.word	0x00000620
        /*0128*/ 	.word	0x000000ff
        /*012c*/ 	.word	0x00000008
        /*0130*/ 	.short	0x0100
        /*0132*/ 	.byte	0x04
	.zero		1


	//   ....[3]....
        /*0134*/ 	.word	0x00000630
        /*0138*/ 	.word	0x000000ff
        /*013c*/ 	.word	0x00000028
        /*0140*/ 	.short	0x0100
        /*0142*/ 	.byte	0x04
	.zero		1


	//   ....[4]....
        /*0144*/ 	.word	0x00000640
        /*0148*/ 	.word	0x000000ff
        /*014c*/ 	.word	0x00000010
        /*0150*/ 	.short	0x0100
        /*0152*/ 	.byte	0x04
	.zero		1


	//   ....[5]....
        /*0154*/ 	.word	0x00000650
        /*0158*/ 	.word	0x000000ff
        /*015c*/ 	.word	0x00000030
        /*0160*/ 	.short	0x0100
        /*0162*/ 	.byte	0x04
	.zero		1


	//   ....[6]....
        /*0164*/ 	.word	0x00000660
        /*0168*/ 	.word	0x000000ff
        /*016c*/ 	.word	0x00000018
        /*0170*/ 	.short	0x0100
        /*0172*/ 	.byte	0x04
	.zero		1


	//   ....[7]....
        /*0174*/ 	.word	0x00000670
        /*0178*/ 	.word	0x000000ff
        /*017c*/ 	.word	0x00000038
        /*0180*/ 	.short	0x0100
        /*0182*/ 	.byte	0x04
	.zero		1


	//   ....[8]....
        /*0184*/ 	.word	0x000007a0
        /*0188*/ 	.word	0x000000ff
        /*018c*/ 	.word	0x00000040
        /*0190*/ 	.short	0x0100
        /*0192*/ 	.byte	0x04
	.zero		1


	//   ....[9]....
        /*0194*/ 	.word	0x000007b0
        /*0198*/ 	.word	0x000000ff
        /*019c*/ 	.word	0x00000060
        /*01a0*/ 	.short	0x0100
        /*01a2*/ 	.byte	0x04
	.zero		1


	//   ....[10]....
        /*01a4*/ 	.word	0x000007c0
        /*01a8*/ 	.word	0x000000ff
        /*01ac*/ 	.word	0x00000048
        /*01b0*/ 	.short	0x0100
        /*01b2*/ 	.byte	0x04
	.zero		1


	//   ....[11]....
        /*01b4*/ 	.word	0x000007d0
        /*01b8*/ 	.word	0x000000ff
        /*01bc*/ 	.word	0x00000068
        /*01c0*/ 	.short	0x0100
        /*01c2*/ 	.byte	0x04
	.zero		1


	//   ....[12]....
        /*01c4*/ 	.word	0x000007e0
        /*01c8*/ 	.word	0x000000ff
        /*01cc*/ 	.word	0x00000050
        /*01d0*/ 	.short	0x0100
        /*01d2*/ 	.byte	0x04
	.zero		1


	//   ....[13]....
        /*01d4*/ 	.word	0x000007f0
        /*01d8*/ 	.word	0x000000ff
        /*01dc*/ 	.word	0x00000070
        /*01e0*/ 	.short	0x0100
        /*01e2*/ 	.byte	0x04
	.zero		1


	//   ....[14]....
        /*01e4*/ 	.word	0x00000800
        /*01e8*/ 	.word	0x000000ff
        /*01ec*/ 	.word	0x00000058
        /*01f0*/ 	.short	0x0100
        /*01f2*/ 	.byte	0x04
	.zero		1


	//   ....[15]....
        /*01f4*/ 	.word	0x00000810
        /*01f8*/ 	.word	0x000000ff
        /*01fc*/ 	.word	0x00000078
        /*0200*/ 	.short	0x0100
        /*0202*/ 	.byte	0x04
	.zero		1


	//   ....[16]....
        /*0204*/ 	.word	0x00000900
        /*0208*/ 	.word	0x000000ff
        /*020c*/ 	.word	0x00000080
        /*0210*/ 	.short	0x0100
        /*0212*/ 	.byte	0x06
	.zero		1


	//   ....[17]....
        /*0214*/ 	.word	0x00000910
        /*0218*/ 	.word	0x000000ff
        /*021c*/ 	.word	0x00000088
        /*0220*/ 	.short	0x0100
        /*0222*/ 	.byte	0x06
	.zero		1


	//   ....[18]....
        /*0224*/ 	.word	0x00000a50
        /*0228*/ 	.word	0x000000ff
        /*022c*/ 	.word	0x00000090
        /*0230*/ 	.short	0x0100
        /*0232*/ 	.byte	0x06
	.zero		1


	//   ....[19]....
        /*0234*/ 	.word	0x00000a60
        /*0238*/ 	.word	0x000000ff
        /*023c*/ 	.word	0x00000098
        /*0240*/ 	.short	0x0100
        /*0242*/ 	.byte	0x06
	.zero		1


	//   ....[20]....
        /*0244*/ 	.word	0x00000b90
        /*0248*/ 	.word	0x000000ff
        /*024c*/ 	.word	0x000000a0
        /*0250*/ 	.short	0x0100
        /*0252*/ 	.byte	0x04
	.zero		1


	//   ....[21]....
        /*0254*/ 	.word	0x00000ba0
        /*0258*/ 	.word	0x000000ff
        /*025c*/ 	.word	0x000000b0
        /*0260*/ 	.short	0x0100
        /*0262*/ 	.byte	0x04
	.zero		1


	//   ....[22]....
        /*0264*/ 	.word	0x00000bb0
        /*0268*/ 	.word	0x000000ff
        /*026c*/ 	.word	0x000000a8
        /*0270*/ 	.short	0x0100
        /*0272*/ 	.byte	0x04
	.zero		1


	//   ....[23]....
        /*0274*/ 	.word	0x00000bc0
        /*0278*/ 	.word	0x000000ff
        /*027c*/ 	.word	0x000000b8
        /*0280*/ 	.short	0x0100
        /*0282*/ 	.byte	0x04
	.zero		1


	//   ....[24]....
        /*0284*/ 	.word	0x000017f0
        /*0288*/ 	.word	0x000000ff
        /*028c*/ 	.word	0x00000020
        /*0290*/ 	.short	0x010a
        /*0292*/ 	.byte	0x04
	.zero		1


	//   ....[25]....
        /*0294*/ 	.word	0x00002400
        /*0298*/ 	.word	0x000000ff
        /*029c*/ 	.word	0x00000020
        /*02a0*/ 	.short	0x010a
        /*02a2*/ 	.byte	0x04
	.zero		1


	//   ....[26]....
        /*02a4*/ 	.word	0x00002740
        /*02a8*/ 	.word	0x000000ff
        /*02ac*/ 	.word	0x00000020
        /*02b0*/ 	.short	0x010a
        /*02b2*/ 	.byte	0x08
	.zero		1


	//   ....[27]....
        /*02b4*/ 	.word	0x000038a0
        /*02b8*/ 	.word	0x000000ff
        /*02bc*/ 	.word	0x00000088
        /*02c0*/ 	.short	0x0101
        /*02c2*/ 	.byte	0x17
	.zero		1


	//   ....[28]....
        /*02c4*/ 	.word	0x000038c0
        /*02c8*/ 	.word	0x000000ff
        /*02cc*/ 	.word	0x00000020
        /*02d0*/ 	.short	0x010a
        /*02d2*/ 	.byte	0x04
	.zero		1


	//   ....[29]....
        /*02d4*/ 	.word	0x00004470
        /*02d8*/ 	.word	0x000000ff
        /*02dc*/ 	.word	0x00000020
        /*02e0*/ 	.short	0x010a
        /*02e2*/ 	.byte	0x04
	.zero		1


	//   ....[30]....
        /*02e4*/ 	.word	0x000047b0
        /*02e8*/ 	.word	0x000000ff
        /*02ec*/ 	.word	0x00000020
        /*02f0*/ 	.short	0x010a
        /*02f2*/ 	.byte	0x08
	.zero		1


	//   ....[31]....
        /*02f4*/ 	.word	0x00005ab0
        /*02f8*/ 	.word	0x000000ff
        /*02fc*/ 	.word	0x00000090
        /*0300*/ 	.short	0x010a
        /*0302*/ 	.byte	0x17
	.zero		1


	//   ....[32]....
        /*0304*/ 	.word	0x00005b70
        /*0308*/ 	.word	0x000000ff
        /*030c*/ 	.word	0x00000000
        /*0310*/ 	.short	0x0101
        /*0312*/ 	.byte	0x04
	.zero		1


	//   ....[33]....
        /*0314*/ 	.word	0x00006180
        /*0318*/ 	.word	0x000000ff
        /*031c*/ 	.word	0x00000000
        /*0320*/ 	.short	0x010a
        /*0322*/ 	.byte	0x04
	.zero		1


	//   ....[34]....
        /*0324*/ 	.word	0x00006210
        /*0328*/ 	.word	0x000000ff
        /*032c*/ 	.word	0x00000000
        /*0330*/ 	.short	0x010a
        /*0332*/ 	.byte	0x05
	.zero		1


	//   ....[35]....
        /*0334*/ 	.word	0x000062a0
        /*0338*/ 	.word	0x000000ff
        /*033c*/ 	.word	0x00000000
        /*0340*/ 	.short	0x010a
        /*0342*/ 	.byte	0x05
	.zero		1


	//   ....[36]....
        /*0344*/ 	.word	0x00006340
        /*0348*/ 	.word	0x00000000
        /*034c*/ 	.word	0x00000000
        /*0350*/ 	.short	0x010a
        /*0352*/ 	.byte	0xff
	.zero		1


	//   ....[37]....
        /*0354*/ 	.word	0x00006490
        /*0358*/ 	.word	0x000000ff
        /*035c*/ 	.word	0x00000098
        /*0360*/ 	.short	0x010a
        /*0362*/ 	.byte	0x04
	.zero		1


	//   ....[38]....
        /*0364*/ 	.word	0x00006530
        /*0368*/ 	.word	0x000000ff
        /*036c*/ 	.word	0x00000090
        /*0370*/ 	.short	0x010a
        /*0372*/ 	.byte	0x04
	.zero		1


	//   ....[39]....
        /*0374*/ 	.word	0x000065d0
        /*0378*/ 	.word	0x000000ff
        /*037c*/ 	.word	0x00000000
        /*0380*/ 	.short	0x0101
        /*0382*/ 	.byte	0x05
	.zero		1


	//   ....[40]....
        /*0384*/ 	.word	0x00006610
        /*0388*/ 	.word	0x000000ff
        /*038c*/ 	.word	0x00000098
        /*0390*/ 	.short	0x0106
        /*0392*/ 	.byte	0x04
	.zero		1


	//   ....[41]....
        /*0394*/ 	.word	0x00006650
        /*0398*/ 	.word	0x00000000
        /*039c*/ 	.word	0x00000098
        /*03a0*/ 	.short	0x010a
        /*03a2*/ 	.byte	0xff
	.zero		1


	//   ....[42]....
        /*03a4*/ 	.word	0x00006c50
        /*03a8*/ 	.word	0x000000ff
        /*03ac*/ 	.word	0x00000090
        /*03b0*/ 	.short	0x010a
        /*03b2*/ 	.byte	0x17
	.zero		1


	//   ....[43]....
        /*03b4*/ 	.word	0x00006d00
        /*03b8*/ 	.word	0x000000ff
        /*03bc*/ 	.word	0x00000000
        /*03c0*/ 	.short	0x0101
        /*03c2*/ 	.byte	0x1d
	.zero		1


	//   ....[44]....
        /*03c4*/ 	.word	0x00006d10
        /*03c8*/ 	.word	0x000000ff
        /*03cc*/ 	.word	0x000000b0
        /*03d0*/ 	.short	0x010a
        /*03d2*/ 	.byte	0x1c
	.zero		1


	//   ....[45]....
        /*03d4*/ 	.word	0x00006dc0
        /*03d8*/ 	.word	0x000000ff
        /*03dc*/ 	.word	0x00000000
        /*03e0*/ 	.short	0x010a
        /*03e2*/ 	.byte	0x04
	.zero		1


	//   ....[46]....
        /*03e4*/ 	.word	0x00006e10
        /*03e8*/ 	.word	0x000000ff
        /*03ec*/ 	.word	0x00000000
        /*03f0*/ 	.short	0x010a
        /*03f2*/ 	.byte	0x15
	.zero		1


	//   ....[47]....
        /*03f4*/ 	.word	0x00006f50
        /*03f8*/ 	.word	0x000000ff
        /*03fc*/ 	.word	0x00000000
        /*0400*/ 	.short	0x010a
        /*0402*/ 	.byte	0x05
	.zero		1


	//   ....[48]....
        /*0404*/ 	.word	0x000073d0
        /*0408*/ 	.word	0x000000ff
        /*040c*/ 	.word	0x00000000
        /*0410*/ 	.short	0x010a
        /*0412*/ 	.byte	0x04
	.zero		1


	//   ....[49]....
        /*0414*/ 	.word	0x00007460
        /*0418*/ 	.word	0x000000ff
        /*041c*/ 	.word	0x00000000
        /*0420*/ 	.short	0x010a
        /*0422*/ 	.byte	0x04
	.zero		1


	//   ....[50]....
        /*0424*/ 	.word	0x00007a00
        /*0428*/ 	.word	0x000000ff
        /*042c*/ 	.word	0x00000090
        /*0430*/ 	.short	0x010a
        /*0432*/ 	.byte	0x1f
	.zero		1


	//   ....[51]....
        /*0434*/ 	.word	0x00007aa0
        /*0438*/ 	.word	0x000000ff
        /*043c*/ 	.word	0x00000000
        /*0440*/ 	.short	0x0101
        /*0442*/ 	.byte	0x37
	.zero		1


	//   ....[52]....
        /*0444*/ 	.word	0x00007ff0
        /*0448*/ 	.word	0x000000ff
        /*044c*/ 	.word	0x00000088
        /*0450*/ 	.short	0x010a
        /*0452*/ 	.byte	0x1f
	.zero		1


	//   ....[53]....
        /*0454*/ 	.word	0x00008190
        /*0458*/ 	.word	0x000000ff
        /*045c*/ 	.word	0x00000060
        /*0460*/ 	.short	0x010a
        /*0462*/ 	.byte	0x1f
	.zero		1


	//   ....[54]....
        /*0464*/ 	.word	0x000083b0
        /*0468*/ 	.word	0x000000ff
        /*046c*/ 	.word	0x00000040
        /*0470*/ 	.short	0x010b
        /*0472*/ 	.byte	0x1f
	.zero		1


	//   ....[55]....
        /*0474*/ 	.word	0x000083c0
        /*0478*/ 	.word	0x000000ff
        /*047c*/ 	.word	0x00000000
        /*0480*/ 	.short	0x0101
        /*0482*/ 	.byte	0x3b
	.zero		1


	//   ....[56]....
        /*0484*/ 	.word	0x000083d0
        /*0488*/ 	.word	0x000000ff
        /*048c*/ 	.word	0x00000068
        /*0490*/ 	.short	0x010a
        /*0492*/ 	.byte	0x1f
	.zero		1


	//   ....[57]....
        /*0494*/ 	.word	0x00008530
        /*0498*/ 	.word	0x000000ff
        /*049c*/ 	.word	0x00000048
        /*04a0*/ 	.short	0x010b
        /*04a2*/ 	.byte	0x1f
	.zero		1


	//   ....[58]....
        /*04a4*/ 	.word	0x00008540
        /*04a8*/ 	.word	0x000000ff
        /*04ac*/ 	.word	0x00000000
        /*04b0*/ 	.short	0x0101
        /*04b2*/ 	.byte	0x3a
	.zero		1


	//   ....[59]....
        /*04b4*/ 	.word	0x00008550
        /*04b8*/ 	.word	0x000000ff
        /*04bc*/ 	.word	0x00000070
        /*04c0*/ 	.short	0x010a
        /*04c2*/ 	.byte	0x1f
	.zero		1


	//   ....[60]....
        /*04c4*/ 	.word	0x000086d0
        /*04c8*/ 	.word	0x000000ff
        /*04cc*/ 	.word	0x00000050
        /*04d0*/ 	.short	0x010b
        /*04d2*/ 	.byte	0x1f
	.zero		1


	//   ....[61]....
        /*04d4*/ 	.word	0x000086e0
        /*04d8*/ 	.word	0x000000ff
        /*04dc*/ 	.word	0x00000000
        /*04e0*/ 	.short	0x0101
        /*04e2*/ 	.byte	0x39
	.zero		1


	//   ....[62]....
        /*04e4*/ 	.word	0x000086f0
        /*04e8*/ 	.word	0x000000ff
        /*04ec*/ 	.word	0x00000078
        /*04f0*/ 	.short	0x010a
        /*04f2*/ 	.byte	0x1f
	.zero		1


	//   ....[63]....
        /*04f4*/ 	.word	0x000088c0
        /*04f8*/ 	.word	0x000000ff
        /*04fc*/ 	.word	0x00000058
        /*0500*/ 	.short	0x010b
        /*0502*/ 	.byte	0x1f
	.zero		1


	//   ....[64]....
        /*0504*/ 	.word	0x000088d0
        /*0508*/ 	.word	0x000000ff
        /*050c*/ 	.word	0x00000000
        /*0510*/ 	.short	0x0101
        /*0512*/ 	.byte	0x38
	.zero		1


	//   ....[65]....
        /*0514*/ 	.word	0x00008900
        /*0518*/ 	.word	0x000000ff
        /*051c*/ 	.word	0x00000060
        /*0520*/ 	.short	0x010a
        /*0522*/ 	.byte	0x1f
	.zero		1


	//   ....[66]....
        /*0524*/ 	.word	0x00008920
        /*0528*/ 	.word	0x000000ff
        /*052c*/ 	.word	0x00000068
        /*0530*/ 	.short	0x010a
        /*0532*/ 	.byte	0x1f
	.zero		1


	//   ....[67]....
        /*0534*/ 	.word	0x00008940
        /*0538*/ 	.word	0x000000ff
        /*053c*/ 	.word	0x00000070
        /*0540*/ 	.short	0x010a
        /*0542*/ 	.byte	0x1f
	.zero		1


	//   ....[68]....
        /*0544*/ 	.word	0x00008980
        /*0548*/ 	.word	0x00000000
        /*054c*/ 	.word	0x00000078
        /*0550*/ 	.short	0x010a
        /*0552*/ 	.byte	0xff
	.zero		1


	//   ....[69]....
        /*0554*/ 	.word	0x00008d70
        /*0558*/ 	.word	0x000000ff
        /*055c*/ 	.word	0x00000090
        /*0560*/ 	.short	0x010a
        /*0562*/ 	.byte	0x2d
	.zero		1


	//   ....[70]....
        /*0564*/ 	.word	0x00008e40
        /*0568*/ 	.word	0x000000ff
        /*056c*/ 	.word	0x00000000
        /*0570*/ 	.short	0x0101
        /*0572*/ 	.byte	0x04
	.zero		1


	//   ....[71]....
        /*0574*/ 	.word	0x00009ab0
        /*0578*/ 	.word	0x000000ff
        /*057c*/ 	.word	0x00000040
        /*0580*/ 	.short	0x010a
        /*0582*/ 	.byte	0x2d
	.zero		1


	//   ....[72]....
        /*0584*/ 	.word	0x00009c10
        /*0588*/ 	.word	0x00000051
        /*058c*/ 	.word	0x000000a0
        /*0590*/ 	.short	0x010a
        /*0592*/ 	.byte	0xff
	.zero		1


	//   ....[73]....
        /*0594*/ 	.word	0x00009d70
        /*0598*/ 	.word	0x000000ff
        /*059c*/ 	.word	0x00000040
        /*05a0*/ 	.short	0x010a
        /*05a2*/ 	.byte	0x2d
	.zero		1


	//   ....[74]....
        /*05a4*/ 	.word	0x00009e70
        /*05a8*/ 	.word	0x00000051
        /*05ac*/ 	.word	0x000000a0
        /*05b0*/ 	.short	0x010a
        /*05b2*/ 	.byte	0xff
	.zero		1


	//   ....[75]....
        /*05b4*/ 	.word	0x0000a690
        /*05b8*/ 	.word	0x00000000
        /*05bc*/ 	.word	0x00000000
        /*05c0*/ 	.short	0x0101
        /*05c2*/ 	.byte	0xff
	.zero		1


	//   ....[76]....
        /*05c4*/ 	.word	0x0000a6a0
        /*05c8*/ 	.word	0x00000002
        /*05cc*/ 	.word	0x00000040
        /*05d0*/ 	.short	0x010a
        /*05d2*/ 	.byte	0xff
	.zero		1


	//   ....[77]....
        /*05d4*/ 	.word	0x0000a770
        /*05d8*/ 	.word	0x00000002
        /*05dc*/ 	.word	0x00000040
        /*05e0*/ 	.short	0x010a
        /*05e2*/ 	.byte	0xff
	.zero		1


	//   ....[78]....
        /*05e4*/ 	.word	0x0000b010
        /*05e8*/ 	.word	0x00000000
        /*05ec*/ 	.word	0x00000000
        /*05f0*/ 	.short	0x0101
        /*05f2*/ 	.byte	0xff
	.zero		1


	//   ....[79]....
        /*05f4*/ 	.word	0x0000b030
        /*05f8*/ 	.word	0x00000002
        /*05fc*/ 	.word	0x00000040
        /*0600*/ 	.short	0x010a
        /*0602*/ 	.byte	0xff
	.zero		1


	//   ....[80]....
        /*0604*/ 	.word	0x0000b0f0
        /*0608*/ 	.word	0x00000002
        /*060c*/ 	.word	0x00000040
        /*0610*/ 	.short	0x010a
        /*0612*/ 	.byte	0xff
	.zero		1


	//   ....[81]....
        /*0614*/ 	.word	0x0000b980
        /*0618*/ 	.word	0x0000000e
        /*061c*/ 	.word	0x00000000
        /*0620*/ 	.short	0x0101
        /*0622*/ 	.byte	0xff
	.zero		1


	//   ....[82]....
        /*0624*/ 	.word	0x0000b9a0
        /*0628*/ 	.word	0x00000002
        /*062c*/ 	.word	0x00000040
        /*0630*/ 	.short	0x010a
        /*0632*/ 	.byte	0xff
	.zero		1


	//   ....[83]....
        /*0634*/ 	.word	0x0000ba60
        /*0638*/ 	.word	0x00000002
        /*063c*/ 	.word	0x00000040
        /*0640*/ 	.short	0x010a
        /*0642*/ 	.byte	0xff
	.zero		1


	//   ....[84]....
        /*0644*/ 	.word	0x0000c040
        /*0648*/ 	.word	0x000000ff
        /*064c*/ 	.word	0x00000000
        /*0650*/ 	.short	0x0101
        /*0652*/ 	.byte	0x04
	.zero		1


	//   ....[85]....
        /*0654*/ 	.word	0x0000c360
        /*0658*/ 	.word	0x00000000
        /*065c*/ 	.word	0x00000000
        /*0660*/ 	.short	0x0101
        /*0662*/ 	.byte	0xff
	.zero		1


	//   ....[86]....
        /*0664*/ 	.word	0x0000c5d0
        /*0668*/ 	.word	0x000000ff
        /*066c*/ 	.word	0x00000000
        /*0670*/ 	.short	0x0101
        /*0672*/ 	.byte	0x04
	.zero		1


	//   ....[87]....
        /*0674*/ 	.word	0x0000c620
        /*0678*/ 	.word	0x0000002c
        /*067c*/ 	.word	0x00000020
        /*0680*/ 	.short	0x010a
        /*0682*/ 	.byte	0xff
	.zero		1


	//   ....[88]....
        /*0684*/ 	.word	0x0000c6a0
        /*0688*/ 	.word	0x0000002c
        /*068c*/ 	.word	0x00000020
        /*0690*/ 	.short	0x010a
        /*0692*/ 	.byte	0xff
	.zero		1


	//   ....[89]....
        /*0694*/ 	.word	0x0000c700
        /*0698*/ 	.word	0x00000000
        /*069c*/ 	.word	0x00000090
        /*06a0*/ 	.short	0x010a
        /*06a2*/ 	.byte	0xff
	.zero		1


	//   ....[90]....
        /*06a4*/ 	.word	0x0000c760
        /*06a8*/ 	.word	0x00000000
        /*06ac*/ 	.word	0x00000000
        /*06b0*/ 	.short	0x010a
        /*06b2*/ 	.byte	0xff
	.zero		1


	//   ....[91]....
        /*06b4*/ 	.word	0x0000c7c0
        /*06b8*/ 	.word	0x00000000
        /*06bc*/ 	.word	0x00000000
        /*06c0*/ 	.short	0x010a
        /*06c2*/ 	.byte	0xff
	.zero		1


	//   ....[92]....
        /*06c4*/ 	.word	0x0000c820
        /*06c8*/ 	.word	0x00000000
        /*06cc*/ 	.word	0x00000000
        /*06d0*/ 	.short	0x010a
        /*06d2*/ 	.byte	0xff
	.zero		1


	//   ....[93]....
        /*06d4*/ 	.word	0x0000c880
        /*06d8*/ 	.word	0x00000004
        /*06dc*/ 	.word	0x00000098
        /*06e0*/ 	.short	0x010a
        /*06e2*/ 	.byte	0xff
	.zero		1


	//   ....[94]....
        /*06e4*/ 	.word	0x0000c8e0
        /*06e8*/ 	.word	0x00000004
        /*06ec*/ 	.word	0x00000090
        /*06f0*/ 	.short	0x010a
        /*06f2*/ 	.byte	0xff
	.zero		1


	//   ....[95]....
        /*06f4*/ 	.word	0x0000c940
        /*06f8*/ 	.word	0x00000002
        /*06fc*/ 	.word	0x00000090
        /*0700*/ 	.short	0x010a
        /*0702*/ 	.byte	0xff
	.zero		1


	//   ....[96]....
        /*0704*/ 	.word	0x0000c9a0
        /*0708*/ 	.word	0x00000004
        /*070c*/ 	.word	0x000000b0
        /*0710*/ 	.short	0x010a
        /*0712*/ 	.byte	0xff
	.zero		1


	//   ....[97]....
        /*0714*/ 	.word	0x0000ca00
        /*0718*/ 	.word	0x00000002
        /*071c*/ 	.word	0x00000000
        /*0720*/ 	.short	0x010a
        /*0722*/ 	.byte	0xff
	.zero		1


	//   ....[98]....
        /*0724*/ 	.word	0x0000ca60
        /*0728*/ 	.word	0x00000002
        /*072c*/ 	.word	0x00000000
        /*0730*/ 	.short	0x010a
        /*0732*/ 	.byte	0xff
	.zero		1


	//   ....[99]....
        /*0734*/ 	.word	0x0000cac0
        /*0738*/ 	.word	0x00000002
        /*073c*/ 	.word	0x00000000
        /*0740*/ 	.short	0x010a
        /*0742*/ 	.byte	0xff
	.zero		1


	//   ....[100]....
        /*0744*/ 	.word	0x0000cb20
        /*0748*/ 	.word	0x00000002
        /*074c*/ 	.word	0x00000090
        /*0750*/ 	.short	0x010a
        /*0752*/ 	.byte	0xff
	.zero		1


	//   ....[101]....
        /*0754*/ 	.word	0x0000cb80
        /*0758*/ 	.word	0x00000002
        /*075c*/ 	.word	0x00000088
        /*0760*/ 	.short	0x010a
        /*0762*/ 	.byte	0xff
	.zero		1


	//   ....[102]....
        /*0764*/ 	.word	0x0000cbe0
        /*0768*/ 	.word	0x00000002
        /*076c*/ 	.word	0x00000060
        /*0770*/ 	.short	0x010a
        /*0772*/ 	.byte	0xff
	.zero		1


	//   ....[103]....
        /*0774*/ 	.word	0x0000cc40
        /*0778*/ 	.word	0x00000002
        /*077c*/ 	.word	0x00000068
        /*0780*/ 	.short	0x010a
        /*0782*/ 	.byte	0xff
	.zero		1


	//   ....[104]....
        /*0784*/ 	.word	0x0000cca0
        /*0788*/ 	.word	0x00000002
        /*078c*/ 	.word	0x00000070
        /*0790*/ 	.short	0x010a
        /*0792*/ 	.byte	0xff
	.zero		1


	//   ....[105]....
        /*0794*/ 	.word	0x0000cd00
        /*0798*/ 	.word	0x00000002
        /*079c*/ 	.word	0x00000078
        /*07a0*/ 	.short	0x010a
        /*07a2*/ 	.byte	0xff
	.zero		1


	//   ....[106]....
        /*07a4*/ 	.word	0x0000cd60
        /*07a8*/ 	.word	0x00000000
        /*07ac*/ 	.word	0x00000060
        /*07b0*/ 	.short	0x010a
        /*07b2*/ 	.byte	0xff
	.zero		1


	//   ....[107]....
        /*07b4*/ 	.word	0x0000cdc0
        /*07b8*/ 	.word	0x00000000
        /*07bc*/ 	.word	0x00000068
        /*07c0*/ 	.short	0x010a
        /*07c2*/ 	.byte	0xff
	.zero		1


	//   ....[108]....
        /*07c4*/ 	.word	0x0000ce20
        /*07c8*/ 	.word	0x00000000
        /*07cc*/ 	.word	0x00000070
        /*07d0*/ 	.short	0x010a
        /*07d2*/ 	.byte	0xff
	.zero		1


	//   ....[109]....
        /*07d4*/ 	.word	0x0000ce80
        /*07d8*/ 	.word	0x00000000
        /*07dc*/ 	.word	0x00000090
        /*07e0*/ 	.short	0x010a
        /*07e2*/ 	.byte	0xff
	.zero		1


	//   ....[110]....
        /*07e4*/ 	.word	0x0000cee0
        /*07e8*/ 	.word	0x00000002
        /*07ec*/ 	.word	0x00000040
        /*07f0*/ 	.short	0x010a
        /*07f2*/ 	.byte	0xff
	.zero		1


	//   ....[111]....
        /*07f4*/ 	.word	0x0000cf30
        /*07f8*/ 	.word	0x00000051
        /*07fc*/ 	.word	0x000000a0
        /*0800*/ 	.short	0x010a
        /*0802*/ 	.byte	0xff
	.zero		1


	//   ....[112]....
        /*0804*/ 	.word	0x0000cf80
        /*0808*/ 	.word	0x00000002
        /*080c*/ 	.word	0x00000040
        /*0810*/ 	.short	0x010a
        /*0812*/ 	.byte	0xff
	.zero		1


	//   ....[113]....
        /*0814*/ 	.word	0x0000cfd0
        /*0818*/ 	.word	0x00000002
        /*081c*/ 	.word	0x00000040
        /*0820*/ 	.short	0x010a
        /*0822*/ 	.byte	0xff
	.zero		1


	//   ....[114]....
        /*0824*/ 	.word	0x0000d020
        /*0828*/ 	.word	0x00000002
        /*082c*/ 	.word	0x00000040
        /*0830*/ 	.short	0x010a
        /*0832*/ 	.byte	0xff
	.zero		1


	//----- nvinfo : EIATTR_NUM_MBARRIERS
	.align		4
.L_47:
        /*0834*/ 	.byte	0x03, 0x38
        /*0836*/ 	.short	0x0018


	//----- nvinfo : EIATTR_EXIT_INSTR_OFFSETS
	.align		4
        /*0838*/ 	.byte	0x04, 0x1c
        /*083a*/ 	.short	(.L_49 - .L_48)


	//   ....[0]....
.L_48:
        /*083c*/ 	.word	0x00006370


	//   ....[1]....
        /*0840*/ 	.word	0x00006620


	//   ....[2]....
        /*0844*/ 	.word	0x00006680


	//   ....[3]....
        /*0848*/ 	.word	0x000076d0


	//   ....[4]....
        /*084c*/ 	.word	0x000089b0


	//   ....[5]....
        /*0850*/ 	.word	0x000089f0


	//   ....[6]....
        /*0854*/ 	.word	0x0000c4b0


	//   ....[7]....
        /*0858*/ 	.word	0x0000c530


	//   ....[8]....
        /*085c*/ 	.word	0x0000c560


	//   ....[9]....
        /*0860*/ 	.word	0x0000c5e0


	//----- nvinfo : EIATTR_MAX_THREADS
	.align		4
.L_49:
        /*0864*/ 	.byte	0x04, 0x05
        /*0866*/ 	.short	(.L_51 - .L_50)
.L_50:
        /*0868*/ 	.word	0x00000100
        /*086c*/ 	.word	0x00000001
        /*0870*/ 	.word	0x00000001


	//----- nvinfo : EIATTR_CRS_STACK_SIZE
	.align		4
.L_51:
        /*0874*/ 	.byte	0x04, 0x1e
        /*0876*/ 	.short	(.L_53 - .L_52)
.L_52:
        /*0878*/ 	.word	0x00000000


	//----- nvinfo : EIATTR_CBANK_PARAM_SIZE
	.align		4
.L_53:
        /*087c*/ 	.byte	0x03, 0x19
        /*087e*/ 	.short	0x0800


	//----- nvinfo : EIATTR_PARAM_CBANK
	.align		4
        /*0880*/ 	.byte	0x04, 0x0a
        /*0882*/ 	.short	(.L_55 - .L_54)
	.align		4
.L_54:
        /*0884*/ 	.word	index@(.nv.constant0._ZN7cutlass13device_kernelINS_4conv6kernel13ConvUniversalINS1_16ConvProblemShapeILNS1_8OperatorE0ELi2EEENS1_10collective14CollectiveConvINS1_47MainloopSm100TmaUmmaWarpSpecializedImplicitGemmILS5_0ELi4ELi2ELi1ELi2EN4cute5tupleIJNSA_1CILi2EEENSC_ILi1EEESE_EEEEENSB_IJNSC_ILi64EEENSC_ILi128EEENSB_IJSH_EEEEEENS_10tfloat32_tESL_NSA_8TiledMMAINSA_8MMA_AtomIJNSA_17SM100_MMA_TF32_SSISL_SL_fLi64ELi128ELNSA_4UMMA5MajorE0ELSQ_0ELNSP_7ScaleInE0ELSR_0EEEEEENSA_6LayoutINSB_IJSE_SE_SE_EEENSB_IJNSC_ILi0EEESW_SW_EEEEENSB_IJNSA_10UnderscoreESZ_SZ_EEEEENS7_6detail27Sm100ImplicitGemmTileTraitsINSA_20SM90_TMA_LOAD_IM2COLENSA_14ComposedLayoutINSA_7SwizzleILi3ELi4ELi3EEENSA_18smem_ptr_flag_bitsILi32EEENSU_INSB_IJNSC_ILi8EEENSC_ILi32EEEEEENSB_IJS1B_SE_EEEEEEEvEENS13_INSA_23SM90_TMA_LOAD_MULTICASTES1F_vEEEENS_8epilogue10collective18CollectiveEpilogueINS1K_23Sm100TmaWarpSpecializedILi4ELi2ELi16ELb1ELb0EEEJSK_NSB_IJNSU_ISH_SE_EENSU_IS1B_SE_EEEEESL_NSB_IJNSB_IJlllEEESE_SW_EEESL_S1T_NS1K_6fusion15FusionCallbacksIS1O_NS1U_17LinearCombinationISL_fSL_fLNS_15FloatRoundStyleE2EEESK_S1R_JEEENSA_5SM1004TMEM4LOAD26SM100_TMEM_LOAD_16dp128b8xES14_S1F_NSA_17SM75_U32x4_LDSM_NENSA_21SM90_TMA_STORE_IM2COLES1F_NSA_17SM90_U32x4_STSM_NENSA_39AutoVectorizingCopyWithAssumedAlignmentILi128EEEEEEvvEEEEvNT_6ParamsE)
        /*0888*/ 	.short	0x0380
        /*088a*/ 	.short	0x0800


	//----- nvinfo : EIATTR_SW_WAR
	.align		4
.L_55:
        /*088c*/ 	.byte	0x04, 0x36
        /*088e*/ 	.short	(.L_57 - .L_56)
.L_56:
        /*0890*/ 	.word	0x00000008
.L_57:


//--------------------- .nv.callgraph             --------------------------
	.section	.nv.callgraph,"",@"SHT_CUDA_CALLGRAPH"
	.align	4
	.sectionentsize	8
	.align		4
        /*0000*/ 	.word	0x00000000
	.align		4
        /*0004*/ 	.word	0xffffffff
	.align		4
        /*0008*/ 	.word	index@(_ZN7cutlass13device_kernelINS_4conv6kernel13ConvUniversalINS1_16ConvProblemShapeILNS1_8OperatorE0ELi2EEENS1_10collective14CollectiveConvINS1_47MainloopSm100TmaUmmaWarpSpecializedImplicitGemmILS5_0ELi4ELi2ELi1ELi2EN4cute5tupleIJNSA_1CILi2EEENSC_ILi1EEESE_EEEEENSB_IJNSC_ILi64EEENSC_ILi128EEENSB_IJSH_EEEEEENS_10tfloat32_tESL_NSA_8TiledMMAINSA_8MMA_AtomIJNSA_17SM100_MMA_TF32_SSISL_SL_fLi64ELi128ELNSA_4UMMA5MajorE0ELSQ_0ELNSP_7ScaleInE0ELSR_0EEEEEENSA_6LayoutINSB_IJSE_SE_SE_EEENSB_IJNSC_ILi0EEESW_SW_EEEEENSB_IJNSA_10UnderscoreESZ_SZ_EEEEENS7_6detail27Sm100ImplicitGemmTileTraitsINSA_20SM90_TMA_LOAD_IM2COLENSA_14ComposedLayoutINSA_7SwizzleILi3ELi4ELi3EEENSA_18smem_ptr_flag_bitsILi32EEENSU_INSB_IJNSC_ILi8EEENSC_ILi32EEEEEENSB_IJS1B_SE_EEEEEEEvEENS13_INSA_23SM90_TMA_LOAD_MULTICASTES1F_vEEEENS_8epilogue10collective18CollectiveEpilogueINS1K_23Sm100TmaWarpSpecializedILi4ELi2ELi16ELb1ELb0EEEJSK_NSB_IJNSU_ISH_SE_EENSU_IS1B_SE_EEEEESL_NSB_IJNSB_IJlllEEESE_SW_EEESL_S1T_NS1K_6fusion15FusionCallbacksIS1O_NS1U_17LinearCombinationISL_fSL_fLNS_15FloatRoundStyleE2EEESK_S1R_JEEENSA_5SM1004TMEM4LOAD26SM100_TMEM_LOAD_16dp128b8xES14_S1F_NSA_17SM75_U32x4_LDSM_NENSA_21SM90_TMA_STORE_IM2COLES1F_NSA_17SM90_U32x4_STSM_NENSA_39AutoVectorizingCopyWithAssumedAlignmentILi128EEEEEEvvEEEEvNT_6ParamsE)
	.align		4
        /*000c*/ 	.word	index@(__assertfail)
	.align		4
        /*0010*/ 	.word	0x00000000
	.align		4
        /*0014*/ 	.word	0xfffffffe
	.align		4
        /*0018*/ 	.word	0x00000000
	.align		4
        /*001c*/ 	.word	0xfffffffd
	.align		4
        /*0020*/ 	.word	0x00000000
	.align		4
        /*0024*/ 	.word	0xfffffffc


//--------------------- .nv.constant4             --------------------------
	.section	.nv.constant4,"a",@progbits
	.align	8
	.align		8
.nv.constant4:
        /*0000*/ 	.dword	__assertfail
	.align		8
        /*0008*/ 	.dword	__unnamed_1
	.align		8
        /*0010*/ 	.dword	__unnamed_2
	.align		8
        /*0018*/ 	.dword	_ZN39_INTERNAL_a5cba18a_4_k_cu_c0627663_33754cuda3std3__45__cpo5beginE
	.align		8
        /*0020*/ 	.dword	_ZN39_INTERNAL_a5cba18a_4_k_cu_c0627663_33754cuda3std3__45__cpo3endE
	.align		8
        /*0028*/ 	.dword	_ZN39_INTERNAL_a5cba18a_4_k_cu_c0627663_33754cuda3std3__45__cpo6cbeginE
	.align		8
        /*0030*/ 	.dword	_ZN39_INTERNAL_a5cba18a_4_k_cu_c0627663_33754cuda3std3__45__cpo4cendE
	.align		8
        /*0038*/ 	.dword	_ZN39_INTERNAL_a5cba18a_4_k_cu_c0627663_33754cuda3std3__441_GLOBAL__N__a5cba18a_4_k_cu_c0627663_33756ignoreE
	.align		8
        /*0040*/ 	.dword	_ZN39_INTERNAL_a5cba18a_4_k_cu_c0627663_33754cuda3std3__419piecewise_constructE
	.align		8
        /*0048*/ 	.dword	_ZN39_INTERNAL_a5cba18a_4_k_cu_c0627663_33754cuda3std3__48in_placeE
	.align		8
        /*0050*/ 	.dword	_ZN39_INTERNAL_a5cba18a_4_k_cu_c0627663_33754cuda3std6ranges3__45__cpo4swapE
	.align		8
        /*0058*/ 	.dword	_ZN39_INTERNAL_a5cba18a_4_k_cu_c0627663_33754cuda3std6ranges3__45__cpo9iter_moveE
	.align		8
        /*0060*/ 	.dword	_ZN39_INTERNAL_a5cba18a_4_k_cu_c0627663_33754cute7productE
	.align		8
        /*0068*/ 	.dword	_ZN39_INTERNAL_a5cba18a_4_k_cu_c0627663_33754cute1_E
	.align		8
        /*0070*/ 	.dword	$str$27
	.align		8
        /*0078*/ 	.dword	$str$28
	.align		8
        /*0080*/ 	.dword	$str$29
	.align		8
        /*0088*/ 	.dword	$str$30


//--------------------- .text._ZN7cutlass13device_kernelINS_4conv6kernel13ConvUniversalINS1_16ConvProblemShapeILNS1_8OperatorE0ELi2EEENS1_10collective14CollectiveConvINS1_47MainloopSm100TmaUmmaWarpSpecializedImplicitGemmILS5_0ELi4ELi2ELi1ELi2EN4cute5tupleIJNSA_1CILi2EEENSC_ILi1EEESE_EEEEENSB_IJNSC_ILi64EEENSC_ILi128EEENSB_IJSH_EEEEEENS_10tfloat32_tESL_NSA_8TiledMMAINSA_8MMA_AtomIJNSA_17SM100_MMA_TF32_SSISL_SL_fLi64ELi128ELNSA_4UMMA5MajorE0ELSQ_0ELNSP_7ScaleInE0ELSR_0EEEEEENSA_6LayoutINSB_IJSE_SE_SE_EEENSB_IJNSC_ILi0EEESW_SW_EEEEENSB_IJNSA_10UnderscoreESZ_SZ_EEEEENS7_6detail27Sm100ImplicitGemmTileTraitsINSA_20SM90_TMA_LOAD_IM2COLENSA_14ComposedLayoutINSA_7SwizzleILi3ELi4ELi3EEENSA_18smem_ptr_flag_bitsILi32EEENSU_INSB_IJNSC_ILi8EEENSC_ILi32EEEEEENSB_IJS1B_SE_EEEEEEEvEENS13_INSA_23SM90_TMA_LOAD_MULTICASTES1F_vEEEENS_8epilogue10collective18CollectiveEpilogueINS1K_23Sm100TmaWarpSpecializedILi4ELi2ELi16ELb1ELb0EEEJSK_NSB_IJNSU_ISH_SE_EENSU_IS1B_SE_EEEEESL_NSB_IJNSB_IJlllEEESE_SW_EEESL_S1T_NS1K_6fusion15FusionCallbacksIS1O_NS1U_17LinearCombinationISL_fSL_fLNS_15FloatRoundStyleE2EEESK_S1R_JEEENSA_5SM1004TMEM4LOAD26SM100_TMEM_LOAD_16dp128b8xES14_S1F_NSA_17SM75_U32x4_LDSM_NENSA_21SM90_TMA_STORE_IM2COLES1F_NSA_17SM90_U32x4_STSM_NENSA_39AutoVectorizingCopyWithAssumedAlignmentILi128EEEEEEvvEEEEvNT_6ParamsE --------------------------
	.section	.text._ZN7cutlass13device_kernelINS_4conv6kernel13ConvUniversalINS1_16ConvProblemShapeILNS1_8OperatorE0ELi2EEENS1_10collective14CollectiveConvINS1_47MainloopSm100TmaUmmaWarpSpecializedImplicitGemmILS5_0ELi4ELi2ELi1ELi2EN4cute5tupleIJNSA_1CILi2EEENSC_ILi1EEESE_EEEEENSB_IJNSC_ILi64EEENSC_ILi128EEENSB_IJSH_EEEEEENS_10tfloat32_tESL_NSA_8TiledMMAINSA_8MMA_AtomIJNSA_17SM100_MMA_TF32_SSISL_SL_fLi64ELi128ELNSA_4UMMA5MajorE0ELSQ_0ELNSP_7ScaleInE0ELSR_0EEEEEENSA_6LayoutINSB_IJSE_SE_SE_EEENSB_IJNSC_ILi0EEESW_SW_EEEEENSB_IJNSA_10UnderscoreESZ_SZ_EEEEENS7_6detail27Sm100ImplicitGemmTileTraitsINSA_20SM90_TMA_LOAD_IM2COLENSA_14ComposedLayoutINSA_7SwizzleILi3ELi4ELi3EEENSA_18smem_ptr_flag_bitsILi32EEENSU_INSB_IJNSC_ILi8EEENSC_ILi32EEEEEENSB_IJS1B_SE_EEEEEEEvEENS13_INSA_23SM90_TMA_LOAD_MULTICASTES1F_vEEEENS_8epilogue10collective18CollectiveEpilogueINS1K_23Sm100TmaWarpSpecializedILi4ELi2ELi16ELb1ELb0EEEJSK_NSB_IJNSU_ISH_SE_EENSU_IS1B_SE_EEEEESL_NSB_IJNSB_IJlllEEESE_SW_EEESL_S1T_NS1K_6fusion15FusionCallbacksIS1O_NS1U_17LinearCombinationISL_fSL_fLNS_15FloatRoundStyleE2EEESK_S1R_JEEENSA_5SM1004TMEM4LOAD26SM100_TMEM_LOAD_16dp128b8xES14_S1F_NSA_17SM75_U32x4_LDSM_NENSA_21SM90_TMA_STORE_IM2COLES1F_NSA_17SM90_U32x4_STSM_NENSA_39AutoVectorizingCopyWithAssumedAlignmentILi128EEEEEEvvEEEEvNT_6ParamsE,"ax",@progbits
	.align	128
.text._ZN7cutlass13device_kernelINS_4conv6kernel13ConvUniversalINS1_16ConvProblemShapeILNS1_8OperatorE0ELi2EEENS1_10collective14CollectiveConvINS1_47MainloopSm100TmaUmmaWarpSpecializedImplicitGemmILS5_0ELi4ELi2ELi1ELi2EN4cute5tupleIJNSA_1CILi2EEENSC_ILi1EEESE_EEEEENSB_IJNSC_ILi64EEENSC_ILi128EEENSB_IJSH_EEEEEENS_10tfloat32_tESL_NSA_8TiledMMAINSA_8MMA_AtomIJNSA_17SM100_MMA_TF32_SSISL_SL_fLi64ELi128ELNSA_4UMMA5MajorE0ELSQ_0ELNSP_7ScaleInE0ELSR_0EEEEEENSA_6LayoutINSB_IJSE_SE_SE_EEENSB_IJNSC_ILi0EEESW_SW_EEEEENSB_IJNSA_10UnderscoreESZ_SZ_EEEEENS7_6detail27Sm100ImplicitGemmTileTraitsINSA_20SM90_TMA_LOAD_IM2COLENSA_14ComposedLayoutINSA_7SwizzleILi3ELi4ELi3EEENSA_18smem_ptr_flag_bitsILi32EEENSU_INSB_IJNSC_ILi8EEENSC_ILi32EEEEEENSB_IJS1B_SE_EEEEEEEvEENS13_INSA_23SM90_TMA_LOAD_MULTICASTES1F_vEEEENS_8epilogue10collective18CollectiveEpilogueINS1K_23Sm100TmaWarpSpecializedILi4ELi2ELi16ELb1ELb0EEEJSK_NSB_IJNSU_ISH_SE_EENSU_IS1B_SE_EEEEESL_NSB_IJNSB_IJlllEEESE_SW_EEESL_S1T_NS1K_6fusion15FusionCallbacksIS1O_NS1U_17LinearCombinationISL_fSL_fLNS_15FloatRoundStyleE2EEESK_S1R_JEEENSA_5SM1004TMEM4LOAD26SM100_TMEM_LOAD_16dp128b8xES14_S1F_NSA_17SM75_U32x4_LDSM_NENSA_21SM90_TMA_STORE_IM2COLES1F_NSA_17SM90_U32x4_STSM_NENSA_39AutoVectorizingCopyWithAssumedAlignmentILi128EEEEEEvvEEEEvNT_6ParamsE:
        .type           _ZN7cutlass13device_kernelINS_4conv6kernel13ConvUniversalINS1_16ConvProblemShapeILNS1_8OperatorE0ELi2EEENS1_10collective14CollectiveConvINS1_47MainloopSm100TmaUmmaWarpSpecializedImplicitGemmILS5_0ELi4ELi2ELi1ELi2EN4cute5tupleIJNSA_1CILi2EEENSC_ILi1EEESE_EEEEENSB_IJNSC_ILi64EEENSC_ILi128EEENSB_IJSH_EEEEEENS_10tfloat32_tESL_NSA_8TiledMMAINSA_8MMA_AtomIJNSA_17SM100_MMA_TF32_SSISL_SL_fLi64ELi128ELNSA_4UMMA5MajorE0ELSQ_0ELNSP_7ScaleInE0ELSR_0EEEEEENSA_6LayoutINSB_IJSE_SE_SE_EEENSB_IJNSC_ILi0EEESW_SW_EEEEENSB_IJNSA_10UnderscoreESZ_SZ_EEEEENS7_6detail27Sm100ImplicitGemmTileTraitsINSA_20SM90_TMA_LOAD_IM2COLENSA_14ComposedLayoutINSA_7SwizzleILi3ELi4ELi3EEENSA_18smem_ptr_flag_bitsILi32EEENSU_INSB_IJNSC_ILi8EEENSC_ILi32EEEEEENSB_IJS1B_SE_EEEEEEEvEENS13_INSA_23SM90_TMA_LOAD_MULTICASTES1F_vEEEENS_8epilogue10collective18CollectiveEpilogueINS1K_23Sm100TmaWarpSpecializedILi4ELi2ELi16ELb1ELb0EEEJSK_NSB_IJNSU_ISH_SE_EENSU_IS1B_SE_EEEEESL_NSB_IJNSB_IJlllEEESE_SW_EEESL_S1T_NS1K_6fusion15FusionCallbacksIS1O_NS1U_17LinearCombinationISL_fSL_fLNS_15FloatRoundStyleE2EEESK_S1R_JEEENSA_5SM1004TMEM4LOAD26SM100_TMEM_LOAD_16dp128b8xES14_S1F_NSA_17SM75_U32x4_LDSM_NENSA_21SM90_TMA_STORE_IM2COLES1F_NSA_17SM90_U32x4_STSM_NENSA_39AutoVectorizingCopyWithAssumedAlignmentILi128EEEEEEvvEEEEvNT_6ParamsE,@function
        .size           _ZN7cutlass13device_kernelINS_4conv6kernel13ConvUniversalINS1_16ConvProblemShapeILNS1_8OperatorE0ELi2EEENS1_10collective14CollectiveConvINS1_47MainloopSm100TmaUmmaWarpSpecializedImplicitGemmILS5_0ELi4ELi2ELi1ELi2EN4cute5tupleIJNSA_1CILi2EEENSC_ILi1EEESE_EEEEENSB_IJNSC_ILi64EEENSC_ILi128EEENSB_IJSH_EEEEEENS_10tfloat32_tESL_NSA_8TiledMMAINSA_8MMA_AtomIJNSA_17SM100_MMA_TF32_SSISL_SL_fLi64ELi128ELNSA_4UMMA5MajorE0ELSQ_0ELNSP_7ScaleInE0ELSR_0EEEEEENSA_6LayoutINSB_IJSE_SE_SE_EEENSB_IJNSC_ILi0EEESW_SW_EEEEENSB_IJNSA_10UnderscoreESZ_SZ_EEEEENS7_6detail27Sm100ImplicitGemmTileTraitsINSA_20SM90_TMA_LOAD_IM2COLENSA_14ComposedLayoutINSA_7SwizzleILi3ELi4ELi3EEENSA_18smem_ptr_flag_bitsILi32EEENSU_INSB_IJNSC_ILi8EEENSC_ILi32EEEEEENSB_IJS1B_SE_EEEEEEEvEENS13_INSA_23SM90_TMA_LOAD_MULTICASTES1F_vEEEENS_8epilogue10collective18CollectiveEpilogueINS1K_23Sm100TmaWarpSpecializedILi4ELi2ELi16ELb1ELb0EEEJSK_NSB_IJNSU_ISH_SE_EENSU_IS1B_SE_EEEEESL_NSB_IJNSB_IJlllEEESE_SW_EEESL_S1T_NS1K_6fusion15FusionCallbacksIS1O_NS1U_17LinearCombinationISL_fSL_fLNS_15FloatRoundStyleE2EEESK_S1R_JEEENSA_5SM1004TMEM4LOAD26SM100_TMEM_LOAD_16dp128b8xES14_S1F_NSA_17SM75_U32x4_LDSM_NENSA_21SM90_TMA_STORE_IM2COLES1F_NSA_17SM90_U32x4_STSM_NENSA_39AutoVectorizingCopyWithAssumedAlignmentILi128EEEEEEvvEEEEvNT_6ParamsE,(.L_x_173 - _ZN7cutlass13device_kernelINS_4conv6kernel13ConvUniversalINS1_16ConvProblemShapeILNS1_8OperatorE0ELi2EEENS1_10collective14CollectiveConvINS1_47MainloopSm100TmaUmmaWarpSpecializedImplicitGemmILS5_0ELi4ELi2ELi1ELi2EN4cute5tupleIJNSA_1CILi2EEENSC_ILi1EEESE_EEEEENSB_IJNSC_ILi64EEENSC_ILi128EEENSB_IJSH_EEEEEENS_10tfloat32_tESL_NSA_8TiledMMAINSA_8MMA_AtomIJNSA_17SM100_MMA_TF32_SSISL_SL_fLi64ELi128ELNSA_4UMMA5MajorE0ELSQ_0ELNSP_7ScaleInE0ELSR_0EEEEEENSA_6LayoutINSB_IJSE_SE_SE_EEENSB_IJNSC_ILi0EEESW_SW_EEEEENSB_IJNSA_10UnderscoreESZ_SZ_EEEEENS7_6detail27Sm100ImplicitGemmTileTraitsINSA_20SM90_TMA_LOAD_IM2COLENSA_14ComposedLayoutINSA_7SwizzleILi3ELi4ELi3EEENSA_18smem_ptr_flag_bitsILi32EEENSU_INSB_IJNSC_ILi8EEENSC_ILi32EEEEEENSB_IJS1B_SE_EEEEEEEvEENS13_INSA_23SM90_TMA_LOAD_MULTICASTES1F_vEEEENS_8epilogue10collective18CollectiveEpilogueINS1K_23Sm100TmaWarpSpecializedILi4ELi2ELi16ELb1ELb0EEEJSK_NSB_IJNSU_ISH_SE_EENSU_IS1B_SE_EEEEESL_NSB_IJNSB_IJlllEEESE_SW_EEESL_S1T_NS1K_6fusion15FusionCallbacksIS1O_NS1U_17LinearCombinationISL_fSL_fLNS_15FloatRoundStyleE2EEESK_S1R_JEEENSA_5SM1004TMEM4LOAD26SM100_TMEM_LOAD_16dp128b8xES14_S1F_NSA_17SM75_U32x4_LDSM_NENSA_21SM90_TMA_STORE_IM2COLES1F_NSA_17SM90_U32x4_STSM_NENSA_39AutoVectorizingCopyWithAssumedAlignmentILi128EEEEEEvvEEEEvNT_6ParamsE)
        .other          _ZN7cutlass13device_kernelINS_4conv6kernel13ConvUniversalINS1_16ConvProblemShapeILNS1_8OperatorE0ELi2EEENS1_10collective14CollectiveConvINS1_47MainloopSm100TmaUmmaWarpSpecializedImplicitGemmILS5_0ELi4ELi2ELi1ELi2EN4cute5tupleIJNSA_1CILi2EEENSC_ILi1EEESE_EEEEENSB_IJNSC_ILi64EEENSC_ILi128EEENSB_IJSH_EEEEEENS_10tfloat32_tESL_NSA_8TiledMMAINSA_8MMA_AtomIJNSA_17SM100_MMA_TF32_SSISL_SL_fLi64ELi128ELNSA_4UMMA5MajorE0ELSQ_0ELNSP_7ScaleInE0ELSR_0EEEEEENSA_6LayoutINSB_IJSE_SE_SE_EEENSB_IJNSC_ILi0EEESW_SW_EEEEENSB_IJNSA_10UnderscoreESZ_SZ_EEEEENS7_6detail27Sm100ImplicitGemmTileTraitsINSA_20SM90_TMA_LOAD_IM2COLENSA_14ComposedLayoutINSA_7SwizzleILi3ELi4ELi3EEENSA_18smem_ptr_flag_bitsILi32EEENSU_INSB_IJNSC_ILi8EEENSC_ILi32EEEEEENSB_IJS1B_SE_EEEEEEEvEENS13_INSA_23SM90_TMA_LOAD_MULTICASTES1F_vEEEENS_8epilogue10collective18CollectiveEpilogueINS1K_23Sm100TmaWarpSpecializedILi4ELi2ELi16ELb1ELb0EEEJSK_NSB_IJNSU_ISH_SE_EENSU_IS1B_SE_EEEEESL_NSB_IJNSB_IJlllEEESE_SW_EEESL_S1T_NS1K_6fusion15FusionCallbacksIS1O_NS1U_17LinearCombinationISL_fSL_fLNS_15FloatRoundStyleE2EEESK_S1R_JEEENSA_5SM1004TMEM4LOAD26SM100_TMEM_LOAD_16dp128b8xES14_S1F_NSA_17SM75_U32x4_LDSM_NENSA_21SM90_TMA_STORE_IM2COLES1F_NSA_17SM90_U32x4_STSM_NENSA_39AutoVectorizingCopyWithAssumedAlignmentILi128EEEEEEvvEEEEvNT_6ParamsE,@"STO_CUDA_ENTRY STV_DEFAULT"
_ZN7cutlass13device_kernelINS_4conv6kernel13ConvUniversalINS1_16ConvProblemShapeILNS1_8OperatorE0ELi2EEENS1_10collective14CollectiveConvINS1_47MainloopSm100TmaUmmaWarpSpecializedImplicitGemmILS5_0ELi4ELi2ELi1ELi2EN4cute5tupleIJNSA_1CILi2EEENSC_ILi1EEESE_EEEEENSB_IJNSC_ILi64EEENSC_ILi128EEENSB_IJSH_EEEEEENS_10tfloat32_tESL_NSA_8TiledMMAINSA_8MMA_AtomIJNSA_17SM100_MMA_TF32_SSISL_SL_fLi64ELi128ELNSA_4UMMA5MajorE0ELSQ_0ELNSP_7ScaleInE0ELSR_0EEEEEENSA_6LayoutINSB_IJSE_SE_SE_EEENSB_IJNSC_ILi0EEESW_SW_EEEEENSB_IJNSA_10UnderscoreESZ_SZ_EEEEENS7_6detail27Sm100ImplicitGemmTileTraitsINSA_20SM90_TMA_LOAD_IM2COLENSA_14ComposedLayoutINSA_7SwizzleILi3ELi4ELi3EEENSA_18smem_ptr_flag_bitsILi32EEENSU_INSB_IJNSC_ILi8EEENSC_ILi32EEEEEENSB_IJS1B_SE_EEEEEEEvEENS13_INSA_23SM90_TMA_LOAD_MULTICASTES1F_vEEEENS_8epilogue10collective18CollectiveEpilogueINS1K_23Sm100TmaWarpSpecializedILi4ELi2ELi16ELb1ELb0EEEJSK_NSB_IJNSU_ISH_SE_EENSU_IS1B_SE_EEEEESL_NSB_IJNSB_IJlllEEESE_SW_EEESL_S1T_NS1K_6fusion15FusionCallbacksIS1O_NS1U_17LinearCombinationISL_fSL_fLNS_15FloatRoundStyleE2EEESK_S1R_JEEENSA_5SM1004TMEM4LOAD26SM100_TMEM_LOAD_16dp128b8xES14_S1F_NSA_17SM75_U32x4_LDSM_NENSA_21SM90_TMA_STORE_IM2COLES1F_NSA_17SM90_U32x4_STSM_NENSA_39AutoVectorizingCopyWithAssumedAlignmentILi128EEEEEEvvEEEEvNT_6ParamsE:
[----:B------:R-:W1:Y:S01]  /*0000*/  LDC R1, c[0x0][0x37c] ;  /* 0x0000df00ff017b82 */ /* 0x000e620000000800 */
[----:B------:R-:W2:Y:S01]  /*0010*/  S2R R56, SR_TID.X ;  /* 0x0000000000387919 */ /* 0x000ea20000002100 */
[----:B------:R-:W3:Y:S01]  /*0020*/  LDCU.64 UR8, c[0x0][0x890] ;  /* 0x00011200ff0877ac */ /* 0x000ee20008000a00 */
[----:B-1----:R-:W-:Y:S01]  /*0030*/  VIADD R1, R1, 0xfffffff8 ;  /* 0xfffffff801017836 */ /* 0x002fe20000000000 */
[----:B------:R-:W-:Y:S02]  /*0040*/  PRMT R57, RZ, 0x7610, R57 ;  /* 0x00007610ff397816 */ /* 0x000fe40000000039 */
[----:B------:R-:W-:Y:S01]  /*0050*/  ELECT P3, URZ, PT ;  /* 0x0000000000ff782f */ /* 0x000fe20003860000 */
[----:B---3--:R-:W-:-:S04]  /*0060*/  UISETP.NE.U32.AND UP0, UPT, UR8, URZ, UPT ;  /* 0x000000ff0800728c */ /* 0x008fc8000bf05070 */
[----:B------:R-:W-:Y:S01]  /*0070*/  UISETP.NE.AND.EX UP0, UPT, UR9, URZ, UPT, UP0 ;  /* 0x000000ff0900728c */ /* 0x000fe2000bf05300 */
[----:B--2---:R-:W-:-:S05]  /*0080*/  SHF.R.U32.HI R58, RZ, 0x5, R56 ;  /* 0x00000005ff3a7819 */ /* 0x004fca0000011638 */
[----:B------:R-:W1:Y:S02]  /*0090*/  SHFL.IDX PT, R0, R58, RZ, 0x1f ;  /* 0x00001fff3a007589 */ /* 0x000e6400000e0000 */
[----:B-1----:R-:W-:Y:S01]  /*00a0*/  R2UR UR18, R0 ;  /* 0x00000000001272ca */ /* 0x002fe200000e0000 */
[----:B------:R-:W-:-:S14]  /*00b0*/  BRA.U UP0, `(.L_x_0) ;  /* 0x0000000100307547 */ /* 0x000fdc000b800000 */
[----:B------:R-:W1:Y:S02]  /*00c0*/  LDCU.64 UR4, c[0x0][0x888] ;  /* 0x00011100ff0477ac */ /* 0x000e640008000a00 */
[----:B-1----:R-:W-:-:S04]  /*00d0*/  UISETP.NE.U32.AND UP0, UPT, UR4, URZ, UPT ;  /* 0x000000ff0400728c */ /* 0x002fc8000bf05070 */
[----:B------:R-:W-:-:S09]  /*00e0*/  UISETP.NE.AND.EX UP0, UPT, UR5, URZ, UPT, UP0 ;  /* 0x000000ff0500728c */ /* 0x000fd2000bf05300 */
[----:B------:R-:W-:Y:S05]  /*00f0*/  BRA.U !UP0, `(.L_x_1) ;  /* 0x0000000108147547 */ /* 0x000fea000b800000 */
[----:B------:R-:W1:Y:S01]  /*0100*/  LDC.64 R2, c[0x0][0x888] ;  /* 0x00022200ff027b82 */ /* 0x000e620000000a00 */
[----:B------:R-:W1:Y:S02]  /*0110*/  LDCU.64 UR4, c[0x0][0x358] ;  /* 0x00006b00ff0477ac */ /* 0x000e640008000a00 */
[----:B-1----:R1:W5:Y:S01]  /*0120*/  LDG.E R27, desc[UR4][R2.64] ;  /* 0x00000004021b7981 */ /* 0x002362000c1e1900 */
[----:B------:R-:W-:Y:S01]  /*0130*/  HFMA2 R57, -RZ, RZ, 0, 5.9604644775390625e-08 ;  /* 0x00000001ff397431 */ /* 0x000fe200000001ff */
[----:B------:R-:W-:Y:S05]  /*0140*/  BRA `(.L_x_0) ;  /* 0x00000000000c7947 */ /* 0x000fea0003800000 */
.L_x_1:
[----:B------:R-:W1:Y:S01]  /*0150*/  LDCU UR4, c[0x0][0x880] ;  /* 0x00011000ff0477ac */ /* 0x000e620008000800 */
[----:B------:R-:W-:Y:S01]  /*0160*/  HFMA2 R57, -RZ, RZ, 0, 5.9604644775390625e-08 ;  /* 0x00000001ff397431 */ /* 0x000fe200000001ff */
[----:B-1----:R-:W-:-:S07]  /*0170*/  MOV R27, UR4 ;  /* 0x00000004001b7c02 */ /* 0x002fce0008000f00 */
.L_x_0:
[----:B------:R-:W2:Y:S02]  /*0180*/  LDCU.64 UR4, c[0x0][0x8b0] ;  /* 0x00011600ff0477ac */ /* 0x000ea40008000a00 */
[----:B--2---:R-:W-:-:S04]  /*0190*/  UISETP.NE.U32.AND UP0, UPT, UR4, URZ, UPT ;  /* 0x000000ff0400728c */ /* 0x004fc8000bf05070 */
[----:B------:R-:W-:-:S09]  /*01a0*/  UISETP.NE.AND.EX UP0, UPT, UR5, URZ, UPT, UP0 ;  /* 0x000000ff0500728c */ /* 0x000fd2000bf05300 */
[----:B------:R-:W-:Y:S05]  /*01b0*/  BRA.U UP0, `(.L_x_2) ;  /* 0x0000000100287547 */ /* 0x000fea000b800000 */
[----:B------:R-:W2:Y:S02]  /*01c0*/  LDCU.64 UR4, c[0x0][0x8a8] ;  /* 0x00011500ff0477ac */ /* 0x000ea40008000a00 */
[----:B--2---:R-:W-:-:S04]  /*01d0*/  UISETP.NE.U32.AND UP0, UPT, UR4, URZ, UPT ;  /* 0x000000ff0400728c */ /* 0x004fc8000bf05070 */
[----:B------:R-:W-:-:S09]  /*01e0*/  UISETP.NE.AND.EX UP0, UPT, UR5, URZ, UPT, UP0 ;  /* 0x000000ff0500728c */ /* 0x000fd2000bf05300 */
[----:B------:R-:W-:Y:S05]  /*01f0*/  BRA.U !UP0, `(.L_x_3) ;  /* 0x0000000108107547 */ /* 0x000fea000b800000 */
[----:B------:R-:W2:Y:S01]  /*0200*/  LDC.64 R24, c[0x0][0x8a8] ;  /* 0x00022a00ff187b82 */ /* 0x000ea20000000a00 */
[----:B------:R-:W2:Y:S02]  /*0210*/  LDCU.64 UR4, c[0x0][0x358] ;  /* 0x00006b00ff0477ac */ /* 0x000ea40008000a00 */
[----:B--2---:R2:W5:Y:S01]  /*0220*/  LDG.E R24, desc[UR4][R24.64] ;  /* 0x0000000418187981 */ /* 0x004562000c1e1900 */
[----:B------:R-:W-:Y:S05]  /*0230*/  BRA `(.L_x_2) ;  /* 0x0000000000087947 */ /* 0x000fea0003800000 */
.L_x_3:
[----:B------:R-:W2:Y:S02]  /*0240*/  LDCU UR4, c[0x0][0x8a0] ;  /* 0x00011400ff0477ac */ /* 0x000ea40008000800 */
[----:B--2---:R-:W-:Y:S02]  /*0250*/  MOV R24, UR4 ;  /* 0x0000000400187c02 */ /* 0x004fe40008000f00 */
.L_x_2:
[----:B------:R-:W-:Y:S01]  /*0260*/  IMAD.U32 R0, RZ, RZ, UR18 ;  /* 0x00000012ff007e24 */ /* 0x000fe2000f8e00ff */
[----:B------:R-:W-:Y:S04]  /*0270*/  BSSY.RECONVERGENT B0, `(.L_x_4) ;  /* 0x000000c000007945 */ /* 0x000fe80003800200 */
[C---:B------:R-:W-:Y:S02]  /*0280*/  ISETP.NE.OR P1, PT, R0.reuse, 0x1, !P3 ;  /* 0x000000010000780c */ /* 0x040fe40005f25670 */
[----:B------:R-:W-:-:S11]  /*0290*/  ISETP.NE.OR P0, PT, R0, 0x3, !P3 ;  /* 0x000000030000780c */ /* 0x000fd60005f05670 */
[----:B------:R-:W-:Y:S05]  /*02a0*/  @P1 BRA `(.L_x_5) ;  /* 0x0000000000201947 */ /* 0x000fea0003800000 */
[----:B------:R-:W3:Y:S02]  /*02b0*/  LDCU.64 UR4, c[0x0][0x348] ;  /* 0x00006900ff0477ac */ /* 0x000ee40008000a00 */
[----:B---3--:R-:W-:Y:S02]  /*02c0*/  UIADD3 UR6, UP1, UPT, UR4, 0x80, URZ ;  /* 0x0000008004067890 */ /* 0x008fe4000ff3e0ff */
[----:B------:R-:W-:Y:S02]  /*02d0*/  UIADD3 UR4, UP0, UPT, UR4, 0x180, URZ ;  /* 0x0000018004047890 */ /* 0x000fe4000ff1e0ff */
[----:B------:R-:W-:Y:S02]  /*02e0*/  UIADD3.X UR7, UPT, UPT, URZ, UR5, URZ, UP1, !UPT ;  /* 0x00000005ff077290 */ /* 0x000fe40008ffe4ff */
[----:B------:R-:W-:-:S07]  /*02f0*/  UIADD3.X UR5, UPT, UPT, URZ, UR5, URZ, UP0, !UPT ;  /* 0x00000005ff057290 */ /* 0x000fce00087fe4ff */
[----:B------:R3:W-:Y:S02]  /*0300*/  UTMACCTL.PF [UR6] ;  /* 0x00000000060079b9 */ /* 0x0007e40008040000 */
[----:B------:R3:W-:Y:S02]  /*0310*/  UTMACCTL.PF [UR4] ;  /* 0x00000000040079b9 */ /* 0x0007e40008040000 */
[----:B---3--:R-:W-:Y:S01]  /*0320*/  NOP ;  /* 0x0000000000007918 */ /* 0x008fe20000000000 */
.L_x_5:
[----:B------:R-:W-:Y:S05]  /*0330*/  BSYNC.RECONVERGENT B0 ;  /* 0x0000000000007941 */ /* 0x000fea0003800200 */
.L_x_4:
[----:B------:R-:W-:Y:S04]  /*0340*/  BSSY.RECONVERGENT B0, `(.L_x_6) ;  /* 0x000000a000007945 */ /* 0x000fe80003800200 */
        /* <DEDUP_REMOVED lines=9> */
.L_x_7:
[----:B------:R-:W-:Y:S05]  /*03e0*/  BSYNC.RECONVERGENT B0 ;  /* 0x0000000000007941 */ /* 0x000fea0003800200 */
.L_x_6:
[----:B------:R-:W3:Y:S01]  /*03f0*/  LDCU.64 UR4, c[0x0][0x888] ;  /* 0x00011100ff0477ac */ /* 0x000ee20008000a00 */
[----:B------:R-:W-:Y:S02]  /*0400*/  UISETP.EQ.U32.AND UP2, UPT, UR8, URZ, UPT ;  /* 0x000000ff0800728c */ /* 0x000fe4000bf42070 */
[----:B------:R-:W-:Y:S02]  /*0410*/  UPLOP3.LUT UP3, UPT, UPT, UPT, UPT, 0x80, 0x8 ;  /* 0x000000000008789c */ /* 0x000fe40003f6f070 */
[----:B---3--:R-:W-:-:S04]  /*0420*/  UISETP.NE.U32.AND UP0, UPT, UR4, URZ, UPT ;  /* 0x000000ff0400728c */ /* 0x008fc8000bf05070 */
[----:B------:R-:W-:-:S04]  /*0430*/  UISETP.NE.AND.EX UP1, UPT, UR5, URZ, UPT, UP0 ;  /* 0x000000ff0500728c */ /* 0x000fc8000bf25300 */
[----:B------:R-:W-:-:S04]  /*0440*/  UISETP.EQ.OR.EX UP4, UPT, UR9, URZ, !UP1, UP2 ;  /* 0x000000ff0900728c */ /* 0x000fc8000cf82720 */
[----:B------:R-:W-:-:S05]  /*0450*/  UP2UR UR63, UPR, URZ, 0x10 ;  /* 0x00000010ff3f7883 */ /* 0x000fca0008000000 */
[----:B------:R-:W-:Y:S07]  /*0460*/  BRA.U !UP4, `(.L_x_8) ;  /* 0x000000010c207547 */ /* 0x000fee000b800000 */
[----:B------:R-:W-:Y:S01]  /*0470*/  UISETP.NE.U32.AND UP2, UPT, UR8, URZ, UPT ;  /* 0x000000ff0800728c */ /* 0x000fe2000bf45070 */
[----:B-----5:R-:W-:Y:S01]  /*0480*/  FSETP.NEU.AND P0, PT, R27, RZ, PT ;  /* 0x000000ff1b00720b */ /* 0x020fe20003f0d000 */
[----:B------:R-:W-:Y:S02]  /*0490*/  USEL UR4, URZ, 0xffffffff, UP1 ;  /* 0xffffffffff047887 */ /* 0x000fe40008800000 */
[----:B------:R-:W-:-:S10]  /*04a0*/  UISETP.NE.AND.EX UP2, UPT, UR9, URZ, UPT, UP2 ;  /* 0x000000ff0900728c */ /* 0x000fd4000bf45320 */
[----:B------:R-:W-:Y:S01]  /*04b0*/  VOTEU.ANY UP0, P0 ;  /* 0x0000000000ff7886 */ /* 0x000fe20000000100 */
[----:B------:R-:W-:-:S04]  /*04c0*/  @!UP2 USEL UR4, URZ, 0xffffffff, UP0 ;  /* 0xffffffffff04a887 */ /* 0x000fc80008000000 */
[----:B------:R-:W-:-:S04]  /*04d0*/  ULOP3.LUT UR4, UR4, 0x1, URZ, 0xc0, !UPT ;  /* 0x0000000104047892 */ /* 0x000fc8000f8ec0ff */
[----:B------:R-:W-:-:S11]  /*04e0*/  UISETP.NE.U32.AND UP3, UPT, UR4, 0x1, UPT ;  /* 0x000000010400788c */ /* 0x000fd6000bf65070 */
.L_x_8:
[----:B-1----:R-:W1:Y:S01]  /*04f0*/  SHFL.IDX PT, R2, R58, RZ, 0x1f ;  /* 0x00001fff3a027589 */ /* 0x002e6200000e0000 */
[----:B------:R-:W-:Y:S01]  /*0500*/  UISETP.NE.AND UP5, UPT, UR18, 0x2, UPT ;  /* 0x000000021200788c */ /* 0x000fe2000bfa5270 */
[----:B-1----:R-:W-:-:S13]  /*0510*/  ISETP.NE.AND P0, PT, R2, RZ, PT ;  /* 0x000000ff0200720c */ /* 0x002fda0003f05270 */
[----:B------:R-:W-:Y:S05]  /*0520*/  @P0 BRA `(.L_x_9) ;  /* 0x0000000000580947 */ /* 0x000fea0003800000 */
[----:B------:R-:W1:Y:S01]  /*0530*/  S2UR UR4, SR_CgaCtaId ;  /* 0x00000000000479c3 */ /* 0x000e620000008800 */
[----:B------:R-:W-:Y:S01]  /*0540*/  UMOV UR5, 0x400 ;  /* 0x0000040000057882 */ /* 0x000fe20000000000 */
[----:B------:R-:W-:Y:S01]  /*0550*/  UMOV UR8, 0x1 ;  /* 0x0000000100087882 */ /* 0x000fe20000000000 */
[----:B------:R-:W-:Y:S01]  /*0560*/  UMOV UR6, 0x2 ;  /* 0x0000000200067882 */ /* 0x000fe20000000000 */
[----:B------:R-:W-:-:S04]  /*0570*/  UIADD3 UR8, UPT, UPT, -UR8, 0x100000, URZ ;  /* 0x0010000008087890 */ /* 0x000fc8000fffe1ff */
[----:B------:R-:W-:Y:S02]  /*0580*/  USHF.L.U32 UR9, UR8, 0xb, URZ ;  /* 0x0000000b08097899 */ /* 0x000fe400080006ff */
[----:B------:R-:W-:Y:S02]  /*0590*/  USHF.L.U32 UR8, UR8, 0x1, URZ ;  /* 0x0000000108087899 */ /* 0x000fe400080006ff */
[----:B------:R-:W-:-:S04]  /*05a0*/  UIADD3 UR6, UPT, UPT, -UR6, 0x100000, URZ ;  /* 0x0010000006067890 */ /* 0x000fc8000fffe1ff */
[----:B------:R-:W-:Y:S02]  /*05b0*/  USHF.L.U32 UR7, UR6, 0xb, URZ ;  /* 0x0000000b06077899 */ /* 0x000fe400080006ff */
[----:B------:R-:W-:Y:S01]  /*05c0*/  USHF.L.U32 UR6, UR6, 0x1, URZ ;  /* 0x0000000106067899 */ /* 0x000fe200080006ff */
[----:B------:R-:W-:Y:S01]  /*05d0*/  ELECT P0, URZ, PT ;  /* 0x0000000000ff782f */ /* 0x000fe20003800000 */
[----:B-1----:R-:W-:Y:S01]  /*05e0*/  ULEA UR4, UR4, UR5, 0x18 ;  /* 0x0000000504047291 */ /* 0x002fe2000f8ec0ff */
[----:B------:R-:W1:Y:S11]  /*05f0*/  FENCE.VIEW.ASYNC.S ;  /* 0x00000000000073c6 */ /* 0x000e760000000000 */
[----:B-1----:R1:W3:Y:S01]  /*0600*/  SYNCS.EXCH.64 URZ, [UR4], UR8 ;  /* 0x0000000804ff75b2 */ /* 0x0022e20008000100 */
[----:B------:R1:W4:Y:S01]  /*0610*/  SYNCS.EXCH.64 URZ, [UR4+0x20], UR6 ;  /* 0x0000200604ff75b2 */ /* 0x0003220008000100 */
[----:B------:R1:W1:Y:S01]  /*0620*/  SYNCS.EXCH.64 URZ, [UR4+0x8], UR8 ;  /* 0x0000080804ff75b2 */ /* 0x0002620008000100 */
[----:B------:R1:W1:Y:S01]  /*0630*/  SYNCS.EXCH.64 URZ, [UR4+0x28], UR6 ;  /* 0x0000280604ff75b2 */ /* 0x0002620008000100 */
[----:B------:R1:W1:Y:S01]  /*0640*/  SYNCS.EXCH.64 URZ, [UR4+0x10], UR8 ;  /* 0x0000100804ff75b2 */ /* 0x0002620008000100 */
[----:B------:R1:W1:Y:S01]  /*0650*/  SYNCS.EXCH.64 URZ, [UR4+0x30], UR6 ;  /* 0x0000300604ff75b2 */ /* 0x0002620008000100 */
[----:B------:R1:W1:Y:S01]  /*0660*/  SYNCS.EXCH.64 URZ, [UR4+0x18], UR8 ;  /* 0x0000180804ff75b2 */ /* 0x0002620008000100 */
[----:B------:R1:W1:Y:S01]  /*0670*/  SYNCS.EXCH.64 URZ, [UR4+0x38], UR6 ;  /* 0x0000380604ff75b2 */ /* 0x0002620008000100 */
[----:B------:R-:W-:Y:S01]  /*0680*/  NOP ;  /* 0x0000000000007918 */ /* 0x000fe20000000000 */
.L_x_9:
[----:B------:R-:W2:Y:S01]  /*0690*/  SHFL.IDX PT, R2, R58, RZ, 0x1f ;  /* 0x00001fff3a027589 */ /* 0x000ea200000e0000 */
[----:B------:R-:W-:Y:S01]  /*06a0*/  NOP ;  /* 0x0000000000007918 */ /* 0x000fe20000000000 */
[----:B--2---:R-:W-:-:S13]  /*06b0*/  ISETP.NE.AND P0, PT, R2, 0x1, PT ;  /* 0x000000010200780c */ /* 0x004fda0003f05270 */
[----:B------:R-:W-:Y:S05]  /*06c0*/  @P0 BRA `(.L_x_10) ;  /* 0x0000000000580947 */ /* 0x000fea0003800000 */
[----:B-1----:R-:W1:Y:S01]  /*06d0*/  S2UR UR4, SR_CgaCtaId ;  /* 0x00000000000479c3 */ /* 0x002e620000008800 */
        /* <DEDUP_REMOVED lines=12> */
[----:B-1----:R2:W1:Y:S01]  /*07a0*/  SYNCS.EXCH.64 URZ, [UR4+0x40], UR8 ;  /* 0x0000400804ff75b2 */ /* 0x0024620008000100 */
[----:B------:R2:W1:Y:S01]  /*07b0*/  SYNCS.EXCH.64 URZ, [UR4+0x60], UR6 ;  /* 0x0000600604ff75b2 */ /* 0x0004620008000100 */
[----:B------:R2:W1:Y:S01]  /*07c0*/  SYNCS.EXCH.64 URZ, [UR4+0x48], UR8 ;  /* 0x0000480804ff75b2 */ /* 0x0004620008000100 */
[----:B------:R2:W1:Y:S01]  /*07d0*/  SYNCS.EXCH.64 URZ, [UR4+0x68], UR6 ;  /* 0x0000680604ff75b2 */ /* 0x0004620008000100 */
[----:B------:R2:W1:Y:S01]  /*07e0*/  SYNCS.EXCH.64 URZ, [UR4+0x50], UR8 ;  /* 0x0000500804ff75b2 */ /* 0x0004620008000100 */
[----:B------:R2:W1:Y:S01]  /*07f0*/  SYNCS.EXCH.64 URZ, [UR4+0x70], UR6 ;  /* 0x0000700604ff75b2 */ /* 0x0004620008000100 */
[----:B------:R2:W1:Y:S01]  /*0800*/  SYNCS.EXCH.64 URZ, [UR4+0x58], UR8 ;  /* 0x0000580804ff75b2 */ /* 0x0004620008000100 */
[----:B------:R2:W1:Y:S02]  /*0810*/  SYNCS.EXCH.64 URZ, [UR4+0x78], UR6 ;  /* 0x0000780604ff75b2 */ /* 0x0004640008000100 */
[----:B--2---:R-:W-:Y:S01]  /*0820*/  NOP ;  /* 0x0000000000007918 */ /* 0x004fe20000000000 */
.L_x_10:
[----:B------:R-:W2:Y:S01]  /*0830*/  SHFL.IDX PT, R2, R58, RZ, 0x1f ;  /* 0x00001fff3a027589 */ /* 0x000ea200000e0000 */
[----:B------:R-:W-:Y:S01]  /*0840*/  NOP ;  /* 0x0000000000007918 */ /* 0x000fe20000000000 */
[----:B--2---:R-:W-:-:S13]  /*0850*/  ISETP.NE.AND P0, PT, R2, 0x3, PT ;  /* 0x000000030200780c */ /* 0x004fda0003f05270 */
[----:B------:R-:W-:Y:S05]  /*0860*/  @P0 BRA `(.L_x_11) ;  /* 0x0000000000300947 */ /* 0x000fea0003800000 */
[----:B-1----:R-:W1:Y:S01]  /*0870*/  S2UR UR4, SR_CgaCtaId ;  /* 0x00000000000479c3 */ /* 0x002e620000008800 */
[----:B------:R-:W-:Y:S01]  /*0880*/  UMOV UR6, 0x400 ;  /* 0x0000040000067882 */ /* 0x000fe20000000000 */
[----:B------:R-:W-:Y:S01]  /*0890*/  UMOV UR5, 0x20 ;  /* 0x0000002000057882 */ /* 0x000fe20000000000 */
[----:B------:R-:W-:Y:S01]  /*08a0*/  ELECT P0, URZ, PT ;  /* 0x0000000000ff782f */ /* 0x000fe20003800000 */
[----:B-1----:R-:W-:Y:S02]  /*08b0*/  ULEA UR6, UR4, UR6, 0x18 ;  /* 0x0000000604067291 */ /* 0x002fe4000f8ec0ff */
[----:B------:R-:W-:-:S04]  /*08c0*/  UIADD3 UR4, UPT, UPT, -UR5, 0x100000, URZ ;  /* 0x0010000005047890 */ /* 0x000fc8000fffe1ff */
[----:B------:R-:W-:Y:S02]  /*08d0*/  USHF.L.U32 UR5, UR4, 0xb, URZ ;  /* 0x0000000b04057899 */ /* 0x000fe400080006ff */
[----:B------:R-:W-:Y:S01]  /*08e0*/  USHF.L.U32 UR4, UR4, 0x1, URZ ;  /* 0x0000000104047899 */ /* 0x000fe200080006ff */
[----:B------:R-:W1:Y:S11]  /*08f0*/  FENCE.VIEW.ASYNC.S ;  /* 0x00000000000073c6 */ /* 0x000e760000000000 */
[----:B-1----:R2:W1:Y:S01]  /*0900*/  SYNCS.EXCH.64 URZ, [UR6+0x80], UR4 ;  /* 0x0000800406ff75b2 */ /* 0x0024620008000100 */
[----:B------:R2:W1:Y:S02]  /*0910*/  SYNCS.EXCH.64 URZ, [UR6+0x88], UR4 ;  /* 0x0000880406ff75b2 */ /* 0x0004640008000100 */
[----:B--2---:R-:W-:Y:S01]  /*0920*/  NOP ;  /* 0x0000000000007918 */ /* 0x004fe20000000000 */
.L_x_11:
[----:B------:R-:W2:Y:S01]  /*0930*/  SHFL.IDX PT, R2, R58, RZ, 0x1f ;  /* 0x00001fff3a027589 */ /* 0x000ea200000e0000 */
[----:B------:R-:W-:Y:S01]  /*0940*/  NOP ;  /* 0x0000000000007918 */ /* 0x000fe20000000000 */
[----:B--2---:R-:W-:-:S13]  /*0950*/  ISETP.NE.AND P0, PT, R2, 0x4, PT ;  /* 0x000000040200780c */ /* 0x004fda0003f05270 */
[----:B------:R-:W-:Y:S05]  /*0960*/  @P0 BRA `(.L_x_12) ;  /* 0x0000000000440947 */ /* 0x000fea0003800000 */
[----:B-1----:R-:W1:Y:S01]  /*0970*/  S2UR UR6, SR_CgaCtaId ;  /* 0x00000000000679c3 */ /* 0x002e620000008800 */
[----:B------:R-:W-:Y:S01]  /*0980*/  UMOV UR4, 0x1e0 ;  /* 0x000001e000047882 */ /* 0x000fe20000000000 */
[----:B------:R-:W-:Y:S01]  /*0990*/  UMOV UR5, 0x400 ;  /* 0x0000040000057882 */ /* 0x000fe20000000000 */
[----:B------:R-:W-:Y:S01]  /*09a0*/  USEL UR4, UR4, 0x1a0, UP3 ;  /* 0x000001a004047887 */ /* 0x000fe20009800000 */
[----:B------:R-:W-:Y:S01]  /*09b0*/  UMOV UR8, 0x1 ;  /* 0x0000000100087882 */ /* 0x000fe20000000000 */
[----:B------:R-:W-:Y:S01]  /*09c0*/  ELECT P0, URZ, PT ;  /* 0x0000000000ff782f */ /* 0x000fe20003800000 */
[----:B------:R-:W-:-:S04]  /*09d0*/  UIADD3 UR8, UPT, UPT, -UR8, 0x100000, URZ ;  /* 0x0010000008087890 */ /* 0x000fc8000fffe1ff */
[----:B------:R-:W-:Y:S02]  /*09e0*/  USHF.L.U32 UR9, UR8, 0xb, URZ ;  /* 0x0000000b08097899 */ /* 0x000fe400080006ff */
[----:B------:R-:W-:Y:S02]  /*09f0*/  USHF.L.U32 UR8, UR8, 0x1, URZ ;  /* 0x0000000108087899 */ /* 0x000fe400080006ff */
[----:B-1----:R-:W-:Y:S02]  /*0a00*/  ULEA UR6, UR6, UR5, 0x18 ;  /* 0x0000000506067291 */ /* 0x002fe4000f8ec0ff */
[----:B------:R-:W-:-:S04]  /*0a10*/  UIADD3 UR4, UPT, UPT, -UR4, 0x100000, URZ ;  /* 0x0010000004047890 */ /* 0x000fc8000fffe1ff */
[----:B------:R-:W-:Y:S02]  /*0a20*/  USHF.L.U32 UR5, UR4, 0xb, URZ ;  /* 0x0000000b04057899 */ /* 0x000fe400080006ff */
[----:B------:R-:W-:Y:S01]  /*0a30*/  USHF.L.U32 UR4, UR4, 0x1, URZ ;  /* 0x0000000104047899 */ /* 0x000fe200080006ff */
[----:B------:R-:W1:Y:S03]  /*0a40*/  FENCE.VIEW.ASYNC.S ;  /* 0x00000000000073c6 */ /* 0x000e660000000000 */
[----:B-1----:R2:W1:Y:S08]  /*0a50*/  SYNCS.EXCH.64 URZ, [UR6+0x90], UR8 ;  /* 0x0000900806ff75b2 */ /* 0x0024700008000100 */
[----:B------:R2:W1:Y:S02]  /*0a60*/  SYNCS.EXCH.64 URZ, [UR6+0x98], UR4 ;  /* 0x0000980406ff75b2 */ /* 0x0004640008000100 */
[----:B--2---:R-:W-:Y:S01]  /*0a70*/  NOP ;  /* 0x0000000000007918 */ /* 0x004fe20000000000 */
.L_x_12:
[----:B------:R-:W2:Y:S01]  /*0a80*/  SHFL.IDX PT, R2, R58, RZ, 0x1f ;  /* 0x00001fff3a027589 */ /* 0x000ea200000e0000 */
[----:B------:R-:W-:Y:S01]  /*0a90*/  NOP ;  /* 0x0000000000007918 */ /* 0x000fe20000000000 */
[----:B--2---:R-:W-:-:S13]  /*0aa0*/  ISETP.NE.AND P0, PT, R2, 0x5, PT ;  /* 0x000000050200780c */ /* 0x004fda0003f05270 */
[----:B------:R-:W-:Y:S05]  /*0ab0*/  @P0 BRA `(.L_x_13) ;  /* 0x0000000000480947 */ /* 0x000fea0003800000 */
[----:B------:R-:W2:Y:S01]  /*0ac0*/  S2UR UR5, SR_CgaCtaId ;  /* 0x00000000000579c3 */ /* 0x000ea20000008800 */
[----:B-1----:R-:W-:Y:S01]  /*0ad0*/  UMOV UR4, 0x400 ;  /* 0x0000040000047882 */ /* 0x002fe20000000000 */
        /* <DEDUP_REMOVED lines=9> */
[----:B--2---:R-:W-:Y:S01]  /*0b70*/  ULEA UR4, UR5, UR4, 0x18 ;  /* 0x0000000405047291 */ /* 0x004fe2000f8ec0ff */
[----:B------:R-:W1:Y:S11]  /*0b80*/  FENCE.VIEW.ASYNC.S ;  /* 0x00000000000073c6 */ /* 0x000e760000000000 */
[----:B-1----:R2:W1:Y:S01]  /*0b90*/  SYNCS.EXCH.64 URZ, [UR4+0xa0], UR8 ;  /* 0x0000a00804ff75b2 */ /* 0x0024620008000100 */
[----:B------:R2:W1:Y:S01]  /*0ba0*/  SYNCS.EXCH.64 URZ, [UR4+0xb0], UR6 ;  /* 0x0000b00604ff75b2 */ /* 0x0004620008000100 */
[----:B------:R2:W1:Y:S01]  /*0bb0*/  SYNCS.EXCH.64 URZ, [UR4+0xa8], UR8 ;  /* 0x0000a80804ff75b2 */ /* 0x0004620008000100 */
[----:B------:R2:W1:Y:S02]  /*0bc0*/  SYNCS.EXCH.64 URZ, [UR4+0xb8], UR6 ;  /* 0x0000b80604ff75b2 */ /* 0x0004640008000100 */
[----:B--2---:R-:W-:Y:S01]  /*0bd0*/  NOP ;  /* 0x0000000000007918 */ /* 0x004fe20000000000 */
.L_x_13:
[----:B-1----:R-:W1:Y:S01]  /*0be0*/  LDCU UR4, c[0x0][0x36c] ;  /* 0x00006d80ff0477ac */ /* 0x002e620008000800 */
[----:B------:R-:W-:Y:S01]  /*0bf0*/  ISETP.NE.OR P3, PT, R0, 0x2, !P3 ;  /* 0x000000020000780c */ /* 0x000fe20005f65670 */
[----:B------:R-:W-:Y:S01]  /*0c00*/  NOP ;  /* 0x0000000000007918 */ /* 0x000fe20000000000 */
[----:B------:R-:W-:Y:S01]  /*0c10*/  LOP3.LUT R0, R56, 0x1f, RZ, 0xc0, !PT ;  /* 0x0000001f38007812 */ /* 0x000fe200078ec0ff */
[----:B------:R-:W-:Y:S02]  /*0c20*/  UISETP.NE.AND UP4, UPT, UR18, URZ, UPT ;  /* 0x000000ff1200728c */ /* 0x000fe4000bf85270 */
[----:B-1----:R-:W-:-:S09]  /*0c30*/  UISETP.EQ.U32.AND UP6, UPT, UR4, 0x1, UPT ;  /* 0x000000010400788c */ /* 0x002fd2000bfc2070 */
[----:B------:R-:W-:Y:S05]  /*0c40*/  BRA.U !UP6, `(.L_x_14) ;  /* 0x000000010e087547 */ /* 0x000fea000b800000 */
[----:B---34-:R-:W-:Y:S01]  /*0c50*/  UCGABAR_ARV ;  /* 0x00000000000079c7 */ /* 0x018fe20008000000 */
[----:B------:R-:W-:Y:S05]  /*0c60*/  BRA `(.L_x_15) ;  /* 0x0000000000047947 */ /* 0x000fea0003800000 */
.L_x_14:
[----:B---34-:R-:W-:Y:S01]  /*0c70*/  NOP ;  /* 0x0000000000007918 */ /* 0x018fe20000000000 */
.L_x_15:
[----:B------:R-:W1:Y:S01]  /*0c80*/  S2UR UR49, SR_CTAID.X ;  /* 0x00000000003179c3 */ /* 0x000e620000002500 */
[----:B------:R-:W-:-:S05]  /*0c90*/  CS2R.32 R68, SR_CgaSize ;  /* 0x0000000000447805 */ /* 0x000fca0000008a00 */
[----:B------:R-:W-:-:S05]  /*0ca0*/  IMAD R68, R68, -0xa0, RZ ;  /* 0xffffff6044447824 */ /* 0x000fca00078e02ff */
[----:B------:R-:W-:-:S14]  /*0cb0*/  R2UR UR5, R68 ;  /* 0x00000000440572ca */ /* 0x000fdc00000e0000 */
[----:B------:R-:W2:Y:S01]  /*0cc0*/  LDCU UR5, c[0x0][UR5+0x2b0] ;  /* 0x00005600050577ac */ /* 0x000ea20008000800 */
[----:B------:R-:W-:-:S05]  /*0cd0*/  CS2R.32 R68, SR_CgaSize ;  /* 0x0000000000447805 */ /* 0x000fca0000008a00 */
[----:B------:R-:W-:-:S05]  /*0ce0*/  IMAD R68, R68, -0xa0, RZ ;  /* 0xffffff6044447824 */ /* 0x000fca00078e02ff */
[----:B------:R-:W-:-:S14]  /*0cf0*/  R2UR UR4, R68 ;  /* 0x00000000440472ca */ /* 0x000fdc00000e0000 */
[----:B------:R-:W3:Y:S01]  /*0d00*/  LDCU UR4, c[0x0][UR4+0x2b4] ;  /* 0x00005680040477ac */ /* 0x000ee20008000800 */
[----:B------:R-:W4:Y:S01]  /*0d10*/  S2UR UR21, SR_CTAID.Y ;  /* 0x00000000001579c3 */ /* 0x000f220000002600 */
[----:B------:R-:W-:-:S05]  /*0d20*/  CS2R.32 R68, SR_CgaSize ;  /* 0x0000000000447805 */ /* 0x000fca0000008a00 */
[----:B------:R-:W-:-:S05]  /*0d30*/  IMAD R68, R68, -0xa0, RZ ;  /* 0xffffff6044447824 */ /* 0x000fca00078e02ff */
[----:B------:R-:W-:-:S14]  /*0d40*/  R2UR UR7, R68 ;  /* 0x00000000440772ca */ /* 0x000fdc00000e0000 */
[----:B------:R-:W3:Y:S01]  /*0d50*/  LDCU UR7, c[0x0][UR7+0x2a0] ;  /* 0x00005400070777ac */ /* 0x000ee20008000800 */
[----:B------:R-:W-:-:S05]  /*0d60*/  CS2R.32 R68, SR_CgaSize ;  /* 0x0000000000447805 */ /* 0x000fca0000008a00 */
[----:B------:R-:W-:-:S05]  /*0d70*/  IMAD R68, R68, -0xa0, RZ ;  /* 0xffffff6044447824 */ /* 0x000fca00078e02ff */
[----:B------:R-:W-:-:S14]  /*0d80*/  R2UR UR8, R68 ;  /* 0x00000000440872ca */ /* 0x000fdc00000e0000 */
[----:B------:R-:W3:Y:S01]  /*0d90*/  LDCU UR8, c[0x0][UR8+0x2a4] ;  /* 0x00005480080877ac */ /* 0x000ee20008000800 */
[----:B------:R-:W3:Y:S01]  /*0da0*/  S2UR UR9, SR_CgaCtaId ;  /* 0x00000000000979c3 */ /* 0x000ee20000008800 */
[----:B------:R-:W3:Y:S01]  /*0db0*/  LDCU UR19, c[0x0][0xb24] ;  /* 0x00016480ff1377ac */ /* 0x000ee20008000800 */
[----:B------:R-:W3:Y:S01]  /*0dc0*/  LDCU UR54, c[0x0][0xb24] ;  /* 0x00016480ff3677ac */ /* 0x000ee20008000800 */
[----:B-1----:R-:W-:Y:S01]  /*0dd0*/  I2FP.F32.U32 R3, UR49 ;  /* 0x0000003100037c45 */ /* 0x002fe20008201000 */
[----:B------:R-:W1:Y:S04]  /*0de0*/  LDCU UR23, c[0x0][0xb30] ;  /* 0x00016600ff1777ac */ /* 0x000e680008000800 */
[----:B--2---:R-:W-:Y:S01]  /*0df0*/  FMUL R3, R3, UR5 ;  /* 0x0000000503037c20 */ /* 0x004fe20008400000 */
[----:B----4-:R-:W-:-:S05]  /*0e00*/  I2FP.F32.U32 R2, UR21 ;  /* 0x0000001500027c45 */ /* 0x010fca0008201000 */
[----:B------:R-:W2:Y:S01]  /*0e10*/  F2I.U32.TRUNC.NTZ R3, R3 ;  /* 0x0000000300037305 */ /* 0x000ea2000020f000 */
[----:B---3--:R-:W-:Y:S01]  /*0e20*/  FMUL R2, R2, UR4 ;  /* 0x0000000402027c20 */ /* 0x008fe20008400000 */
[----:B------:R-:W-:-:S06]  /*0e30*/  USHF.L.U32 UR47, UR9, 0x7, URZ ;  /* 0x00000007092f7899 */ /* 0x000fcc00080006ff */
[----:B------:R-:W3:Y:S01]  /*0e40*/  F2I.U32.TRUNC.NTZ R2, R2 ;  /* 0x0000000200027305 */ /* 0x000ee2000020f000 */
[----:B------:R-:W-:Y:S01]  /*0e50*/  ULOP3.LUT UR47, UR47, 0x80, URZ, 0xc0, !UPT ;  /* 0x000000802f2f7892 */ /* 0x000fe2000f8ec0ff */
[----:B--2---:R-:W-:Y:S02]  /*0e60*/  R2UR UR4, R3 ;  /* 0x00000000030472ca */ /* 0x004fe400000e0000 */
[----:B---3--:R-:W-:Y:S02]  /*0e70*/  R2UR UR6, R2 ;  /* 0x00000000020672ca */ /* 0x008fe400000e0000 */
[----:B------:R-:W-:-:S09]  /*0e80*/  PRMT R2, RZ, 0x7610, R2 ;  /* 0x00007610ff027816 */ /* 0x000fd20000000002 */
[----:B------:R-:W-:-:S04]  /*0e90*/  UIADD3 UR5, UPT, UPT, -UR4, URZ, URZ ;  /* 0x000000ff04057290 */ /* 0x000fc8000fffe1ff */
[----:B------:R-:W-:Y:S02]  /*0ea0*/  UIMAD UR5, UR7, UR5, UR49 ;  /* 0x00000005070572a4 */ /* 0x000fe4000f8e0231 */
[----:B------:R-:W-:-:S04]  /*0eb0*/  UIADD3 UR4, UPT, UPT, -UR6, URZ, URZ ;  /* 0x000000ff06047290 */ /* 0x000fc8000fffe1ff */
[----:B------:R-:W-:Y:S01]  /*0ec0*/  IMAD.U32 R68, RZ, RZ, UR5 ;  /* 0x00000005ff447e24 */ /* 0x000fe2000f8e00ff */
[----:B------:R-:W-:-:S06]  /*0ed0*/  UIMAD UR4, UR8, UR4, UR21 ;  /* 0x00000004080472a4 */ /* 0x000fcc000f8e0215 */
[----:B------:R-:W-:Y:S01]  /*0ee0*/  IMAD.U32 R67, RZ, RZ, UR4 ;  /* 0x00000004ff437e24 */ /* 0x000fe2000f8e00ff */
[----:B-1----:R-:W-:Y:S06]  /*0ef0*/  BRA.U UP4, `(.L_x_16) ;  /* 0x00000001042c7547 */ /* 0x002fec000b800000 */
[----:B------:R-:W-:Y:S02]  /*0f00*/  R2UR UR4, R67 ;  /* 0x00000000430472ca */ /* 0x000fe400000e0000 */
[----:B------:R-:W-:-:S11]  /*0f10*/  R2UR UR6, R68 ;  /* 0x00000000440672ca */ /* 0x000fd600000e0000 */
[----:B------:R-:W-:-:S04]  /*0f20*/  UISETP.NE.AND UP0, UPT, UR4, URZ, UPT ;  /* 0x000000ff0400728c */ /* 0x000fc8000bf05270 */
[----:B------:R-:W-:-:S04]  /*0f30*/  UISETP.EQ.OR UP0, UPT, UR6, URZ, !UP0 ;  /* 0x000000ff0600728c */ /* 0x000fc8000c702670 */
[----:B------:R-:W-:Y:S02]  /*0f40*/  USEL UR5, URZ, 0x1, !UP0 ;  /* 0x00000001ff057887 */ /* 0x000fe4000c000000 */
[----:B------:R-:W-:-:S04]  /*0f50*/  UISETP.NE.AND UP0, UPT, UR4, URZ, UPT ;  /* 0x000000ff0400728c */ /* 0x000fc8000bf05270 */
[----:B------:R-:W-:Y:S02]  /*0f60*/  USEL UR4, URZ, 0x2, UP0 ;  /* 0x00000002ff047887 */ /* 0x000fe40008000000 */
[----:B------:R-:W-:-:S04]  /*0f70*/  UISETP.NE.AND UP0, UPT, UR6, 0x1, UPT ;  /* 0x000000010600788c */ /* 0x000fc8000bf05270 */
[----:B------:R-:W-:-:S04]  /*0f80*/  USEL UR4, UR4, 0x2, UP0 ;  /* 0x0000000204047887 */ /* 0x000fc80008000000 */
[----:B------:R-:W-:-:S06]  /*0f90*/  UIADD3 UR4, UPT, UPT, UR5, UR4, URZ ;  /* 0x0000000405047290 */ /* 0x000fcc000fffe0ff */
[----:B------:R-:W-:-:S07]  /*0fa0*/  IMAD.U32 R2, RZ, RZ, UR4 ;  /* 0x00000004ff027e24 */ /* 0x000fce000f8e00ff */
.L_x_16:
[----:B------:R-:W1:Y:S01]  /*0fb0*/  S2UR UR50, SR_CTAID.Z ;  /* 0x00000000003279c3 */ /* 0x000e620000002700 */
[----:B------:R-:W-:-:S09]  /*0fc0*/  UISETP.GE.AND UP0, UPT, UR19, 0x1, UPT ;  /* 0x000000011300788c */ /* 0x000fd2000bf06270 */
[----:B------:R-:W-:Y:S05]  /*0fd0*/  BRA.U !UP0, `(.L_x_17) ;  /* 0x0000000108d47547 */ /* 0x000fea000b800000 */
[----:B------:R-:W2:Y:S01]  /*0fe0*/  LDCU.128 UR12, c[0x0][0xb10] ;  /* 0x00016200ff0c77ac */ /* 0x000ea20008000c00 */
[----:B------:R-:W3:Y:S01]  /*0ff0*/  LDCU UR20, c[0x0][0xb0c] ;  /* 0x00016180ff1477ac */ /* 0x000ee20008000800 */
[----:B------:R-:W4:Y:S01]  /*1000*/  LDCU UR6, c[0x0][0x370] ;  /* 0x00006e00ff0677ac */ /* 0x000f220008000800 */
[----:B------:R-:W1:Y:S01]  /*1010*/  LDCU UR7, c[0x0][0x374] ;  /* 0x00006e80ff0777ac */ /* 0x000e620008000800 */
[----:B------:R-:W1:Y:S01]  /*1020*/  LDCU UR22, c[0x0][0xb20] ;  /* 0x00016400ff1677ac */ /* 0x000e620008000800 */
[----:B--2---:R-:W-:Y:S02]  /*1030*/  UIMAD.WIDE.U32 UR4, UR49, UR12, URZ ;  /* 0x0000000c310472a5 */ /* 0x004fe4000f8e00ff */
[----:B---3--:R-:W-:Y:S01]  /*1040*/  UISETP.NE.AND UP0, UPT, UR20, 0x1, UPT ;  /* 0x000000011400788c */ /* 0x008fe2000bf05270 */
[----:B------:R-:W2:Y:S01]  /*1050*/  LDCU.64 UR8, c[0x0][0xb28] ;  /* 0x00016500ff0877ac */ /* 0x000ea20008000a00 */
[----:B----4-:R-:W-:-:S03]  /*1060*/  UIMAD.WIDE.U32 UR10, UR6, UR12, URZ ;  /* 0x0000000c060a72a5 */ /* 0x010fc6000f8e00ff */
[----:B------:R-:W-:Y:S01]  /*1070*/  UMOV UR4, UR5 ;  /* 0x0000000500047c82 */ /* 0x000fe20008000000 */
[----:B------:R-:W-:Y:S02]  /*1080*/  UISETP.NE.AND UP2, UPT, UR19, 0x1, UPT ;  /* 0x000000011300788c */ /* 0x000fe4000bf45270 */
[----:B------:R-:W-:Y:S01]  /*1090*/  USHF.R.U32.HI UR4, URZ, UR13, UR4 ;  /* 0x0000000dff047299 */ /* 0x000fe20008011604 */
[----:B------:R-:W-:Y:S01]  /*10a0*/  UMOV UR10, UR11 ;  /* 0x0000000b000a7c82 */ /* 0x000fe20008000000 */
[----:B------:R-:W-:Y:S02]  /*10b0*/  UIMAD.WIDE.U32 UR16, UR21, UR15, URZ ;  /* 0x0000000f151072a5 */ /* 0x000fe4000f8e00ff */
[----:B------:R-:W-:Y:S02]  /*10c0*/  USEL UR5, UR49, UR4, !UP0 ;  /* 0x0000000431057287 */ /* 0x000fe4000c000000 */
[----:B------:R-:W-:Y:S02]  /*10d0*/  @UP0 USHF.R.U32.HI UR6, URZ, UR13, UR10 ;  /* 0x0000000dff060299 */ /* 0x000fe4000801160a */
[----:B------:R-:W-:-:S02]  /*10e0*/  UISETP.NE.AND UP0, UPT, UR14, 0x1, UPT ;  /* 0x000000010e00788c */ /* 0x000fc4000bf05270 */
[----:B-1----:R-:W-:Y:S02]  /*10f0*/  UIMAD.WIDE.U32 UR10, UR7, UR15, URZ ;  /* 0x0000000f070a72a5 */ /* 0x002fe4000f8e00ff */
[----:B--2---:R-:W-:Y:S01]  /*1100*/  UIMAD.WIDE.U32 UR12, UR6, UR8, URZ ;  /* 0x00000008060c72a5 */ /* 0x004fe2000f8e00ff */
[----:B------:R-:W-:Y:S02]  /*1110*/  UMOV UR4, UR17 ;  /* 0x0000001100047c82 */ /* 0x000fe40008000000 */
[----:B------:R-:W-:Y:S02]  /*1120*/  USHF.R.U32.HI UR4, URZ, UR22, UR4 ;  /* 0x00000016ff047299 */ /* 0x000fe40008011604 */
[----:B------:R-:W-:Y:S02]  /*1130*/  UMOV UR10, UR11 ;  /* 0x0000000b000a7c82 */ /* 0x000fe40008000000 */
[----:B------:R-:W-:Y:S01]  /*1140*/  UMOV UR12, UR13 ;  /* 0x0000000d000c7c82 */ /* 0x000fe20008000000 */
[----:B------:R-:W-:-:S02]  /*1150*/  @UP0 USHF.R.U32.HI UR7, URZ, UR22, UR10 ;  /* 0x00000016ff070299 */ /* 0x000fc4000801160a */
[----:B------:R-:W-:Y:S02]  /*1160*/  USEL UR4, UR21, UR4, !UP0 ;  /* 0x0000000415047287 */ /* 0x000fe4000c000000 */
[----:B------:R-:W-:Y:S02]  /*1170*/  UIMAD.WIDE.U32 UR10, UR7, UR8, URZ ;  /* 0x00000008070a72a5 */ /* 0x000fe4000f8e00ff */
[----:B------:R-:W-:Y:S02]  /*1180*/  @UP2 USHF.R.U32.HI UR6, URZ, UR9, UR12 ;  /* 0x00000009ff062299 */ /* 0x000fe4000801160c */
[----:B------:R-:W-:-:S03]  /*1190*/  UIMAD.WIDE.U32 UR12, UR4, UR8, URZ ;  /* 0x00000008040c72a5 */ /* 0x000fc6000f8e00ff */
[----:B------:R-:W-:Y:S02]  /*11a0*/  UMOV UR10, UR11 ;  /* 0x0000000b000a7c82 */ /* 0x000fe40008000000 */
[----:B------:R-:W-:Y:S02]  /*11b0*/  @UP2 USHF.R.U32.HI UR7, URZ, UR9, UR10 ;  /* 0x00000009ff072299 */ /* 0x000fe4000801160a */
[----:B------:R-:W-:Y:S02]  /*11c0*/  UIMAD UR10, UR6, UR19, URZ ;  /* 0x00000013060a72a4 */ /* 0x000fe4000f8e02ff */
[----:B------:R-:W-:-:S04]  /*11d0*/  UIMAD UR7, UR7, UR19, URZ ;  /* 0x00000013070772a4 */ /* 0x000fc8000f8e02ff */
[----:B------:R-:W-:-:S03]  /*11e0*/  UISETP.GE.AND UP0, UPT, UR4, UR7, UPT ;  /* 0x000000070400728c */ /* 0x000fc6000bf06270 */
[----:B------:R-:W-:Y:S01]  /*11f0*/  UMOV UR7, UR13 ;  /* 0x0000000d00077c82 */ /* 0x000fe20008000000 */
[----:B------:R-:W-:Y:S02]  /*1200*/  UISETP.GE.OR UP0, UPT, UR5, UR10, UP0 ;  /* 0x0000000a0500728c */ /* 0x000fe40008706670 */
[----:B------:R-:W-:Y:S02]  /*1210*/  UIMAD.WIDE.U32 UR10, UR5, UR8, URZ ;  /* 0x00000008050a72a5 */ /* 0x000fe4000f8e00ff */
[----:B------:R-:W-:Y:S02]  /*1220*/  USHF.R.U32.HI UR7, URZ, UR9, UR7 ;  /* 0x00000009ff077299 */ /* 0x000fe40008011607 */
[----:B------:R-:W-:Y:S02]  /*1230*/  UIADD3 UR10, UPT, UPT, -UR4, URZ, URZ ;  /* 0x000000ff040a7290 */ /* 0x000fe4000fffe1ff */
[----:B------:R-:W-:Y:S02]  /*1240*/  USEL UR7, UR4, UR7, !UP2 ;  /* 0x0000000704077287 */ /* 0x000fe4000d000000 */
[----:B------:R-:W-:Y:S01]  /*1250*/  UIMAD UR10, UR14, UR10, UR21 ;  /* 0x0000000a0e0a72a4 */ /* 0x000fe2000f8e0215 */
[----:B------:R-:W-:Y:S01]  /*1260*/  @!UP0 UMOV UR8, UR11 ;  /* 0x0000000b00088c82 */ /* 0x000fe20008000000 */
[----:B------:R-:W-:-:S02]  /*1270*/  UIADD3 UR11, UPT, UPT, -UR5, URZ, URZ ;  /* 0x000000ff050b7290 */ /* 0x000fc4000fffe1ff */
[----:B------:R-:W-:Y:S02]  /*1280*/  @!UP0 USHF.R.U32.HI UR8, URZ, UR9, UR8 ;  /* 0x00000009ff088299 */ /* 0x000fe40008011608 */
[----:B------:R-:W-:Y:S02]  /*1290*/  UIADD3 UR9, UPT, UPT, -UR7, URZ, URZ ;  /* 0x000000ff07097290 */ /* 0x000fe4000fffe1ff */
[----:B------:R-:W-:Y:S02]  /*12a0*/  @!UP0 USEL UR8, UR5, UR8, !UP2 ;  /* 0x0000000805088287 */ /* 0x000fe4000d000000 */
[----:B------:R-:W-:Y:S02]  /*12b0*/  UIMAD UR9, UR19, UR9, UR4 ;  /* 0x00000009130972a4 */ /* 0x000fe4000f8e0204 */
[----:B------:R-:W-:Y:S02]  /*12c0*/  @!UP0 UIADD3 UR7, UPT, UPT, UR7, -UR8, URZ ;  /* 0x8000000807078290 */ /* 0x000fe4000fffe0ff */
[----:B------:R-:W-:-:S02]  /*12d0*/  @!UP0 UIMAD UR6, UR9, UR6, UR8 ;  /* 0x00000006090682a4 */ /* 0x000fc4000f8e0208 */
[----:B------:R-:W-:Y:S02]  /*12e0*/  @!UP0 UIMAD UR4, UR7, UR19, UR5 ;  /* 0x00000013070482a4 */ /* 0x000fe4000f8e0205 */
[----:B------:R-:W-:Y:S02]  /*12f0*/  UIMAD UR49, UR20, UR11, UR49 ;  /* 0x0000000b143172a4 */ /* 0x000fe4000f8e0231 */
[----:B------:R-:W-:Y:S01]  /*1300*/  UIMAD UR21, UR4, UR14, UR10 ;  /* 0x0000000e041572a4 */ /* 0x000fe2000f8e020a */
[----:B------:R-:W-:Y:S02]  /*1310*/  @!UP0 UMOV UR5, UR6 ;  /* 0x0000000600058c82 */ /* 0x000fe40008000000 */
[----:B------:R-:W-:-:S12]  /*1320*/  UIMAD UR49, UR5, UR20, UR49 ;  /* 0x00000014053172a4 */ /* 0x000fd8000f8e0231 */
.L_x_17:
[----:B------:R-:W-:-:S09]  /*1330*/  UISETP.NE.AND UP0, UPT, UR23, 0x1, UPT ;  /* 0x000000011700788c */ /* 0x000fd2000bf05270 */
[----:B------:R-:W-:Y:S05]  /*1340*/  BRA.U UP0, `(.L_x_18) ;  /* 0x0000000100407547 */ /* 0x000fea000b800000 */
[----:B------:R-:W2:Y:S01]  /*1350*/  LDCU.128 UR8, c[0x0][0xb10] ;  /* 0x00016200ff0877ac */ /* 0x000ea20008000c00 */
[----:B------:R-:W3:Y:S01]  /*1360*/  LDCU UR12, c[0x0][0xb0c] ;  /* 0x00016180ff0c77ac */ /* 0x000ee20008000800 */
[----:B------:R-:W4:Y:S01]  /*1370*/  LDCU UR13, c[0x0][0xb20] ;  /* 0x00016400ff0d77ac */ /* 0x000f220008000800 */
[----:B--2---:R-:W-:Y:S02]  /*1380*/  UIMAD.WIDE.U32 UR4, UR49, UR8, URZ ;  /* 0x00000008310472a5 */ /* 0x004fe4000f8e00ff */
[----:B------:R-:W-:Y:S02]  /*1390*/  UIMAD.WIDE.U32 UR6, UR21, UR11, URZ ;  /* 0x0000000b150672a5 */ /* 0x000fe4000f8e00ff */
[----:B---3--:R-:W-:Y:S02]  /*13a0*/  UISETP.NE.AND UP0, UPT, UR12, 0x1, UPT ;  /* 0x000000010c00788c */ /* 0x008fe4000bf05270 */
[----:B------:R-:W-:-:S03]  /*13b0*/  USHF.R.U32.HI UR5, URZ, UR9, UR5 ;  /* 0x00000009ff057299 */ /* 0x000fc60008011605 */
[----:B------:R-:W-:Y:S01]  /*13c0*/  UMOV UR4, UR7 ;  /* 0x0000000700047c82 */ /* 0x000fe20008000000 */
[----:B------:R-:W-:Y:S02]  /*13d0*/  USEL UR5, UR49, UR5, !UP0 ;  /* 0x0000000531057287 */ /* 0x000fe4000c000000 */
[----:B------:R-:W-:Y:S02]  /*13e0*/  UISETP.NE.AND UP0, UPT, UR10, 0x1, UPT ;  /* 0x000000010a00788c */ /* 0x000fe4000bf05270 */
[----:B----4-:R-:W-:-:S04]  /*13f0*/  USHF.R.U32.HI UR4, URZ, UR13, UR4 ;  /* 0x0000000dff047299 */ /* 0x010fc80008011604 */
[----:B------:R-:W-:-:S04]  /*1400*/  USEL UR4, UR21, UR4, !UP0 ;  /* 0x0000000415047287 */ /* 0x000fc8000c000000 */
[----:B------:R-:W-:Y:S02]  /*1410*/  UIADD3 UR6, UPT, UPT, UR5, -UR4, URZ ;  /* 0x8000000405067290 */ /* 0x000fe4000fffe0ff */
[----:B------:R-:W-:Y:S02]  /*1420*/  UIADD3 UR4, UPT, UPT, -UR5, UR4, URZ ;  /* 0x0000000405047290 */ /* 0x000fe4000fffe1ff */
[----:B------:R-:W-:Y:S02]  /*1430*/  UIMAD UR21, UR6, UR10, UR21 ;  /* 0x0000000a061572a4 */ /* 0x000fe4000f8e0215 */
[----:B------:R-:W-:-:S12]  /*1440*/  UIMAD UR49, UR4, UR12, UR49 ;  /* 0x0000000c043172a4 */ /* 0x000fd8000f8e0231 */
.L_x_18:
[----:B------:R-:W-:Y:S01]  /*1450*/  UISETP.NE.AND UP0, UPT, UR18, 0x2, UPT ;  /* 0x000000021200788c */ /* 0x000fe2000bf05270 */
[----:B------:R-:W-:Y:S09]  /*1460*/  BRA.U !UP6, `(.L_x_19) ;  /* 0x000000010e0c7547 */ /* 0x000ff2000b800000 */
[----:B------:R-:W-:Y:S01]  /*1470*/  UCGABAR_WAIT ;  /* 0x0000000000007dc7 */ /* 0x000fe20008000000 */
[----:B------:R-:W-:Y:S01]  /*1480*/  CCTL.IVALL ;  /* 0x00000000ff00798f */ /* 0x000fe20002000000 */
[----:B------:R-:W-:Y:S05]  /*1490*/  BRA `(.L_x_20) ;  /* 0x0000000000047947 */ /* 0x000fea0003800000 */
.L_x_19:
[----:B------:R-:W-:Y:S06]  /*14a0*/  BAR.SYNC.DEFER_BLOCKING 0x0 ;  /* 0x0000000000007b1d */ /* 0x000fec0000010000 */
.L_x_20:
[----:B------:R-:W-:Y:S05]  /*14b0*/  BRA.U UP0, `(.L_x_21) ;  /* 0x0000004d00b47547 */ /* 0x000fea000b800000 */
[----:B------:R-:W2:Y:S01]  /*14c0*/  LDCU UR5, c[0x0][0x388] ;  /* 0x00007100ff0577ac */ /* 0x000ea20008000800 */
[----:B------:R-:W3:Y:S01]  /*14d0*/  S2UR UR8, SR_CgaCtaId ;  /* 0x00000000000879c3 */ /* 0x000ee20000008800 */
[----:B------:R-:W-:Y:S01]  /*14e0*/  PLOP3.LUT P1, PT, PT, PT, UP3, 0x80, 0x8 ;  /* 0x000000000008781c */ /* 0x000fe20003f2f038 */
[----:B------:R-:W-:Y:S01]  /*14f0*/  IMAD.MOV.U32 R3, RZ, RZ, 0x1 ;  /* 0x00000001ff037424 */ /* 0x000fe200078e00ff */
[----:B------:R-:W4:Y:S01]  /*1500*/  LDCU UR6, c[0x0][0x38c] ;  /* 0x00007180ff0677ac */ /* 0x000f220008000800 */
[----:B------:R-:W-:Y:S01]  /*1510*/  ISETP.EQ.OR P2, PT, R0, RZ, P3 ;  /* 0x000000ff0000720c */ /* 0x000fe20001f42670 */
[----:B------:R-:W-:Y:S01]  /*1520*/  IMAD.MOV.U32 R2, RZ, RZ, RZ ;  /* 0x000000ffff027224 */ /* 0x000fe200078e00ff */
[----:B------:R-:W-:Y:S01]  /*1530*/  PLOP3.LUT P1, PT, P1, PT, PT, 0x8, 0x80 ;  /* 0x000000000080781c */ /* 0x000fe20000f2e170 */
[----:B------:R-:W1:Y:S01]  /*1540*/  LDCU UR7, c[0x0][0x390] ;  /* 0x00007200ff0777ac */ /* 0x000e620008000800 */
[----:B------:R-:W4:Y:S01]  /*1550*/  LDCU UR9, c[0x0][0x370] ;  /* 0x00006e00ff0977ac */ /* 0x000f220008000800 */
[----:B------:R-:W-:-:S02]  /*1560*/  UISETP.NE.AND UP1, UPT, UR18, URZ, UPT ;  /* 0x000000ff1200728c */ /* 0x000fc4000bf25270 */
[----:B--2---:R-:W-:Y:S02]  /*1570*/  UIADD3 UR5, UPT, UPT, UR5, 0x3f, URZ ;  /* 0x0000003f05057890 */ /* 0x004fe4000fffe0ff */
[----:B------:R-:W-:Y:S02]  /*1580*/  USEL UR46, URZ, 0x1, UP5 ;  /* 0x00000001ff2e7887 */ /* 0x000fe4000a800000 */
[----:B------:R-:W-:Y:S01]  /*1590*/  USHF.R.S32.HI UR4, URZ, 0x1f, UR5 ;  /* 0x0000001fff047899 */ /* 0x000fe20008011405 */
[----:B------:R-:W2:Y:S03]  /*15a0*/  LDCU.64 UR62, c[0x0][0x348] ;  /* 0x00006900ff3e77ac */ /* 0x000ea60008000a00 */
[----:B------:R-:W-:Y:S02]  /*15b0*/  ULEA.HI UR4, UR4, UR5, URZ, 0x6 ;  /* 0x0000000504047291 */ /* 0x000fe4000f8f30ff */
[----:B---3--:R-:W-:Y:S01]  /*15c0*/  USHF.L.U32 UR5, UR8, 0x2, URZ ;  /* 0x0000000208057899 */ /* 0x008fe200080006ff */
[----:B----4-:R-:W-:Y:S01]  /*15d0*/  IMAD.U32 R38, RZ, RZ, UR9 ;  /* 0x00000009ff267e24 */ /* 0x010fe2000f8e00ff */
[----:B------:R-:W-:Y:S01]  /*15e0*/  USHF.R.S32.HI UR4, URZ, 0x6, UR4 ;  /* 0x00000006ff047899 */ /* 0x000fe20008011404 */
[----:B------:R-:W3:Y:S03]  /*15f0*/  LDCU UR8, c[0x0][0x374] ;  /* 0x00006e80ff0877ac */ /* 0x000ee60008000800 */
[----:B------:R-:W-:-:S02]  /*1600*/  UIMAD UR4, UR4, UR6, URZ ;  /* 0x00000006040472a4 */ /* 0x000fc4000f8e02ff */
[----:B------:R-:W-:Y:S02]  /*1610*/  USEL UR46, UR46, 0x2, UP1 ;  /* 0x000000022e2e7887 */ /* 0x000fe40008800000 */
[----:B-1----:R-:W-:Y:S02]  /*1620*/  UIMAD UR6, UR4, UR7, URZ ;  /* 0x00000007040672a4 */ /* 0x002fe4000f8e02ff */
[----:B------:R-:W-:Y:S02]  /*1630*/  ULOP3.LUT UR7, UR5, 0x4, URZ, 0xe2, !UPT ;  /* 0x0000000405077892 */ /* 0x000fe4000f8ee2ff */
[----:B------:R-:W-:Y:S02]  /*1640*/  UISETP.NE.AND UP2, UPT, UR6, URZ, UPT ;  /* 0x000000ff0600728c */ /* 0x000fe4000bf45270 */
[----:B------:R-:W-:Y:S01]  /*1650*/  UISETP.LT.U32.AND UP0, UPT, UR6, 0x4, UPT ;  /* 0x000000040600788c */ /* 0x000fe2000bf01070 */
[----:B------:R-:W-:Y:S01]  /*1660*/  IMAD.U32 R41, RZ, RZ, UR6 ;  /* 0x00000006ff297e24 */ /* 0x000fe2000f8e00ff */
[----:B------:R-:W-:Y:S01]  /*1670*/  UMOV UR31, URZ ;  /* 0x000000ff001f7c82 */ /* 0x000fe20008000000 */
[----:B------:R-:W-:Y:S01]  /*1680*/  IMAD.U32 R39, RZ, RZ, UR7 ;  /* 0x00000007ff277e24 */ /* 0x000fe2000f8e00ff */
[----:B------:R-:W-:Y:S01]  /*1690*/  USEL UR4, UR6, 0x4, UP0 ;  /* 0x0000000406047887 */ /* 0x000fe20008000000 */
[----:B---3--:R-:W-:Y:S01]  /*16a0*/  MOV R37, UR8 ;  /* 0x0000000800257c02 */ /* 0x008fe20008000f00 */
[----:B------:R-:W-:Y:S01]  /*16b0*/  UMOV UR30, URZ ;  /* 0x000000ff001e7c82 */ /* 0x000fe20008000000 */
[----:B------:R-:W-:Y:S01]  /*16c0*/  UMOV UR55, URZ ;  /* 0x000000ff00377c82 */ /* 0x000fe20008000000 */
[----:B------:R-:W-:-:S02]  /*16d0*/  UIADD3 UR5, UPT, UPT, UR4, -0x1, URZ ;  /* 0xffffffff04057890 */ /* 0x000fc4000fffe0ff */
[----:B------:R-:W-:Y:S02]  /*16e0*/  @!UP2 UIADD3 UR5, UPT, UPT, UR4, URZ, URZ ;  /* 0x000000ff0405a290 */ /* 0x000fe4000fffe0ff */
[----:B------:R-:W-:Y:S02]  /*16f0*/  UIADD3 UR6, UPT, UPT, UR6, -UR4, URZ ;  /* 0x8000000406067290 */ /* 0x000fe4000fffe0ff */
[----:B------:R-:W-:-:S04]  /*1700*/  UIADD3 UR4, UPT, UPT, UR5, 0x1, URZ ;  /* 0x0000000105047890 */ /* 0x000fc8000fffe0ff */
[----:B------:R-:W-:Y:S02]  /*1710*/  MOV R40, UR6 ;  /* 0x0000000600287c02 */ /* 0x000fe40008000f00 */
[----:B--2---:R-:W-:-:S07]  /*1720*/  MOV R36, UR4 ;  /* 0x0000000400247c02 */ /* 0x004fce0008000f00 */
.L_x_39:
[----:B------:R-:W1:Y:S01]  /*1730*/  S2UR UR23, SR_CgaCtaId ;  /* 0x00000000001779c3 */ /* 0x000e620000008800 */
[----:B------:R-:W-:Y:S01]  /*1740*/  UMOV UR4, 0x400 ;  /* 0x0000040000047882 */ /* 0x000fe20000000000 */
[----:B------:R-:W-:Y:S01]  /*1750*/  R2UR UR5, R41 ;  /* 0x00000000290572ca */ /* 0x000fe200000e0000 */
[----:B------:R-:W-:Y:S01]  /*1760*/  USHF.L.U32 UR38, UR49, 0x6, URZ ;  /* 0x0000000631267899 */ /* 0x000fe200080006ff */
[----:B------:R-:W-:Y:S01]  /*1770*/  R2UR UR6, R39 ;  /* 0x00000000270672ca */ /* 0x000fe200000e0000 */
[----:B------:R-:W-:Y:S01]  /*1780*/  UMOV UR22, URZ ;  /* 0x000000ff00167c82 */ /* 0x000fe20008000000 */
[----:B------:R-:W-:-:S09]  /*1790*/  SHF.L.U32 R0, R3, 0x1f, RZ ;  /* 0x0000001f03007819 */ /* 0x000fd200000006ff */
[----:B------:R-:W-:-:S03]  /*17a0*/  UISETP.NE.AND UP0, UPT, UR5, URZ, UPT ;  /* 0x000000ff0500728c */ /* 0x000fc6000bf05270 */
[----:B------:R-:W-:Y:S02]  /*17b0*/  UMOV UR5, URZ ;  /* 0x000000ff00057c82 */ /* 0x000fe40008000000 */
[----:B------:R-:W-:Y:S01]  /*17c0*/  IMAD.U32 R42, RZ, RZ, UR5 ;  /* 0x00000005ff2a7e24 */ /* 0x000fe2000f8e00ff */
[----:B-1----:R-:W-:-:S04]  /*17d0*/  ULEA UR23, UR23, UR4, 0x18 ;  /* 0x0000000417177291 */ /* 0x002fc8000f8ec0ff */
[----:B------:R-:W-:-:S09]  /*17e0*/  ULEA UR4, UR31, UR23, 0x3 ;  /* 0x000000171f047291 */ /* 0x000fd2000f8e18ff */
[----:B------:R1:W2:Y:S01]  /*17f0*/  SYNCS.PHASECHK.TRANS64.TRYWAIT P0, [UR4+0x20], R0 ;  /* 0x00002000ff0075a7 */ /* 0x0002a20008001104 */
[----:B------:R-:W-:-:S06]  /*1800*/  ULEA UR4, UR21, UR6, 0x7 ;  /* 0x0000000615047291 */ /* 0x000fcc000f8e38ff */
[----:B------:R-:W-:Y:S01]  /*1810*/  IMAD.U32 R35, RZ, RZ, UR4 ;  /* 0x00000004ff237e24 */ /* 0x000fe2000f8e00ff */
[----:B------:R-:W-:Y:S02]  /*1820*/  UMOV UR4, URZ ;  /* 0x000000ff00047c82 */ /* 0x000fe40008000000 */
[----:B-1----:R-:W-:Y:S01]  /*1830*/  IMAD.U32 R0, RZ, RZ, UR4 ;  /* 0x00000004ff007e24 */ /* 0x002fe2000f8e00ff */
[----:B------:R-:W-:Y:S06]  /*1840*/  BRA.U !UP0, `(.L_x_22) ;  /* 0x00000021080c7547 */ /* 0x000fec000b800000 */
[----:B------:R-:W1:Y:S01]  /*1850*/  LDCU.128 UR8, c[0x0][0x480] ;  /* 0x00009000ff0877ac */ /* 0x000e620008000c00 */
[----:B------:R-:W-:Y:S02]  /*1860*/  R2UR UR50, R35 ;  /* 0x00000000233272ca */ /* 0x000fe400000e0000 */
[----:B------:R-:W-:Y:S01]  /*1870*/  R2UR UR51, R36 ;  /* 0x00000000243372ca */ /* 0x000fe200000e0000 */
[----:B------:R-:W-:Y:S02]  /*1880*/  UIADD3 UR49, UPT, UPT, UR38, 0x8, URZ ;  /* 0x0000000826317890 */ /* 0x000fe4000fffe0ff */
[----:B------:R-:W-:Y:S02]  /*1890*/  UIADD3 UR48, UPT, UPT, UR38, 0x10, URZ ;  /* 0x0000001026307890 */ /* 0x000fe4000fffe0ff */
[----:B------:R-:W-:Y:S02]  /*18a0*/  UIADD3 UR45, UPT, UPT, UR38, 0x18, URZ ;  /* 0x00000018262d7890 */ /* 0x000fe4000fffe0ff */
[----:B------:R-:W-:-:S02]  /*18b0*/  UIADD3 UR44, UPT, UPT, UR38, 0x20, URZ ;  /* 0x00000020262c7890 */ /* 0x000fc4000fffe0ff */
[----:B------:R-:W-:Y:S02]  /*18c0*/  UIADD3 UR43, UPT, UPT, UR38, 0x28, URZ ;  /* 0x00000028262b7890 */ /* 0x000fe4000fffe0ff */
[----:B------:R-:W-:Y:S01]  /*18d0*/  UIADD3 UR42, UPT, UPT, UR38, 0x30, URZ ;  /* 0x00000030262a7890 */ /* 0x000fe2000fffe0ff */
[----:B------:R-:W3:Y:S01]  /*18e0*/  LDCU.64 UR4, c[0x0][0x490] ;  /* 0x00009200ff0477ac */ /* 0x000ee20008000a00 */
[----:B-1----:R-:W-:Y:S02]  /*18f0*/  UIMAD.WIDE.U32 UR6, UR49, UR9, URZ ;  /* 0x00000009310672a5 */ /* 0x002fe4000f8e00ff */
[----:B------:R-:W-:Y:S02]  /*1900*/  UIMAD.WIDE.U32 UR12, UR48, UR9, URZ ;  /* 0x00000009300c72a5 */ /* 0x000fe4000f8e00ff */
[----:B------:R-:W-:Y:S02]  /*1910*/  UIMAD.WIDE.U32 UR14, UR45, UR9, URZ ;  /* 0x000000092d0e72a5 */ /* 0x000fe4000f8e00ff */
[----:B------:R-:W-:Y:S01]  /*1920*/  UIMAD.WIDE.U32 UR16, UR44, UR9, URZ ;  /* 0x000000092c1072a5 */ /* 0x000fe2000f8e00ff */
[----:B------:R-:W-:Y:S01]  /*1930*/  UMOV UR6, UR7 ;  /* 0x0000000700067c82 */ /* 0x000fe20008000000 */
[----:B------:R-:W-:-:S02]  /*1940*/  UIMAD.WIDE.U32 UR18, UR43, UR9, URZ ;  /* 0x000000092b1272a5 */ /* 0x000fc4000f8e00ff */
[----:B------:R-:W-:Y:S02]  /*1950*/  USHF.R.U32.HI UR22, URZ, UR10, UR6 ;  /* 0x0000000aff167299 */ /* 0x000fe40008011606 */
[----:B------:R-:W-:Y:S01]  /*1960*/  UIMAD.WIDE.U32 UR20, UR42, UR9, URZ ;  /* 0x000000092a1472a5 */ /* 0x000fe2000f8e00ff */
[----:B------:R-:W-:Y:S01]  /*1970*/  UMOV UR6, UR13 ;  /* 0x0000000d00067c82 */ /* 0x000fe20008000000 */
[----:B------:R-:W-:Y:S02]  /*1980*/  UIADD3 UR41, UPT, UPT, UR38, 0x38, URZ ;  /* 0x0000003826297890 */ /* 0x000fe4000fffe0ff */
[----:B------:R-:W-:Y:S02]  /*1990*/  USHF.R.U32.HI UR13, URZ, UR10, UR6 ;  /* 0x0000000aff0d7299 */ /* 0x000fe40008011606 */
[----:B------:R-:W-:Y:S01]  /*19a0*/  UIMAD.WIDE.U32 UR24, UR38, UR9, URZ ;  /* 0x00000009261872a5 */ /* 0x000fe2000f8e00ff */
[----:B------:R-:W-:Y:S01]  /*19b0*/  UMOV UR6, UR15 ;  /* 0x0000000f00067c82 */ /* 0x000fe20008000000 */
[----:B------:R-:W-:-:S02]  /*19c0*/  UIMAD.WIDE.U32 UR26, UR41, UR9, URZ ;  /* 0x00000009291a72a5 */ /* 0x000fc4000f8e00ff */
[----:B------:R-:W-:Y:S02]  /*19d0*/  USHF.R.U32.HI UR12, URZ, UR10, UR6 ;  /* 0x0000000aff0c7299 */ /* 0x000fe40008011606 */
[----:B------:R-:W-:Y:S01]  /*19e0*/  UISETP.NE.AND UP0, UPT, UR8, 0x1, UPT ;  /* 0x000000010800788c */ /* 0x000fe2000bf05270 */
[----:B------:R-:W-:Y:S01]  /*19f0*/  UMOV UR6, UR17 ;  /* 0x0000001100067c82 */ /* 0x000fe20008000000 */
[----:B------:R-:W-:Y:S02]  /*1a00*/  UIADD3 UR75, UPT, UPT, UR50, 0x40, URZ ;  /* 0x00000040324b7890 */ /* 0x000fe4000fffe0ff */
[----:B------:R-:W-:Y:S02]  /*1a10*/  USHF.R.U32.HI UR16, URZ, UR10, UR6 ;  /* 0x0000000aff107299 */ /* 0x000fe40008011606 */
[----:B------:R-:W-:Y:S01]  /*1a20*/  USEL UR14, UR49, UR22, !UP0 ;  /* 0x00000016310e7287 */ /* 0x000fe2000c000000 */
[----:B------:R-:W-:Y:S01]  /*1a30*/  UMOV UR6, UR19 ;  /* 0x0000001300067c82 */ /* 0x000fe20008000000 */
[----:B------:R-:W-:-:S02]  /*1a40*/  USEL UR13, UR48, UR13, !UP0 ;  /* 0x0000000d300d7287 */ /* 0x000fc4000c000000 */
[----:B------:R-:W-:Y:S02]  /*1a50*/  USHF.R.U32.HI UR9, URZ, UR10, UR6 ;  /* 0x0000000aff097299 */ /* 0x000fe40008011606 */
[----:B------:R-:W-:Y:S01]  /*1a60*/  USEL UR12, UR45, UR12, !UP0 ;  /* 0x0000000c2d0c7287 */ /* 0x000fe2000c000000 */
[----:B------:R-:W-:Y:S01]  /*1a70*/  UMOV UR6, UR21 ;  /* 0x0000001500067c82 */ /* 0x000fe20008000000 */
[----:B------:R-:W-:Y:S02]  /*1a80*/  USEL UR9, UR43, UR9, !UP0 ;  /* 0x000000092b097287 */ /* 0x000fe4000c000000 */
[----:B------:R-:W-:Y:S02]  /*1a90*/  USHF.R.U32.HI UR7, URZ, UR10, UR6 ;  /* 0x0000000aff077299 */ /* 0x000fe40008011606 */
[----:B---3--:R-:W-:Y:S01]  /*1aa0*/  UIMAD.WIDE.U32 UR20, UR13, UR4, URZ ;  /* 0x000000040d1472a5 */ /* 0x008fe2000f8e00ff */
[----:B------:R-:W-:Y:S01]  /*1ab0*/  UMOV UR6, UR25 ;  /* 0x0000001900067c82 */ /* 0x000fe20008000000 */
[----:B------:R-:W-:-:S02]  /*1ac0*/  USEL UR7, UR42, UR7, !UP0 ;  /* 0x000000072a077287 */ /* 0x000fc4000c000000 */
[----:B------:R-:W-:Y:S02]  /*1ad0*/  USHF.R.U32.HI UR15, URZ, UR10, UR6 ;  /* 0x0000000aff0f7299 */ /* 0x000fe40008011606 */
[----:B------:R-:W-:Y:S01]  /*1ae0*/  UIMAD.WIDE.U32 UR24, UR12, UR4, URZ ;  /* 0x000000040c1872a5 */ /* 0x000fe2000f8e00ff */
[----:B------:R-:W-:Y:S01]  /*1af0*/  UMOV UR6, UR27 ;  /* 0x0000001b00067c82 */ /* 0x000fe20008000000 */
[----:B------:R-:W-:Y:S02]  /*1b00*/  USEL UR15, UR38, UR15, !UP0 ;  /* 0x0000000f260f7287 */ /* 0x000fe4000c000000 */
[----:B------:R-:W-:Y:S02]  /*1b10*/  USHF.R.U32.HI UR6, URZ, UR10, UR6 ;  /* 0x0000000aff067299 */ /* 0x000fe40008011606 */
[----:B------:R-:W-:Y:S02]  /*1b20*/  USEL UR10, UR44, UR16, !UP0 ;  /* 0x000000102c0a7287 */ /* 0x000fe4000c000000 */
[----:B------:R-:W-:-:S02]  /*1b30*/  UIMAD.WIDE.U32 UR16, UR14, UR4, URZ ;  /* 0x000000040e1072a5 */ /* 0x000fc4000f8e00ff */
[----:B------:R-:W-:Y:S02]  /*1b40*/  USEL UR6, UR41, UR6, !UP0 ;  /* 0x0000000629067287 */ /* 0x000fe4000c000000 */
[----:B------:R-:W-:Y:S02]  /*1b50*/  UIMAD.WIDE.U32 UR18, UR15, UR4, URZ ;  /* 0x000000040f1272a5 */ /* 0x000fe4000f8e00ff */
[----:B------:R-:W-:Y:S02]  /*1b60*/  UIMAD.WIDE.U32 UR26, UR10, UR4, URZ ;  /* 0x000000040a1a72a5 */ /* 0x000fe4000f8e00ff */
[----:B------:R-:W-:Y:S02]  /*1b70*/  UIMAD.WIDE.U32 UR28, UR9, UR4, URZ ;  /* 0x00000004091c72a5 */ /* 0x000fe4000f8e00ff */
[----:B------:R-:W-:Y:S02]  /*1b80*/  UIMAD.WIDE.U32 UR34, UR7, UR4, URZ ;  /* 0x00000004072272a5 */ /* 0x000fe4000f8e00ff */
[----:B------:R-:W-:Y:S01]  /*1b90*/  UIMAD.WIDE.U32 UR32, UR6, UR4, URZ ;  /* 0x00000004062072a5 */ /* 0x000fe2000f8e00ff */
[----:B------:R-:W-:-:S02]  /*1ba0*/  UMOV UR18, UR19 ;  /* 0x0000001300127c82 */ /* 0x000fc40008000000 */
[----:B------:R-:W-:Y:S01]  /*1bb0*/  UMOV UR4, UR17 ;  /* 0x0000001100047c82 */ /* 0x000fe20008000000 */
[----:B------:R-:W-:Y:S02]  /*1bc0*/  UISETP.NE.AND UP0, UPT, UR11, 0x1, UPT ;  /* 0x000000010b00788c */ /* 0x000fe4000bf05270 */
[----:B------:R-:W-:Y:S02]  /*1bd0*/  USHF.R.U32.HI UR39, URZ, UR5, UR4 ;  /* 0x00000005ff277299 */ /* 0x000fe40008011604 */
[----:B------:R-:W-:Y:S01]  /*1be0*/  USHF.R.U32.HI UR40, URZ, UR5, UR18 ;  /* 0x00000005ff287299 */ /* 0x000fe20008011612 */
[----:B------:R-:W-:Y:S01]  /*1bf0*/  UMOV UR4, UR21 ;  /* 0x0000001500047c82 */ /* 0x000fe20008000000 */
[----:B------:R-:W-:Y:S02]  /*1c00*/  UIADD3 UR16, UPT, UPT, -UR9, URZ, URZ ;  /* 0x000000ff09107290 */ /* 0x000fe4000fffe1ff */
[----:B------:R-:W-:Y:S02]  /*1c10*/  USHF.R.U32.HI UR37, URZ, UR5, UR4 ;  /* 0x00000005ff257299 */ /* 0x000fe40008011604 */
[----:B------:R-:W-:Y:S01]  /*1c20*/  UIADD3 UR20, UPT, UPT, -UR14, URZ, URZ ;  /* 0x000000ff0e147290 */ /* 0x000fe2000fffe1ff */
[----:B------:R-:W-:Y:S01]  /*1c30*/  UMOV UR4, UR25 ;  /* 0x0000001900047c82 */ /* 0x000fe20008000000 */
[----:B------:R-:W-:-:S02]  /*1c40*/  UIADD3 UR19, UPT, UPT, -UR13, URZ, URZ ;  /* 0x000000ff0d137290 */ /* 0x000fc4000fffe1ff */
[----:B------:R-:W-:Y:S02]  /*1c50*/  USHF.R.U32.HI UR36, URZ, UR5, UR4 ;  /* 0x00000005ff247299 */ /* 0x000fe40008011604 */
[----:B------:R-:W-:Y:S01]  /*1c60*/  UIADD3 UR18, UPT, UPT, -UR12, URZ, URZ ;  /* 0x000000ff0c127290 */ /* 0x000fe2000fffe1ff */
[----:B------:R-:W-:Y:S01]  /*1c70*/  UMOV UR4, UR27 ;  /* 0x0000001b00047c82 */ /* 0x000fe20008000000 */
[----:B------:R-:W-:Y:S02]  /*1c80*/  UIADD3 UR17, UPT, UPT, -UR10, URZ, URZ ;  /* 0x000000ff0a117290 */ /* 0x000fe4000fffe1ff */
[----:B------:R-:W-:Y:S02]  /*1c90*/  USHF.R.U32.HI UR26, URZ, UR5, UR4 ;  /* 0x00000005ff1a7299 */ /* 0x000fe40008011604 */
[----:B------:R-:W-:Y:S01]  /*1ca0*/  UIADD3 UR21, UPT, UPT, -UR15, URZ, URZ ;  /* 0x000000ff0f157290 */ /* 0x000fe2000fffe1ff */
[----:B------:R-:W-:Y:S01]  /*1cb0*/  UMOV UR4, UR29 ;  /* 0x0000001d00047c82 */ /* 0x000fe20008000000 */
[----:B------:R-:W-:-:S02]  /*1cc0*/  USEL UR56, UR10, UR26, !UP0 ;  /* 0x0000001a0a387287 */ /* 0x000fc4000c000000 */
[----:B------:R-:W-:Y:S02]  /*1cd0*/  USHF.R.U32.HI UR25, URZ, UR5, UR4 ;  /* 0x00000005ff197299 */ /* 0x000fe40008011604 */
[----:B------:R-:W-:Y:S01]  /*1ce0*/  USEL UR60, UR15, UR40, !UP0 ;  /* 0x000000280f3c7287 */ /* 0x000fe2000c000000 */
[----:B------:R-:W-:Y:S01]  /*1cf0*/  UMOV UR4, UR35 ;  /* 0x0000002300047c82 */ /* 0x000fe20008000000 */
[----:B------:R-:W-:Y:S01]  /*1d00*/  USEL UR55, UR9, UR25, !UP0 ;  /* 0x0000001909377287 */ /* 0x000fe2000c000000 */
[----:B------:R-:W-:Y:S01]  /*1d10*/  IMAD.U32 R22, RZ, RZ, UR56 ;  /* 0x00000038ff167e24 */ /* 0x000fe2000f8e00ff */
[----:B------:R-:W-:Y:S02]  /*1d20*/  USHF.R.U32.HI UR24, URZ, UR5, UR4 ;  /* 0x00000005ff187299 */ /* 0x000fe40008011604 */
[----:B------:R-:W-:Y:S01]  /*1d30*/  IMAD.U32 R34, RZ, RZ, UR60 ;  /* 0x0000003cff227e24 */ /* 0x000fe2000f8e00ff */
[----:B------:R-:W-:Y:S01]  /*1d40*/  USEL UR59, UR14, UR39, !UP0 ;  /* 0x000000270e3b7287 */ /* 0x000fe2000c000000 */
[----:B------:R-:W-:Y:S01]  /*1d50*/  UMOV UR4, UR33 ;  /* 0x0000002100047c82 */ /* 0x000fe20008000000 */
[----:B------:R-:W-:Y:S01]  /*1d60*/  USEL UR53, UR7, UR24, !UP0 ;  /* 0x0000001807357287 */ /* 0x000fe2000c000000 */
[----:B------:R-:W-:Y:S01]  /*1d70*/  MOV R19, UR55 ;  /* 0x0000003700137c02 */ /* 0x000fe20008000f00 */
[----:B------:R-:W-:-:S02]  /*1d80*/  USHF.R.U32.HI UR22, URZ, UR5, UR4 ;  /* 0x00000005ff167299 */ /* 0x000fc40008011604 */
[----:B------:R-:W-:Y:S01]  /*1d90*/  MOV R31, UR59 ;  /* 0x0000003b001f7c02 */ /* 0x000fe20008000f00 */
[----:B------:R-:W-:Y:S02]  /*1da0*/  UIADD3 UR5, UPT, UPT, -UR7, URZ, URZ ;  /* 0x000000ff07057290 */ /* 0x000fe4000fffe1ff */
[----:B------:R-:W-:Y:S01]  /*1db0*/  UIADD3 UR4, UPT, UPT, -UR6, URZ, URZ ;  /* 0x000000ff06047290 */ /* 0x000fe2000fffe1ff */
[----:B------:R-:W-:Y:S01]  /*1dc0*/  IMAD.U32 R16, RZ, RZ, UR53 ;  /* 0x00000035ff107e24 */ /* 0x000fe2000f8e00ff */
[----:B------:R-:W-:Y:S02]  /*1dd0*/  USEL UR52, UR6, UR22, !UP0 ;  /* 0x0000001606347287 */ /* 0x000fe4000c000000 */
[----:B------:R-:W-:Y:S02]  /*1de0*/  UIMAD UR42, UR8, UR5, UR42 ;  /* 0x00000005082a72a4 */ /* 0x000fe4000f8e022a */
[----:B------:R-:W-:Y:S02]  /*1df0*/  UIMAD UR41, UR8, UR4, UR41 ;  /* 0x00000004082972a4 */ /* 0x000fe4000f8e0229 */
[----:B------:R-:W-:Y:S01]  /*1e00*/  UIADD3 UR5, UPT, UPT, -UR53, URZ, URZ ;  /* 0x000000ff35057290 */ /* 0x000fe2000fffe1ff */
[----:B------:R-:W-:Y:S01]  /*1e10*/  MOV R13, UR52 ;  /* 0x00000034000d7c02 */ /* 0x000fe20008000f00 */
[----:B------:R-:W-:-:S02]  /*1e20*/  UIADD3 UR4, UPT, UPT, -UR52, URZ, URZ ;  /* 0x000000ff34047290 */ /* 0x000fc4000fffe1ff */
[----:B------:R-:W-:Y:S02]  /*1e30*/  USEL UR58, UR13, UR37, !UP0 ;  /* 0x000000250d3a7287 */ /* 0x000fe4000c000000 */
[----:B------:R-:W-:Y:S02]  /*1e40*/  USEL UR57, UR12, UR36, !UP0 ;  /* 0x000000240c397287 */ /* 0x000fe4000c000000 */
[----:B------:R-:W-:Y:S02]  /*1e50*/  UIMAD UR28, UR8, UR16, UR43 ;  /* 0x00000010081c72a4 */ /* 0x000fe4000f8e022b */
[----:B------:R-:W-:Y:S01]  /*1e60*/  UIMAD UR49, UR8, UR20, UR49 ;  /* 0x00000014083172a4 */ /* 0x000fe2000f8e0231 */
[----:B------:R-:W-:Y:S01]  /*1e70*/  IMAD.U32 R28, RZ, RZ, UR58 ;  /* 0x0000003aff1c7e24 */ /* 0x000fe2000f8e00ff */
[----:B------:R-:W-:Y:S01]  /*1e80*/  UIMAD UR48, UR8, UR19, UR48 ;  /* 0x00000013083072a4 */ /* 0x000fe2000f8e0230 */
[----:B------:R-:W-:Y:S01]  /*1e90*/  MOV R25, UR57 ;  /* 0x0000003900197c02 */ /* 0x000fe20008000f00 */
[----:B------:R-:W-:-:S02]  /*1ea0*/  UIMAD UR45, UR8, UR18, UR45 ;  /* 0x00000012082d72a4 */ /* 0x000fc4000f8e022d */
[----:B------:R-:W-:Y:S02]  /*1eb0*/  UIMAD UR44, UR8, UR17, UR44 ;  /* 0x00000011082c72a4 */ /* 0x000fe4000f8e022c */
[----:B------:R-:W-:Y:S02]  /*1ec0*/  UIMAD UR21, UR8, UR21, UR38 ;  /* 0x00000015081572a4 */ /* 0x000fe4000f8e0226 */
[----:B------:R-:W-:Y:S02]  /*1ed0*/  UIADD3 UR16, UPT, UPT, -UR56, URZ, URZ ;  /* 0x000000ff38107290 */ /* 0x000fe4000fffe1ff */
[----:B------:R-:W-:Y:S02]  /*1ee0*/  UIADD3 UR8, UPT, UPT, -UR55, URZ, URZ ;  /* 0x000000ff37087290 */ /* 0x000fe4000fffe1ff */
[----:B------:R-:W-:Y:S02]  /*1ef0*/  UIADD3 UR20, UPT, UPT, -UR60, URZ, URZ ;  /* 0x000000ff3c147290 */ /* 0x000fe4000fffe1ff */
[----:B------:R-:W-:-:S02]  /*1f00*/  UIADD3 UR19, UPT, UPT, -UR59, URZ, URZ ;  /* 0x000000ff3b137290 */ /* 0x000fc4000fffe1ff */
[----:B------:R-:W-:Y:S02]  /*1f10*/  UIADD3 UR18, UPT, UPT, -UR58, URZ, URZ ;  /* 0x000000ff3a127290 */ /* 0x000fe4000fffe1ff */
[----:B------:R-:W-:Y:S02]  /*1f20*/  UIADD3 UR17, UPT, UPT, -UR57, URZ, URZ ;  /* 0x000000ff39117290 */ /* 0x000fe4000fffe1ff */
[----:B------:R-:W-:Y:S02]  /*1f30*/  UIMAD UR16, UR11, UR16, UR10 ;  /* 0x000000100b1072a4 */ /* 0x000fe4000f8e020a */
[----:B------:R-:W-:Y:S02]  /*1f40*/  UIMAD UR9, UR11, UR8, UR9 ;  /* 0x000000080b0972a4 */ /* 0x000fe4000f8e0209 */
[----:B------:R-:W-:Y:S02]  /*1f50*/  UIADD3 UR10, UPT, UPT, UR50, 0x8, URZ ;  /* 0x00000008320a7890 */ /* 0x000fe4000fffe0ff */
[----:B------:R-:W-:-:S02]  /*1f60*/  UIMAD UR20, UR11, UR20, UR15 ;  /* 0x000000140b1472a4 */ /* 0x000fc4000f8e020f */
[----:B------:R-:W-:Y:S02]  /*1f70*/  UIMAD UR14, UR11, UR19, UR14 ;  /* 0x000000130b0e72a4 */ /* 0x000fe4000f8e020e */
[----:B------:R-:W-:Y:S01]  /*1f80*/  UIMAD UR18, UR11, UR18, UR13 ;  /* 0x000000120b1272a4 */ /* 0x000fe2000f8e020d */
[----:B------:R-:W-:Y:S01]  /*1f90*/  IMAD.U32 R10, RZ, RZ, UR10 ;  /* 0x0000000aff0a7e24 */ /* 0x000fe2000f8e00ff */
[----:B------:R-:W-:Y:S02]  /*1fa0*/  UIMAD UR17, UR11, UR17, UR12 ;  /* 0x000000110b1172a4 */ /* 0x000fe4000f8e020c */
[----:B------:R-:W-:Y:S02]  /*1fb0*/  UIMAD UR8, UR11, UR5, UR7 ;  /* 0x000000050b0872a4 */ /* 0x000fe4000f8e0207 */
[----:B------:R-:W-:Y:S01]  /*1fc0*/  UIMAD UR11, UR11, UR4, UR6 ;  /* 0x000000040b0b72a4 */ /* 0x000fe2000f8e0206 */
[----:B------:R-:W1:Y:S01]  /*1fd0*/  LDCU.64 UR6, c[0x0][0x4b0] ;  /* 0x00009600ff0677ac */ /* 0x000e620008000a00 */
[----:B------:R-:W1:Y:S01]  /*1fe0*/  LDCU.64 UR4, c[0x0][0x4d0] ;  /* 0x00009a00ff0477ac */ /* 0x000e620008000a00 */
[----:B------:R-:W-:-:S02]  /*1ff0*/  UIADD3 UR10, UPT, UPT, UR50, 0x20, URZ ;  /* 0x00000020320a7890 */ /* 0x000fc4000fffe0ff */
[----:B------:R-:W-:Y:S02]  /*2000*/  UIADD3 UR13, UPT, UPT, UR50, 0x10, URZ ;  /* 0x00000010320d7890 */ /* 0x000fe4000fffe0ff */
[----:B------:R-:W-:Y:S02]  /*2010*/  UIADD3 UR12, UPT, UPT, UR50, 0x18, URZ ;  /* 0x00000018320c7890 */ /* 0x000fe4000fffe0ff */
[----:B------:R-:W-:Y:S01]  /*2020*/  MOV R7, UR10 ;  /* 0x0000000a00077c02 */ /* 0x000fe20008000f00 */
[----:B------:R-:W-:Y:S01]  /*2030*/  UIADD3 UR10, UPT, UPT, UR50, 0x38, URZ ;  /* 0x00000038320a7890 */ /* 0x000fe2000fffe0ff */
[----:B------:R-:W-:Y:S01]  /*2040*/  MOV R9, UR13 ;  /* 0x0000000d00097c02 */ /* 0x000fe20008000f00 */
[----:B------:R-:W-:Y:S01]  /*2050*/  UIADD3 UR13, UPT, UPT, UR50, 0x28, URZ ;  /* 0x00000028320d7890 */ /* 0x000fe2000fffe0ff */
[----:B------:R-:W-:Y:S01]  /*2060*/  IMAD.U32 R8, RZ, RZ, UR12 ;  /* 0x0000000cff087e24 */ /* 0x000fe2000f8e00ff */
[----:B------:R-:W-:Y:S02]  /*2070*/  UIADD3 UR12, UPT, UPT, UR50, 0x30, URZ ;  /* 0x00000030320c7890 */ /* 0x000fe4000fffe0ff */
[----:B------:R-:W-:Y:S01]  /*2080*/  IMAD.U32 R4, RZ, RZ, UR10 ;  /* 0x0000000aff047e24 */ /* 0x000fe2000f8e00ff */
[----:B-1----:R-:W-:Y:S01]  /*2090*/  UIMAD UR10, UR21, UR6, UR4 ;  /* 0x00000006150a72a4 */ /* 0x002fe2000f8e0204 */
[----:B------:R-:W-:Y:S01]  /*20a0*/  IMAD.U32 R6, RZ, RZ, UR13 ;  /* 0x0000000dff067e24 */ /* 0x000fe2000f8e00ff */
[----:B------:R-:W-:Y:S01]  /*20b0*/  UIMAD UR13, UR49, UR6, UR4 ;  /* 0x00000006310d72a4 */ /* 0x000fe2000f8e0204 */
[----:B------:R-:W-:Y:S01]  /*20c0*/  MOV R5, UR12 ;  /* 0x0000000c00057c02 */ /* 0x000fe20008000f00 */
[----:B------:R-:W-:-:S02]  /*20d0*/  UIMAD UR12, UR48, UR6, UR4 ;  /* 0x00000006300c72a4 */ /* 0x000fc4000f8e0204 */
[----:B------:R-:W-:Y:S01]  /*20e0*/  MOV R33, UR10 ;  /* 0x0000000a00217c02 */ /* 0x000fe20008000f00 */
[----:B------:R-:W-:Y:S01]  /*20f0*/  UIMAD UR10, UR45, UR6, UR4 ;  /* 0x000000062d0a72a4 */ /* 0x000fe2000f8e0204 */
[----:B------:R-:W-:Y:S01]  /*2100*/  IMAD.U32 R30, RZ, RZ, UR13 ;  /* 0x0000000dff1e7e24 */ /* 0x000fe2000f8e00ff */
[----:B------:R-:W-:Y:S01]  /*2110*/  UIMAD UR13, UR44, UR6, UR4 ;  /* 0x000000062c0d72a4 */ /* 0x000fe2000f8e0204 */
[----:B-----5:R-:W-:Y:S01]  /*2120*/  MOV R27, UR12 ;  /* 0x0000000c001b7c02 */ /* 0x020fe20008000f00 */
[----:B------:R-:W-:Y:S02]  /*2130*/  UIMAD UR12, UR28, UR6, UR4 ;  /* 0x000000061c0c72a4 */ /* 0x000fe4000f8e0204 */
[----:B------:R-:W-:Y:S01]  /*2140*/  IMAD.U32 R24, RZ, RZ, UR10 ;  /* 0x0000000aff187e24 */ /* 0x000fe2000f8e00ff */
[----:B------:R-:W-:Y:S01]  /*2150*/  UIMAD UR10, UR42, UR6, UR4 ;  /* 0x000000062a0a72a4 */ /* 0x000fe2000f8e0204 */
[----:B------:R-:W-:Y:S01]  /*2160*/  MOV R21, UR13 ;  /* 0x0000000d00157c02 */ /* 0x000fe20008000f00 */
[----:B------:R-:W-:Y:S01]  /*2170*/  UIMAD UR4, UR41, UR6, UR4 ;  /* 0x00000006290472a4 */ /* 0x000fe2000f8e0204 */
[----:B------:R-:W-:Y:S01]  /*2180*/  IMAD.U32 R18, RZ, RZ, UR12 ;  /* 0x0000000cff127e24 */ /* 0x000fe2000f8e00ff */
[----:B------:R-:W-:-:S02]  /*2190*/  UIMAD UR6, UR20, UR7, UR5 ;  /* 0x00000007140672a4 */ /* 0x000fc4000f8e0205 */
[----:B------:R-:W-:Y:S01]  /*21a0*/  MOV R15, UR10 ;  /* 0x0000000a000f7c02 */ /* 0x000fe20008000f00 */
[----:B------:R-:W-:Y:S01]  /*21b0*/  UIMAD UR10, UR14, UR7, UR5 ;  /* 0x000000070e0a72a4 */ /* 0x000fe2000f8e0205 */
[----:B------:R-:W-:Y:S01]  /*21c0*/  IMAD.U32 R12, RZ, RZ, UR4 ;  /* 0x00000004ff0c7e24 */ /* 0x000fe2000f8e00ff */
[----:B------:R-:W-:Y:S01]  /*21d0*/  UIMAD UR4, UR18, UR7, UR5 ;  /* 0x00000007120472a4 */ /* 0x000fe2000f8e0205 */
[----:B------:R-:W-:Y:S01]  /*21e0*/  MOV R32, UR6 ;  /* 0x0000000600207c02 */ /* 0x000fe20008000f00 */
        /* <DEDUP_REMOVED lines=8> */
[----:B------:R-:W-:Y:S01]  /*2270*/  UIADD3 UR55, UPT, UPT, UR51, UR30, URZ ;  /* 0x0000001e33377290 */ /* 0x000fe2000fffe0ff */
[----:B------:R-:W-:Y:S01]  /*2280*/  IMAD.U32 R17, RZ, RZ, UR4 ;  /* 0x00000004ff117e24 */ /* 0x000fe2000f8e00ff */
[----:B------:R-:W-:Y:S01]  /*2290*/  UIMAD UR4, UR11, UR7, UR5 ;  /* 0x000000070b0472a4 */ /* 0x000fe2000f8e0205 */
[----:B------:R-:W-:Y:S01]  /*22a0*/  MOV R14, UR6 ;  /* 0x00000006000e7c02 */ /* 0x000fe20008000f00 */
[----:B------:R-:W1:Y:S04]  /*22b0*/  LDCU UR39, c[0x0][0x390] ;  /* 0x00007200ff2777ac */ /* 0x000e680008000800 */
[----:B------:R-:W-:Y:S01]  /*22c0*/  IMAD.U32 R11, RZ, RZ, UR4 ;  /* 0x00000004ff0b7e24 */ /* 0x000fe2000f8e00ff */
[----:B------:R-:W-:Y:S01]  /*22d0*/  UMOV UR5, URZ ;  /* 0x000000ff00057c82 */ /* 0x000fe20008000000 */
[----:B------:R-:W-:Y:S01]  /*22e0*/  UMOV UR4, URZ ;  /* 0x000000ff00047c82 */ /* 0x000fe20008000000 */
[----:B------:R-:W-:Y:S01]  /*22f0*/  IMAD.U32 R0, RZ, RZ, UR5 ;  /* 0x00000005ff007e24 */ /* 0x000fe2000f8e00ff */
[----:B------:R-:W-:Y:S01]  /*2300*/  MOV R42, UR4 ;  /* 0x00000004002a7c02 */ /* 0x000fe20008000f00 */
[----:B------:R-:W-:-:S02]  /*2310*/  UIADD3 UR67, UPT, UPT, UR50, 0x48, URZ ;  /* 0x0000004832437890 */ /* 0x000fc4000fffe0ff */
[----:B------:R-:W-:Y:S02]  /*2320*/  UIADD3 UR59, UPT, UPT, UR50, 0x50, URZ ;  /* 0x00000050323b7890 */ /* 0x000fe4000fffe0ff */
[----:B------:R-:W-:Y:S02]  /*2330*/  UIADD3 UR51, UPT, UPT, UR50, 0x58, URZ ;  /* 0x0000005832337890 */ /* 0x000fe4000fffe0ff */
[----:B------:R-:W-:Y:S02]  /*2340*/  UIADD3 UR43, UPT, UPT, UR50, 0x60, URZ ;  /* 0x00000060322b7890 */ /* 0x000fe4000fffe0ff */
[----:B------:R-:W-:Y:S02]  /*2350*/  UIADD3 UR35, UPT, UPT, UR50, 0x68, URZ ;  /* 0x0000006832237890 */ /* 0x000fe4000fffe0ff */
[----:B------:R-:W-:Y:S02]  /*2360*/  UIADD3 UR27, UPT, UPT, UR50, 0x70, URZ ;  /* 0x00000070321b7890 */ /* 0x000fe4000fffe0ff */
[----:B------:R-:W-:Y:S01]  /*2370*/  UIADD3 UR19, UPT, UPT, UR50, 0x78, URZ ;  /* 0x0000007832137890 */ /* 0x000fe2000fffe0ff */
[----:B------:R-:W-:Y:S01]  /*2380*/  UMOV UR16, UR31 ;  /* 0x0000001f00107c82 */ /* 0x000fe20008000000 */
[----:B-1----:R-:W-:-:S10]  /*2390*/  UMOV UR22, URZ ;  /* 0x000000ff00167c82 */ /* 0x002fd40008000000 */
.L_x_28:
[----:B------:R-:W-:Y:S01]  /*23a0*/  @!P3 MOV R45, 0xc000 ;  /* 0x0000c000002db802 */ /* 0x000fe20000000f00 */
[----:B------:R-:W-:Y:S06]  /*23b0*/  ULEA UR4, UR16, UR23, 0x3 ;  /* 0x0000001710047291 */ /* 0x000fec000f8e18ff */
[----:B------:R-:W-:Y:S01]  /*23c0*/  MOV R43, UR4 ;  /* 0x00000004002b7c02 */ /* 0x000fe20008000f00 */
[----:B--2---:R-:W-:Y:S06]  /*23d0*/  @P0 BRA `(.L_x_23) ;  /* 0x0000000000100947 */ /* 0x004fec0003800000 */
[----:B------:R-:W-:Y:S02]  /*23e0*/  R2UR UR4, R43 ;  /* 0x000000002b0472ca */ /* 0x000fe400000e0000 */
[----:B------:R-:W-:Y:S11]  /*23f0*/  SHF.L.U32 R46, R3, 0x1f, RZ ;  /* 0x0000001f032e7819 */ /* 0x000ff600000006ff */
[----:B------:R-:W1:Y:S02]  /*2400*/  SYNCS.PHASECHK.TRANS64.TRYWAIT P0, [UR4+0x20], R46 ;  /* 0x0000202eff0075a7 */ /* 0x000e640008001104 */
[----:B-1----:R-:W-:Y:S05]  /*2410*/  @!P0 BRA `(.L_x_24) ;  /* 0x000000a000748947 */ /* 0x002fea0003800000 */
.L_x_23:
[----:B------:R-:W-:Y:S11]  /*2420*/  R2UR UR4, R43 ;  /* 0x000000002b0472ca */ /* 0x000ff600000e0000 */
[----:B------:R-:W-:Y:S02]  /*2430*/  @!UPT UIADD3 URZ, UPT, UPT, URZ, URZ, URZ ;  /* 0x000000fffffff290 */ /* 0x000fe4000fffe0ff */
[----:B------:R2:W-:Y:S01]  /*2440*/  @!P3 SYNCS.ARRIVE.TRANS64 RZ, [UR4], R45 ;  /* 0x0000002dffffb9a7 */ /* 0x0005e20008000004 */
[----:B------:R-:W-:Y:S04]  /*2450*/  ULOP3.LUT UR4, UR46, 0x2, URZ, 0xfc, !UPT ;  /* 0x000000022e047892 */ /* 0x000fe8000f8efcff */
[----:B------:R-:W-:Y:S09]  /*2460*/  UISETP.NE.AND UP0, UPT, UR4, 0x2, UPT ;  /* 0x000000020400788c */ /* 0x000ff2000bf05270 */
[----:B------:R-:W-:Y:S05]  /*2470*/  BRA.U UP0, `(.L_x_25) ;  /* 0x0000000100047547 */ /* 0x000fea000b800000 */
[----:B------:R-:W-:Y:S05]  /*2480*/  BPT.TRAP 0x1 ;  /* 0x000000040000795c */ /* 0x000fea0000300000 */
.L_x_25:
[----:B------:R-:W-:Y:S04]  /*2490*/  BSSY.RECONVERGENT B0, `(.L_x_26) ;  /* 0x0000003000007945 */ /* 0x000fe80003800200 */
[----:B------:R-:W-:Y:S05]  /*24a0*/  @P2 BRA `(.L_x_27) ;  /* 0x0000000000042947 */ /* 0x000fea0003800000 */
[----:B------:R-:W-:Y:S05]  /*24b0*/  BPT.TRAP 0x1 ;  /* 0x000000040000795c */ /* 0x000fea0000300000 */
.L_x_27:
[----:B------:R-:W-:Y:S05]  /*24c0*/  BSYNC.RECONVERGENT B0 ;  /* 0x0000000000007941 */ /* 0x000fea0003800200 */
.L_x_26:
[----:B------:R-:W3:Y:S01]  /*24d0*/  LDCU.64 UR6, c[0x0][0x4b8] ;  /* 0x00009700ff0677ac */ /* 0x000ee20008000a00 */
[----:B------:R-:W-:Y:S02]  /*24e0*/  R2UR UR52, R0 ;  /* 0x00000000003472ca */ /* 0x000fe400000e0000 */
[----:B------:R-:W-:Y:S01]  /*24f0*/  R2UR UR53, R42 ;  /* 0x000000002a3572ca */ /* 0x000fe200000e0000 */
[----:B------:R-:W3:Y:S01]  /*2500*/  LDCU.64 UR4, c[0x0][0x4d8] ;  /* 0x00009b00ff0477ac */ /* 0x000ee20008000a00 */
[----:B------:R-:W-:Y:S02]  /*2510*/  MOV.SPILL R48, UR67 ;  /* 0x0000004300307c02 */ /* 0x000fe40009000f00 */
[----:B------:R-:W-:Y:S01]  /*2520*/  R2UR UR65, R43 ;  /* 0x000000002b4172ca */ /* 0x000fe200000e0000 */
[----:B------:R-:W-:Y:S01]  /*2530*/  UIADD3 UR8, UPT, UPT, UR16, 0x1, URZ ;  /* 0x0000000110087890 */ /* 0x000fe2000fffe0ff */
[----:B------:R-:W-:Y:S01]  /*2540*/  R2UR UR68, R32 ;  /* 0x00000000204472ca */ /* 0x000fe200000e0000 */
[----:B------:R-:W-:Y:S01]  /*2550*/  UIADD3 UR14, UP1, UPT, UR62, 0x80, URZ ;  /* 0x000000803e0e7890 */ /* 0x000fe2000ff3e0ff */
[----:B------:R-:W-:Y:S01]  /*2560*/  R2UR UR67, R33 ;  /* 0x00000000214372ca */ /* 0x000fe200000e0000 */
[----:B------:R-:W-:Y:S01]  /*2570*/  UISETP.NE.AND UP0, UPT, UR8, 0x4, UPT ;  /* 0x000000040800788c */ /* 0x000fe2000bf05270 */
[----:B------:R-:W-:Y:S01]  /*2580*/  R2UR UR69, R34 ;  /* 0x00000000224572ca */ /* 0x000fe200000e0000 */
[----:B------:R-:W-:Y:S01]  /*2590*/  USHF.L.U32 UR66, UR22, 0x6, URZ ;  /* 0x0000000616427899 */ /* 0x000fe200080006ff */
[----:B------:R-:W-:Y:S01]  /*25a0*/  MOV.SPILL R42, UR35 ;  /* 0x00000023002a7c02 */ /* 0x000fe20009000f00 */
[----:B------:R-:W-:Y:S01]  /*25b0*/  USEL UR31, UR8, URZ, UP0 ;  /* 0x000000ff081f7287 */ /* 0x000fe20008000000 */
[----:B------:R-:W-:Y:S01]  /*25c0*/  R2UR UR36, R29 ;  /* 0x000000001d2472ca */ /* 0x000fe200000e0000 */
[----:B------:R-:W-:Y:S01]  /*25d0*/  UIADD3.X UR15, UPT, UPT, URZ, UR63, URZ, UP1, !UPT ;  /* 0x0000003fff0f7290 */ /* 0x000fe20008ffe4ff */
[----:B------:R-:W-:Y:S01]  /*25e0*/  R2UR UR35, R30 ;  /* 0x000000001e2372ca */ /* 0x000fe200000e0000 */
[----:B------:R-:W-:Y:S01]  /*25f0*/  ULEA UR8, UR31, UR23, 0x3 ;  /* 0x000000171f087291 */ /* 0x000fe2000f8e18ff */
[----:B------:R-:W-:Y:S01]  /*2600*/  R2UR UR37, R31 ;  /* 0x000000001f2572ca */ /* 0x000fe200000e0000 */
[----:B---3--:R-:W-:Y:S01]  /*2610*/  UIMAD UR4, UR52, UR6, UR4 ;  /* 0x00000006340472a4 */ /* 0x008fe2000f8e0204 */
[----:B------:R-:W-:Y:S01]  /*2620*/  MOV.SPILL R51, UR43 ;  /* 0x0000002b00337c02 */ /* 0x000fe20009000f00 */
[----:B------:R-:W-:Y:S01]  /*2630*/  UIMAD UR5, UR53, UR7, UR5 ;  /* 0x00000007350572a4 */ /* 0x000fe2000f8e0205 */
[----:B------:R-:W-:Y:S01]  /*2640*/  R2UR UR44, R26 ;  /* 0x000000001a2c72ca */ /* 0x000fe200000e0000 */
[----:B------:R-:W-:Y:S01]  /*2650*/  USEL UR7, URZ, 0x1, UP0 ;  /* 0x00000001ff077887 */ /* 0x000fe20008000000 */
[----:B------:R-:W-:Y:S01]  /*2660*/  R2UR UR43, R27 ;  /* 0x000000001b2b72ca */ /* 0x000fe200000e0000 */
[----:B------:R-:W-:Y:S01]  /*2670*/  ULEA UR6, UR16, UR23, 0xe ;  /* 0x0000001710067291 */ /* 0x000fe2000f8e70ff */
[----:B------:R-:W-:Y:S01]  /*2680*/  R2UR UR45, R28 ;  /* 0x000000001c2d72ca */ /* 0x000fe200000e0000 */
[----:B------:R-:W-:Y:S01]  /*2690*/  UPRMT UR4, UR4, 0x40, UR5 ;  /* 0x0000004004047896 */ /* 0x000fe20008000005 */
[----:B--2---:R-:W-:Y:S01]  /*26a0*/  MOV.SPILL R45, UR51 ;  /* 0x00000033002d7c02 */ /* 0x004fe20009000f00 */
[----:B------:R-:W-:Y:S01]  /*26b0*/  UIADD3 UR64, UPT, UPT, UR6, 0x8800, URZ ;  /* 0x0000880006407890 */ /* 0x000fe2000fffe0ff */
[----:B------:R-:W-:Y:S01]  /*26c0*/  LOP3.LUT R3, R3, UR7, RZ, 0x3c, !PT ;  /* 0x0000000703037c12 */ /* 0x000fe2000f8e3cff */
[----:B------:R-:W-:Y:S01]  /*26d0*/  UPRMT UR4, UR4, 0x5410, URZ ;  /* 0x0000541004047896 */ /* 0x000fe200080000ff */
[----:B------:R-:W-:Y:S01]  /*26e0*/  R2UR UR51, R35 ;  /* 0x00000000233372ca */ /* 0x000fe200000e0000 */
[----:B------:R-:W-:Y:S01]  /*26f0*/  UIADD3 UR10, UPT, UPT, UR66, 0x20, URZ ;  /* 0x00000020420a7890 */ /* 0x000fe2000fffe0ff */
[----:B------:R-:W-:Y:S01]  /*2700*/  SHF.L.U32 R0, R3, 0x1f, RZ ;  /* 0x0000001f03007819 */ /* 0x000fe200000006ff */
[----:B------:R-:W-:Y:S01]  /*2710*/  UMOV UR7, UR68 ;  /* 0x0000004400077c82 */ /* 0x000fe20008000000 */
[----:B------:R-:W-:Y:S01]  /*2720*/  UMOV UR20, UR65 ;  /* 0x0000004100147c82 */ /* 0x000fe20008000000 */
[----:B------:R-:W-:Y:S01]  /*2730*/  UMOV UR5, UR69 ;  /* 0x0000004500057c82 */ /* 0x000fe20008000000 */
[----:B------:R2:W3:Y:S01]  /*2740*/  SYNCS.PHASECHK.TRANS64.TRYWAIT P0, [UR8+0x20], R0 ;  /* 0x00002000ff0075a7 */ /* 0x0004e20008001108 */
[----:B------:R-:W-:Y:S01]  /*2750*/  UIADD3 UR8, UPT, UPT, UR6, 0x8c00, URZ ;  /* 0x00008c0006087890 */ /* 0x000fe2000fffe0ff */
[----:B------:R4:W-:Y:S01]  /*2760*/  UTMALDG.4D.IM2COL [UR64], [UR14], UR4 ;  /* 0x000000400e0073b4 */ /* 0x0009e20008058004 */
[----:B------:R-:W-:Y:S01]  /*2770*/  UMOV UR9, UR20 ;  /* 0x0000001400097c82 */ /* 0x000fe20008000000 */
[----:B------:R-:W-:Y:S01]  /*2780*/  UMOV UR12, UR7 ;  /* 0x00000007000c7c82 */ /* 0x000fe20008000000 */
[----:B------:R-:W-:Y:S01]  /*2790*/  UMOV UR11, UR67 ;  /* 0x00000043000b7c82 */ /* 0x000fe20008000000 */
[----:B------:R-:W-:Y:S01]  /*27a0*/  UMOV UR13, UR5 ;  /* 0x00000005000d7c82 */ /* 0x000fe20008000000 */
[----:B------:R-:W-:Y:S01]  /*27b0*/  UMOV UR33, UR20 ;  /* 0x0000001400217c82 */ /* 0x000fe20008000000 */
[----:B------:R-:W-:Y:S01]  /*27c0*/  UMOV UR41, UR20 ;  /* 0x0000001400297c82 */ /* 0x000fe20008000000 */
[----:B------:R-:W-:Y:S01]  /*27d0*/  UMOV UR49, UR20 ;  /* 0x0000001400317c82 */ /* 0x000fe20008000000 */
[----:B------:R5:W-:Y:S01]  /*27e0*/  UTMALDG.4D.IM2COL [UR8], [UR14], UR4 ;  /* 0x000000080e0073b4 */ /* 0x000be20008058004 */
[----:B------:R-:W-:Y:S01]  /*27f0*/  UIADD3 UR32, UPT, UPT, UR6, 0x9000, URZ ;  /* 0x0000900006207890 */ /* 0x000fe2000fffe0ff */
[----:B------:R-:W-:Y:S01]  /*2800*/  MOV.SPILL R55, UR52 ;  /* 0x0000003400377c02 */ /* 0x000fe20009000f00 */
[----:B------:R-:W-:Y:S01]  /*2810*/  UMOV UR17, UR66 ;  /* 0x0000004200117c82 */ /* 0x000fe20008000000 */
[----:B------:R-:W-:Y:S01]  /*2820*/  UMOV UR7, UR36 ;  /* 0x0000002400077c82 */ /* 0x000fe20008000000 */
[----:B------:R-:W-:Y:S01]  /*2830*/  UMOV UR34, UR17 ;  /* 0x0000001100227c82 */ /* 0x000fe20008000000 */
[----:B------:R-:W-:Y:S01]  /*2840*/  UMOV UR42, UR17 ;  /* 0x00000011002a7c82 */ /* 0x000fe20008000000 */
[----:B------:R-:W-:Y:S01]  /*2850*/  R2UR UR52, R20 ;  /* 0x00000000143472ca */ /* 0x000fe200000e0000 */
[----:B------:R-:W-:Y:S01]  /*2860*/  UMOV UR50, UR17 ;  /* 0x0000001100327c82 */ /* 0x000fe20008000000 */
[----:B------:R-:W-:Y:S01]  /*2870*/  UMOV UR74, UR17 ;  /* 0x00000011004a7c82 */ /* 0x000fe20008000000 */
[----:B------:R2:W-:Y:S01]  /*2880*/  UTMALDG.4D.IM2COL [UR32], [UR14], UR4 ;  /* 0x000000200e0073b4 */ /* 0x0005e20008058004 */
[----:B------:R-:W-:Y:S01]  /*2890*/  UMOV UR5, UR37 ;  /* 0x0000002500057c82 */ /* 0x000fe20008000000 */
[----:B------:R-:W-:Y:S01]  /*28a0*/  UIADD3 UR40, UPT, UPT, UR6, 0x9800, URZ ;  /* 0x0000980006287890 */ /* 0x000fe2000fffe0ff */
[----:B------:R-:W-:Y:S01]  /*28b0*/  MOV.SPILL R56, UR53 ;  /* 0x0000003500387c02 */ /* 0x000fe20009000f00 */
[----:B------:R-:W-:Y:S01]  /*28c0*/  UIADD3 UR48, UPT, UPT, UR6, 0xa800, URZ ;  /* 0x0000a80006307890 */ /* 0x000fe2000fffe0ff */
[----:B------:R-:W-:Y:S01]  /*28d0*/  MOV.SPILL R54, UR51 ;  /* 0x0000003300367c02 */ /* 0x000fe20009000f00 */
[----:B------:R-:W-:Y:S01]  /*28e0*/  UMOV UR73, UR20 ;  /* 0x0000001400497c82 */ /* 0x000fe20008000000 */
[----:B------:R-:W-:Y:S01]  /*28f0*/  R2UR UR51, R21 ;  /* 0x00000000153372ca */ /* 0x000fe200000e0000 */
[----:B------:R-:W-:Y:S01]  /*2900*/  UMOV UR58, UR17 ;  /* 0x00000011003a7c82 */ /* 0x000fe20008000000 */
[----:B------:R-:W-:Y:S01]  /*2910*/  R2UR UR53, R22 ;  /* 0x00000000163572ca */ /* 0x000fe200000e0000 */
[----:B------:R-:W-:Y:S01]  /*2920*/  UMOV UR26, UR17 ;  /* 0x00000011001a7c82 */ /* 0x000fe20008000000 */
[----:B------:R-:W-:Y:S01]  /*2930*/  MOV.SPILL R53, UR47 ;  /* 0x0000002f00357c02 */ /* 0x000fe20009000f00 */
[----:B------:R-:W-:Y:S01]  /*2940*/  UIADD3 UR30, UPT, UPT, UR30, 0x1, URZ ;  /* 0x000000011e1e7890 */ /* 0x000fe2000fffe0ff */
[----:B-1----:R-:W-:Y:S02]  /*2950*/  MOV.SPILL R44, UR39 ;  /* 0x00000027002c7c02 */ /* 0x002fe40009000f00 */
[----:B------:R-:W-:Y:S02]  /*2960*/  R2UR.FILL UR47, R53 ;  /* 0x00000000352f72ca */ /* 0x000fe400004e0000 */
[----:B------:R-:W-:Y:S02]  /*2970*/  R2UR.FILL UR39, R44 ;  /* 0x000000002c2772ca */ /* 0x000fe400004e0000 */
[----:B------:R-:W-:Y:S02]  /*2980*/  MOV.SPILL R47, UR55 ;  /* 0x00000037002f7c02 */ /* 0x000fe40009000f00 */
[----:B----4-:R-:W-:Y:S01]  /*2990*/  R2UR UR68, R23 ;  /* 0x00000000174472ca */ /* 0x010fe200000e0000 */
[----:B------:R-:W-:Y:S01]  /*29a0*/  UIADD3 UR64, UPT, UPT, UR6, 0xa000, URZ ;  /* 0x0000a00006407890 */ /* 0x000fe2000fffe0ff */
[----:B------:R-:W-:Y:S01]  /*29b0*/  R2UR UR67, R24 ;  /* 0x00000000184372ca */ /* 0x000fe200000e0000 */
[----:B------:R-:W-:Y:S01]  /*29c0*/  UMOV UR65, UR20 ;  /* 0x0000001400417c82 */ /* 0x000fe20008000000 */
[----:B------:R-:W-:Y:S01]  /*29d0*/  R2UR UR69, R25 ;  /* 0x00000000194572ca */ /* 0x000fe200000e0000 */
[----:B------:R-:W-:Y:S01]  /*29e0*/  UMOV UR66, UR17 ;  /* 0x0000001100427c82 */ /* 0x000fe20008000000 */
[----:B------:R-:W-:Y:S01]  /*29f0*/  R2UR.FILL UR55, R47 ;  /* 0x000000002f3772ca */ /* 0x000fe200004e0000 */
[----:B-----5:R-:W-:Y:S01]  /*2a00*/  UIADD3 UR8, UPT, UPT, UR6, 0x9400, URZ ;  /* 0x0000940006087890 */ /* 0x020fe2000fffe0ff */
[----:B------:R-:W-:Y:S01]  /*2a10*/  MOV.SPILL R52, UR46 ;  /* 0x0000002e00347c02 */ /* 0x000fe20009000f00 */
[----:B------:R-:W-:Y:S01]  /*2a20*/  UMOV UR12, UR7 ;  /* 0x00000007000c7c82 */ /* 0x000fe20008000000 */
[----:B------:R-:W-:Y:S01]  /*2a30*/  UMOV UR11, UR35 ;  /* 0x00000023000b7c82 */ /* 0x000fe20008000000 */
[----:B------:R-:W-:Y:S01]  /*2a40*/  UMOV UR13, UR5 ;  /* 0x00000005000d7c82 */ /* 0x000fe20008000000 */
[----:B------:R-:W-:Y:S01]  /*2a50*/  UMOV UR7, UR44 ;  /* 0x0000002c00077c82 */ /* 0x000fe20008000000 */
[----:B------:R-:W-:Y:S01]  /*2a60*/  UMOV UR5, UR45 ;  /* 0x0000002d00057c82 */ /* 0x000fe20008000000 */
[----:B------:R-:W-:Y:S02]  /*2a70*/  MOV.SPILL R50, UR71 ;  /* 0x0000004700327c02 */ /* 0x000fe40009000f00 */
[----:B------:R1:W-:Y:S01]  /*2a80*/  UTMALDG.4D.IM2COL [UR8], [UR14], UR4 ;  /* 0x000000080e0073b4 */ /* 0x0003e20008058004 */
[----:B--2---:R-:W-:Y:S01]  /*2a90*/  R2UR UR36, R14 ;  /* 0x000000000e2472ca */ /* 0x004fe200000e0000 */
[----:B------:R-:W-:Y:S01]  /*2aa0*/  UIADD3 UR32, UPT, UPT, UR6, 0xb800, URZ ;  /* 0x0000b80006207890 */ /* 0x000fe2000fffe0ff */
[----:B------:R-:W-:Y:S02]  /*2ab0*/  R2UR UR35, R15 ;  /* 0x000000000f2372ca */ /* 0x000fe400000e0000 */
[----:B------:R-:W-:Y:S02]  /*2ac0*/  R2UR UR37, R16 ;  /* 0x00000000102572ca */ /* 0x000fe400000e0000 */
[----:B------:R-:W-:Y:S01]  /*2ad0*/  MOV.SPILL R49, UR70 ;  /* 0x0000004600317c02 */ /* 0x000fe20009000f00 */
[----:B------:R2:W-:Y:S01]  /*2ae0*/  UTMALDG.4D.IM2COL [UR40], [UR14], UR4 ;  /* 0x000000280e0073b4 */ /* 0x0005e20008058004 */
[----:B------:R-:W-:Y:S02]  /*2af0*/  MOV.SPILL R46, UR54 ;  /* 0x00000036002e7c02 */ /* 0x000fe40009000f00 */
[----:B------:R-:W-:Y:S02]  /*2b00*/  MOV.SPILL R43, UR38 ;  /* 0x00000026002b7c02 */ /* 0x000fe40009000f00 */
[----:B------:R-:W-:Y:S02]  /*2b10*/  R2UR.FILL UR46, R52 ;  /* 0x00000000342e72ca */ /* 0x000fe400004e0000 */
[----:B------:R-:W-:Y:S02]  /*2b20*/  R2UR.FILL UR71, R50 ;  /* 0x00000000324772ca */ /* 0x000fe400004e0000 */
[----:B------:R-:W-:Y:S02]  /*2b30*/  R2UR.FILL UR70, R49 ;  /* 0x00000000314672ca */ /* 0x000fe400004e0000 */
[----:B------:R-:W-:Y:S02]  /*2b40*/  R2UR.FILL UR54, R46 ;  /* 0x000000002e3672ca */ /* 0x000fe400004e0000 */
[----:B------:R-:W-:Y:S01]  /*2b50*/  R2UR.FILL UR38, R43 ;  /* 0x000000002b2672ca */ /* 0x000fe200004e0000 */
[----:B-1----:R-:W-:Y:S01]  /*2b60*/  UIADD3 UR8, UPT, UPT, UR6, 0x9c00, URZ ;  /* 0x00009c0006087890 */ /* 0x002fe2000fffe0ff */
[----:B------:R-:W-:Y:S01]  /*2b70*/  UMOV UR12, UR7 ;  /* 0x00000007000c7c82 */ /* 0x000fe20008000000 */
[----:B------:R-:W-:Y:S01]  /*2b80*/  UMOV UR11, UR43 ;  /* 0x0000002b000b7c82 */ /* 0x000fe20008000000 */
[----:B------:R-:W-:Y:S01]  /*2b90*/  UMOV UR13, UR5 ;  /* 0x00000005000d7c82 */ /* 0x000fe20008000000 */
[----:B------:R-:W-:Y:S01]  /*2ba0*/  UMOV UR7, UR68 ;  /* 0x0000004400077c82 */ /* 0x000fe20008000000 */
[----:B------:R-:W-:Y:S01]  /*2bb0*/  UMOV UR5, UR69 ;  /* 0x0000004500057c82 */ /* 0x000fe20008000000 */
[----:B--2---:R-:W-:Y:S03]  /*2bc0*/  R2UR UR44, R17 ;  /* 0x00000000112c72ca */ /* 0x004fe600000e0000 */
[----:B------:R1:W-:Y:S01]  /*2bd0*/  UTMALDG.4D.IM2COL [UR8], [UR14], UR4 ;  /* 0x000000080e0073b4 */ /* 0x0003e20008058004 */
[----:B------:R-:W-:Y:S01]  /*2be0*/  R2UR UR43, R18 ;  /* 0x00000000122b72ca */ /* 0x000fe200000e0000 */
[----:B------:R-:W-:Y:S01]  /*2bf0*/  UIADD3 UR40, UPT, UPT, UR6, 0xb000, URZ ;  /* 0x0000b00006287890 */ /* 0x000fe2000fffe0ff */
[----:B------:R-:W-:Y:S01]  /*2c00*/  R2UR UR45, R19 ;  /* 0x00000000132d72ca */ /* 0x000fe200000e0000 */
[----:B------:R2:W-:Y:S01]  /*2c10*/  UTMALDG.4D.IM2COL [UR64], [UR14], UR4 ;  /* 0x000000400e0073b4 */ /* 0x0005e20008058004 */
        /* <DEDUP_REMOVED lines=18> */
[----:B--2---:R-:W-:Y:S03]  /*2d40*/  R2UR.FILL UR52, R55 ;  /* 0x00000000373472ca */ /* 0x004fe600004e0000 */
[----:B------:R1:W-:Y:S01]  /*2d50*/  UTMALDG.4D.IM2COL [UR8], [UR14], UR4 ;  /* 0x000000080e0073b4 */ /* 0x0003e20008058004 */
[----:B------:R-:W-:Y:S02]  /*2d60*/  R2UR.FILL UR53, R56 ;  /* 0x00000000383572ca */ /* 0x000fe400004e0000 */
[----:B------:R-:W-:Y:S01]  /*2d70*/  R2UR.FILL UR51, R54 ;  /* 0x00000000363372ca */ /* 0x000fe200004e0000 */
[----:B------:R2:W-:Y:S06]  /*2d80*/  UTMALDG.4D.IM2COL [UR40], [UR14], UR4 ;  /* 0x000000280e0073b4 */ /* 0x0005ec0008058004 */
[----:B------:R-:W-:Y:S02]  /*2d90*/  UMOV UR18, UR52 ;  /* 0x0000003400127c82 */ /* 0x000fe40008000000 */
[----:B------:R-:W-:Y:S01]  /*2da0*/  UMOV UR76, UR18 ;  /* 0x00000012004c7c82 */ /* 0x000fe20008000000 */
        /* <DEDUP_REMOVED lines=8> */
[----:B------:R2:W-:Y:S01]  /*2e30*/  UTMALDG.4D.IM2COL [UR32], [UR14], UR4 ;  /* 0x000000200e0073b4 */ /* 0x0005e20008058004 */
[----:B-1----:R-:W-:Y:S01]  /*2e40*/  UIADD3 UR8, UPT, UPT, UR6, 0xbc00, URZ ;  /* 0x0000bc0006087890 */ /* 0x002fe2000fffe0ff */
[----:B------:R-:W-:Y:S01]  /*2e50*/  UMOV UR12, UR7 ;  /* 0x00000007000c7c82 */ /* 0x000fe20008000000 */
[----:B------:R-:W-:Y:S01]  /*2e60*/  UMOV UR11, UR35 ;  /* 0x00000023000b7c82 */ /* 0x000fe20008000000 */
[----:B------:R-:W-:Y:S01]  /*2e70*/  UMOV UR13, UR5 ;  /* 0x00000005000d7c82 */ /* 0x000fe20008000000 */
[----:B------:R-:W-:Y:S01]  /*2e80*/  UMOV UR7, UR68 ;  /* 0x0000004400077c82 */ /* 0x000fe20008000000 */
[----:B------:R-:W-:Y:S01]  /*2e90*/  UMOV UR5, UR69 ;  /* 0x0000004500057c82 */ /* 0x000fe20008000000 */
[----:B--2---:R-:W-:Y:S03]  /*2ea0*/  UMOV UR36, UR18 ;  /* 0x0000001200247c82 */ /* 0x004fe60008000000 */
[----:B------:R1:W-:Y:S01]  /*2eb0*/  UTMALDG.4D.IM2COL [UR8], [UR14], UR4 ;  /* 0x000000080e0073b4 */ /* 0x0003e20008058004 */
[----:B------:R-:W-:Y:S01]  /*2ec0*/  R2UR UR35, R10 ;  /* 0x000000000a2372ca */ /* 0x000fe200000e0000 */
[----:B------:R2:W-:Y:S01]  /*2ed0*/  UTMALDG.4D.IM2COL [UR64], [UR14], UR4 ;  /* 0x000000400e0073b4 */ /* 0x0005e20008058004 */
[----:B-1----:R-:W-:Y:S01]  /*2ee0*/  UIADD3 UR8, UPT, UPT, UR6, 0xc400, URZ ;  /* 0x0000c40006087890 */ /* 0x002fe2000fffe0ff */
[----:B------:R-:W-:Y:S01]  /*2ef0*/  UMOV UR12, UR7 ;  /* 0x00000007000c7c82 */ /* 0x000fe20008000000 */
[----:B------:R-:W-:Y:S01]  /*2f00*/  UMOV UR11, UR67 ;  /* 0x00000043000b7c82 */ /* 0x000fe20008000000 */
[----:B------:R-:W-:Y:S01]  /*2f10*/  UMOV UR13, UR5 ;  /* 0x00000005000d7c82 */ /* 0x000fe20008000000 */
[----:B------:R-:W-:Y:S01]  /*2f20*/  UMOV UR7, 0x30000 ;  /* 0x0003000000077882 */ /* 0x000fe20000000000 */
[----:B------:R-:W-:Y:S01]  /*2f30*/  ULEA UR6, UR16, UR47, 0xd ;  /* 0x0000002f10067291 */ /* 0x000fe2000f8e68ff */
[----:B--2---:R-:W-:Y:S03]  /*2f40*/  UMOV UR68, UR18 ;  /* 0x0000001200447c82 */ /* 0x004fe60008000000 */
[----:B------:R1:W-:Y:S01]  /*2f50*/  UTMALDG.4D.IM2COL [UR8], [UR14], UR4 ;  /* 0x000000080e0073b4 */ /* 0x0003e20008058004 */
[----:B------:R-:W-:Y:S01]  /*2f60*/  ULEA UR6, UR6, UR23, 0x2 ;  /* 0x0000001706067291 */ /* 0x000fe2000f8e10ff */
[----:B------:R-:W-:Y:S01]  /*2f70*/  R2UR UR67, R9 ;  /* 0x00000000094372ca */ /* 0x000fe200000e0000 */
[----:B------:R-:W-:Y:S02]  /*2f80*/  UMOV UR16, UR53 ;  /* 0x0000003500107c82 */ /* 0x000fe40008000000 */
[----:B------:R-:W-:Y:S02]  /*2f90*/  UIADD3 UR48, UPT, UPT, UR6, 0x18800, URZ ;  /* 0x0001880006307890 */ /* 0x000fe4000fffe0ff */
[----:B------:R-:W-:Y:S01]  /*2fa0*/  UIADD3 UR32, UPT, UPT, UR6, 0x19000, URZ ;  /* 0x0001900006207890 */ /* 0x000fe2000fffe0ff */
[----:B------:R-:W-:Y:S01]  /*2fb0*/  UMOV UR37, UR16 ;  /* 0x0000001000257c82 */ /* 0x000fe20008000000 */
[----:B------:R-:W-:Y:S01]  /*2fc0*/  UIADD3 UR64, UPT, UPT, UR6, 0x19800, URZ ;  /* 0x0001980006407890 */ /* 0x000fe2000fffe0ff */
[----:B------:R-:W-:Y:S01]  /*2fd0*/  UMOV UR69, UR16 ;  /* 0x0000001000457c82 */ /* 0x000fe20008000000 */
[----:B------:R-:W-:Y:S01]  /*2fe0*/  UIADD3 UR72, UPT, UPT, UR6, 0x1c800, URZ ;  /* 0x0001c80006487890 */ /* 0x000fe2000fffe0ff */
[----:B------:R-:W-:Y:S01]  /*2ff0*/  UMOV UR77, UR16 ;  /* 0x00000010004d7c82 */ /* 0x000fe20008000000 */
[----:B------:R-:W-:Y:S02]  /*3000*/  UIADD3 UR56, UPT, UPT, UR6, 0x1d800, URZ ;  /* 0x0001d80006387890 */ /* 0x000fe4000fffe0ff */
[----:B------:R-:W-:Y:S02]  /*3010*/  UIADD3 UR40, UPT, UPT, UR6, 0x1e800, URZ ;  /* 0x0001e80006287890 */ /* 0x000fe4000fffe0ff */
[----:B------:R-:W-:Y:S02]  /*3020*/  UIADD3 UR24, UPT, UPT, UR6, 0x1f800, URZ ;  /* 0x0001f80006187890 */ /* 0x000fe4000fffe0ff */
[----:B-1----:R-:W-:Y:S01]  /*3030*/  UIADD3 UR4, UP0, UPT, UR62, 0x180, URZ ;  /* 0x000001803e047890 */ /* 0x002fe2000ff1e0ff */
[----:B------:R-:W-:Y:S01]  /*3040*/  UMOV UR14, 0x0 ;  /* 0x00000000000e7882 */ /* 0x000fe20000000000 */
[----:B------:R-:W-:Y:S02]  /*3050*/  UMOV UR15, 0x10000000 ;  /* 0x10000000000f7882 */ /* 0x000fe40000000000 */
[----:B------:R-:W-:Y:S02]  /*3060*/  UIADD3.X UR5, UPT, UPT, URZ, UR63, URZ, UP0, !UPT ;  /* 0x0000003fff057290 */ /* 0x000fe400087fe4ff */
[----:B------:R-:W-:Y:S01]  /*3070*/  UIADD3 UR8, UPT, UPT, UR6, 0x18c00, URZ ;  /* 0x00018c0006087890 */ /* 0x000fe2000fffe0ff */
[----:B------:R-:W-:Y:S01]  /*3080*/  UMOV UR12, UR18 ;  /* 0x00000012000c7c82 */ /* 0x000fe20008000000 */
[----:B------:R-:W-:Y:S01]  /*3090*/  UMOV UR11, UR51 ;  /* 0x00000033000b7c82 */ /* 0x000fe20008000000 */
[----:B------:R-:W-:Y:S04]  /*30a0*/  UMOV UR13, UR16 ;  /* 0x00000010000d7c82 */ /* 0x000fe80008000000 */
[----:B------:R1:W-:Y:S02]  /*30b0*/  UTMALDG.4D.MULTICAST [UR48], [UR4], UR7, desc[UR14] ;  /* 0x00000e30040073b4 */ /* 0x0003e40008019807 */
[----:B------:R2:W-:Y:S01]  /*30c0*/  UTMALDG.4D.MULTICAST [UR8], [UR4], UR7, desc[UR14] ;  /* 0x00000e08040073b4 */ /* 0x0005e20008019807 */
[----:B------:R4:W-:Y:S01]  /*30d0*/  UTMALDG.4D.MULTICAST [UR32], [UR4], UR7, desc[UR14] ;  /* 0x00000e20040073b4 */ /* 0x0009e20008019807 */
[----:B-1----:R-:W-:Y:S01]  /*30e0*/  R2UR UR51, R8 ;  /* 0x00000000083372ca */ /* 0x002fe200000e0000 */
[----:B------:R-:W-:Y:S01]  /*30f0*/  UIADD3 UR48, UPT, UPT, UR6, 0x1a000, URZ ;  /* 0x0001a00006307890 */ /* 0x000fe2000fffe0ff */
[----:B------:R-:W-:Y:S01]  /*3100*/  UMOV UR52, UR18 ;  /* 0x0000001200347c82 */ /* 0x000fe20008000000 */
[----:B------:R-:W-:Y:S01]  /*3110*/  UMOV UR53, UR16 ;  /* 0x0000001000357c82 */ /* 0x000fe20008000000 */
[----:B--2---:R-:W-:Y:S01]  /*3120*/  UIADD3 UR8, UPT, UPT, UR6, 0x19400, URZ ;  /* 0x0001940006087890 */ /* 0x004fe2000fffe0ff */
[----:B------:R-:W-:Y:S01]  /*3130*/  UMOV UR11, UR35 ;  /* 0x00000023000b7c82 */ /* 0x000fe20008000000 */
[----:B----4-:R-:W-:Y:S07]  /*3140*/  R2UR UR35, R7 ;  /* 0x00000000072372ca */ /* 0x010fee00000e0000 */
[----:B------:R1:W-:Y:S01]  /*3150*/  UTMALDG.4D.MULTICAST [UR8], [UR4], UR7, desc[UR14] ;  /* 0x00000e08040073b4 */ /* 0x0003e20008019807 */
[----:B------:R-:W-:Y:S01]  /*3160*/  UIADD3 UR32, UPT, UPT, UR6, 0x1a800, URZ ;  /* 0x0001a80006207890 */ /* 0x000fe2000fffe0ff */
[----:B------:R2:W-:Y:S01]  /*3170*/  UTMALDG.4D.MULTICAST [UR64], [UR4], UR7, desc[UR14] ;  /* 0x00000e40040073b4 */ /* 0x0005e20008019807 */
[----:B-1----:R-:W-:Y:S01]  /*3180*/  UIADD3 UR8, UPT, UPT, UR6, 0x19c00, URZ ;  /* 0x00019c0006087890 */ /* 0x002fe2000fffe0ff */
[----:B------:R-:W-:Y:S01]  /*3190*/  UMOV UR11, UR67 ;  /* 0x00000043000b7c82 */ /* 0x000fe20008000000 */
[----:B--2---:R-:W-:Y:S07]  /*31a0*/  R2UR UR67, R6 ;  /* 0x00000000064372ca */ /* 0x004fee00000e0000 */
        /* <DEDUP_REMOVED lines=17> */
[----:B--2---:R-:W-:Y:S07]  /*32c0*/  R2UR.FILL UR67, R48 ;  /* 0x00000000304372ca */ /* 0x004fee00004e0000 */
        /* <DEDUP_REMOVED lines=17> */
[----:B--2---:R-:W-:Y:S01]  /*33e0*/  UMOV UR76, UR20 ;  /* 0x00000014004c7c82 */ /* 0x004fe20008000000 */
[----:B------:R-:W-:Y:S01]  /*33f0*/  UMOV UR74, UR18 ;  /* 0x00000012004a7c82 */ /* 0x000fe20008000000 */
[----:B------:R-:W-:Y:S01]  /*3400*/  UMOV UR77, UR16 ;  /* 0x00000010004d7c82 */ /* 0x000fe20008000000 */
[----:B------:R-:W-:Y:S01]  /*3410*/  UMOV UR9, UR76 ;  /* 0x0000004c00097c82 */ /* 0x000fe20008000000 */
[----:B------:R-:W-:Y:S01]  /*3420*/  UMOV UR12, UR74 ;  /* 0x0000004a000c7c82 */ /* 0x000fe20008000000 */
[----:B------:R-:W-:Y:S01]  /*3430*/  UMOV UR13, UR77 ;  /* 0x0000004d000d7c82 */ /* 0x000fe20008000000 */
[----:B------:R-:W-:Y:S01]  /*3440*/  UMOV UR65, UR76 ;  /* 0x0000004c00417c82 */ /* 0x000fe20008000000 */
[----:B------:R1:W-:Y:S01]  /*3450*/  UTMALDG.4D.MULTICAST [UR8], [UR4], UR7, desc[UR14] ;  /* 0x00000e08040073b4 */ /* 0x0003e20008019807 */
[----:B------:R-:W-:Y:S01]  /*3460*/  UMOV UR68, UR74 ;  /* 0x0000004a00447c82 */ /* 0x000fe20008000000 */
[----:B------:R-:W-:Y:S01]  /*3470*/  UMOV UR69, UR77 ;  /* 0x0000004d00457c82 */ /* 0x000fe20008000000 */
[----:B------:R-:W-:Y:S01]  /*3480*/  UMOV UR57, UR76 ;  /* 0x0000004c00397c82 */ /* 0x000fe20008000000 */
[----:B------:R-:W-:Y:S01]  /*3490*/  UMOV UR49, UR76 ;  /* 0x0000004c00317c82 */ /* 0x000fe20008000000 */
[----:B------:R-:W-:Y:S01]  /*34a0*/  UMOV UR41, UR76 ;  /* 0x0000004c00297c82 */ /* 0x000fe20008000000 */
[----:B------:R-:W-:Y:S01]  /*34b0*/  UMOV UR33, UR76 ;  /* 0x0000004c00217c82 */ /* 0x000fe20008000000 */
[----:B------:R-:W-:Y:S01]  /*34c0*/  UMOV UR25, UR76 ;  /* 0x0000004c00197c82 */ /* 0x000fe20008000000 */
[----:B------:R-:W-:Y:S01]  /*34d0*/  UTMALDG.4D.MULTICAST [UR64], [UR4], UR7, desc[UR14] ;  /* 0x00000e40040073b4 */ /* 0x000fe20008019807 */
[----:B------:R-:W-:Y:S01]  /*34e0*/  UMOV UR60, UR74 ;  /* 0x0000004a003c7c82 */ /* 0x000fe20008000000 */
        /* <DEDUP_REMOVED lines=9> */
[----:B------:R-:W-:Y:S01]  /*3580*/  UIADD3 UR16, UPT, UPT, UR6, 0x20000, URZ ;  /* 0x0002000006107890 */ /* 0x000fe2000fffe0ff */
[----:B------:R-:W-:Y:S01]  /*3590*/  UMOV UR18, UR17 ;  /* 0x0000001100127c82 */ /* 0x000fe20008000000 */
[----:B------:R-:W-:Y:S01]  /*35a0*/  UMOV UR17, UR76 ;  /* 0x0000004c00117c82 */ /* 0x000fe20008000000 */
[----:B------:R-:W2:Y:S01]  /*35b0*/  LDCU UR76, c[0x0][0x38c] ;  /* 0x00007180ff4c77ac */ /* 0x000ea20008000800 */
[----:B------:R-:W-:Y:S01]  /*35c0*/  UMOV UR20, UR74 ;  /* 0x0000004a00147c82 */ /* 0x000fe20008000000 */
[----:B------:R-:W-:Y:S01]  /*35d0*/  UMOV UR21, UR77 ;  /* 0x0000004d00157c82 */ /* 0x000fe20008000000 */
[----:B-1----:R-:W-:Y:S01]  /*35e0*/  UIADD3 UR8, UPT, UPT, UR6, 0x1d400, URZ ;  /* 0x0001d40006087890 */ /* 0x002fe2000fffe0ff */
[----:B------:R-:W-:Y:S08]  /*35f0*/  UMOV UR11, UR67 ;  /* 0x00000043000b7c82 */ /* 0x000ff00008000000 */
[----:B------:R1:W-:Y:S01]  /*3600*/  UTMALDG.4D.MULTICAST [UR8], [UR4], UR7, desc[UR14] ;  /* 0x00000e08040073b4 */ /* 0x0003e20008019807 */
[----:B------:R-:W-:Y:S01]  /*3610*/  UTMALDG.4D.MULTICAST [UR56], [UR4], UR7, desc[UR14] ;  /* 0x00000e38040073b4 */ /* 0x000fe20008019807 */
        /* <DEDUP_REMOVED lines=19> */
[----:B------:R4:W-:Y:S01]  /*3750*/  UTMALDG.4D.MULTICAST [UR16], [UR4], UR7, desc[UR14] ;  /* 0x00000e10040073b4 */ /* 0x0009e20008019807 */
[----:B-1----:R-:W-:Y:S02]  /*3760*/  UIADD3 UR8, UPT, UPT, UR6, 0x20400, URZ ;  /* 0x0002040006087890 */ /* 0x002fe4000fffe0ff */
[----:B------:R-:W-:Y:S01]  /*3770*/  UIADD3 UR6, UPT, UPT, UR22, 0x1, URZ ;  /* 0x0000000116067890 */ /* 0x000fe2000fffe0ff */
[----:B------:R-:W-:Y:S01]  /*3780*/  UMOV UR11, UR19 ;  /* 0x00000013000b7c82 */ /* 0x000fe20008000000 */
[----:B----4-:R-:W-:Y:S05]  /*3790*/  UMOV UR16, UR31 ;  /* 0x0000001f00107c82 */ /* 0x010fea0008000000 */
[----:B------:R1:W-:Y:S02]  /*37a0*/  UTMALDG.4D.MULTICAST [UR8], [UR4], UR7, desc[UR14] ;  /* 0x00000e08040073b4 */ /* 0x0003e40008019807 */
[----:B-1----:R-:W-:Y:S02]  /*37b0*/  UIADD3 UR5, UPT, UPT, UR74, 0x1, URZ ;  /* 0x000000014a057890 */ /* 0x002fe4000fffe0ff */
[----:B------:R-:W-:Y:S02]  /*37c0*/  UIADD3 UR4, UPT, UPT, UR77, 0x1, URZ ;  /* 0x000000014d047890 */ /* 0x000fe4000fffe0ff */
[----:B--2---:R-:W-:Y:S04]  /*37d0*/  UISETP.NE.AND UP1, UPT, UR5, UR76, UPT ;  /* 0x0000004c0500728c */ /* 0x004fe8000bf25270 */
[----:B------:R-:W-:Y:S06]  /*37e0*/  USEL UR5, UR5, URZ, UP1 ;  /* 0x000000ff05057287 */ /* 0x000fec0008800000 */
[----:B------:R-:W-:Y:S01]  /*37f0*/  IMAD.U32 R0, RZ, RZ, UR5 ;  /* 0x00000005ff007e24 */ /* 0x000fe2000f8e00ff */
[----:B------:R-:W-:Y:S04]  /*3800*/  @UP1 UIADD3 UR4, UPT, UPT, UR77, URZ, URZ ;  /* 0x000000ff4d041290 */ /* 0x000fe8000fffe0ff */
[----:B------:R-:W-:Y:S04]  /*3810*/  UISETP.NE.AND UP0, UPT, UR4, UR39, UPT ;  /* 0x000000270400728c */ /* 0x000fe8000bf05270 */
[----:B------:R-:W-:Y:S06]  /*3820*/  USEL UR4, UR4, URZ, UP0 ;  /* 0x000000ff04047287 */ /* 0x000fec0008000000 */
[----:B------:R-:W-:Y:S01]  /*3830*/  IMAD.U32 R42, RZ, RZ, UR4 ;  /* 0x00000004ff2a7e24 */ /* 0x000fe2000f8e00ff */
[----:B------:R-:W-:Y:S02]  /*3840*/  @UP0 UIADD3 UR6, UPT, UPT, UR22, URZ, URZ ;  /* 0x000000ff16060290 */ /* 0x000fe4000fffe0ff */
[----:B------:R-:W-:Y:S05]  /*3850*/  UISETP.NE.AND UP0, UPT, UR30, UR55, UPT ;  /* 0x000000371e00728c */ /* 0x000fea000bf05270 */
[----:B------:R-:W-:Y:S04]  /*3860*/  UMOV UR22, UR6 ;  /* 0x0000000600167c82 */ /* 0x000fe80008000000 */
[----:B---3--:R-:W-:Y:S05]  /*3870*/  BRA.U UP0, `(.L_x_28) ;  /* 0xffffffe900c87547 */ /* 0x008fea000b83ffff */
.L_x_22:
[----:B------:R-:W-:Y:S01]  /*3880*/  ULEA UR4, UR31, UR23, 0x3 ;  /* 0x000000171f047291 */ /* 0x000fe2000f8e18ff */
[----:B------:R-:W-:Y:S01]  /*3890*/  SHF.L.U32 R4, R3, 0x1f, RZ ;  /* 0x0000001f03047819 */ /* 0x000fe200000006ff */
[----:B------:R-:W-:Y:S01]  /*38a0*/  @!P1 SYNCS.ARRIVE.TRANS64.A1T0 RZ, [UR23+0x88], RZ ;  /* 0x000088ffffff99a7 */ /* 0x000fe20008100017 */
[----:B------:R-:W-:-:S06]  /*38b0*/  R2UR UR5, R40 ;  /* 0x00000000280572ca */ /* 0x000fcc00000e0000 */
[----:B--2---:R1:W2:Y:S07]  /*38c0*/  SYNCS.PHASECHK.TRANS64.TRYWAIT P0, [UR4+0x20], R4 ;  /* 0x00002004ff0075a7 */ /* 0x0042ae0008001104 */
[----:B------:R-:W-:-:S09]  /*38d0*/  UISETP.GE.AND UP0, UPT, UR5, 0x1, UPT ;  /* 0x000000010500788c */ /* 0x000fd2000bf06270 */
[----:B------:R-:W-:Y:S05]  /*38e0*/  BRA.U !UP0, `(.L_x_29) ;  /* 0x0000002108687547 */ /* 0x000fea000b800000 */
[----:B------:R-:W3:Y:S01]  /*38f0*/  LDCU.128 UR8, c[0x0][0x480] ;  /* 0x00009000ff0877ac */ /* 0x000ee20008000c00 */
        /* <DEDUP_REMOVED lines=8> */
[----:B------:R-:W4:Y:S01]  /*3980*/  LDCU.64 UR4, c[0x0][0x490] ;  /* 0x00009200ff0477ac */ /* 0x000f220008000a00 */
[----:B---3--:R-:W-:Y:S02]  /*3990*/  UIMAD.WIDE.U32 UR6, UR48, UR9, URZ ;  /* 0x00000009300672a5 */ /* 0x008fe4000f8e00ff */
        /* <DEDUP_REMOVED lines=16> */
[----:B------:R-:W-:Y:S02]  /*3aa0*/  UIADD3 UR55, UPT, UPT, UR49, UR55, URZ ;  /* 0x0000003731377290 */ /* 0x000fe4000fffe0ff */
        /* <DEDUP_REMOVED lines=9> */
[----:B----4-:R-:W-:Y:S01]  /*3b40*/  UIMAD.WIDE.U32 UR20, UR13, UR4, URZ ;  /* 0x000000040d1472a5 */ /* 0x010fe2000f8e00ff */
        /* <DEDUP_REMOVED lines=46> */
[----:B-----5:R-:W-:Y:S01]  /*3e30*/  MOV R24, UR59 ;  /* 0x0000003b00187c02 */ /* 0x020fe20008000f00 */
        /* <DEDUP_REMOVED lines=35> */
[----:B------:R-:W3:Y:S01]  /*4070*/  LDCU.64 UR6, c[0x0][0x4b0] ;  /* 0x00009600ff0677ac */ /* 0x000ee20008000a00 */
[----:B------:R-:W3:Y:S01]  /*4080*/  LDCU.64 UR4, c[0x0][0x4d0] ;  /* 0x00009a00ff0477ac */ /* 0x000ee20008000a00 */
        /* <DEDUP_REMOVED lines=9> */
[----:B-1----:R-:W-:Y:S01]  /*4120*/  IMAD.U32 R4, RZ, RZ, UR10 ;  /* 0x0000000aff047e24 */ /* 0x002fe2000f8e00ff */
[----:B---3--:R-:W-:Y:S01]  /*4130*/  UIMAD UR10, UR21, UR6, UR4 ;  /* 0x00000006150a72a4 */ /* 0x008fe2000f8e0204 */
        /* <DEDUP_REMOVED lines=29> */
[----:B------:R-:W1:Y:S01]  /*4310*/  LDCU UR38, c[0x0][0x390] ;  /* 0x00007200ff2677ac */ /* 0x000e620008000800 */
[----:B------:R-:W-:Y:S02]  /*4320*/  IMAD.U32 R30, RZ, RZ, UR4 ;  /* 0x00000004ff1e7e24 */ /* 0x000fe4000f8e00ff */
[----:B------:R-:W-:Y:S01]  /*4330*/  MOV R29, UR6 ;  /* 0x00000006001d7c02 */ /* 0x000fe20008000f00 */
[----:B------:R-:W-:Y:S01]  /*4340*/  UIMAD UR4, UR11, UR7, UR5 ;  /* 0x000000070b0472a4 */ /* 0x000fe2000f8e0205 */
[----:B------:R-:W3:Y:S05]  /*4350*/  LDCU UR39, c[0x0][0x38c] ;  /* 0x00007180ff2777ac */ /* 0x000eea0008000800 */
[----:B------:R-:W-:Y:S01]  /*4360*/  IMAD.U32 R28, RZ, RZ, UR4 ;  /* 0x00000004ff1c7e24 */ /* 0x000fe2000f8e00ff */
[----:B------:R-:W-:-:S02]  /*4370*/  UIADD3 UR75, UPT, UPT, UR50, 0x40, URZ ;  /* 0x00000040324b7890 */ /* 0x000fc4000fffe0ff */
[----:B------:R-:W-:Y:S02]  /*4380*/  UIADD3 UR67, UPT, UPT, UR50, 0x48, URZ ;  /* 0x0000004832437890 */ /* 0x000fe4000fffe0ff */
[----:B------:R-:W-:Y:S02]  /*4390*/  UIADD3 UR59, UPT, UPT, UR50, 0x50, URZ ;  /* 0x00000050323b7890 */ /* 0x000fe4000fffe0ff */
[----:B------:R-:W-:Y:S02]  /*43a0*/  UIADD3 UR51, UPT, UPT, UR50, 0x58, URZ ;  /* 0x0000005832337890 */ /* 0x000fe4000fffe0ff */
[----:B------:R-:W-:Y:S02]  /*43b0*/  UIADD3 UR43, UPT, UPT, UR50, 0x60, URZ ;  /* 0x00000060322b7890 */ /* 0x000fe4000fffe0ff */
[----:B------:R-:W-:Y:S02]  /*43c0*/  UIADD3 UR35, UPT, UPT, UR50, 0x68, URZ ;  /* 0x0000006832237890 */ /* 0x000fe4000fffe0ff */
[----:B------:R-:W-:-:S02]  /*43d0*/  UIADD3 UR27, UPT, UPT, UR50, 0x70, URZ ;  /* 0x00000070321b7890 */ /* 0x000fc4000fffe0ff */
[----:B------:R-:W-:Y:S01]  /*43e0*/  UIADD3 UR19, UPT, UPT, UR50, 0x78, URZ ;  /* 0x0000007832137890 */ /* 0x000fe2000fffe0ff */
[----:B------:R-:W-:Y:S01]  /*43f0*/  UMOV UR16, UR31 ;  /* 0x0000001f00107c82 */ /* 0x000fe20008000000 */
[----:B-1-3--:R-:W-:-:S10]  /*4400*/  UMOV UR30, UR49 ;  /* 0x00000031001e7c82 */ /* 0x00afd40008000000 */
.L_x_35:
        /* <DEDUP_REMOVED lines=8> */
.L_x_30:
[----:B------:R-:W-:Y:S11]  /*4490*/  R2UR UR4, R27 ;  /* 0x000000001b0472ca */ /* 0x000ff600000e0000 */
[----:B------:R-:W-:Y:S02]  /*44a0*/  @!UPT UIADD3 URZ, UPT, UPT, URZ, URZ, URZ ;  /* 0x000000fffffff290 */ /* 0x000fe4000fffe0ff */
[----:B------:R2:W-:Y:S01]  /*44b0*/  @!P3 SYNCS.ARRIVE.TRANS64 RZ, [UR4], R45 ;  /* 0x0000002dffffb9a7 */ /* 0x0005e20008000004 */
[----:B------:R-:W-:Y:S04]  /*44c0*/  ULOP3.LUT UR4, UR46, 0x2, URZ, 0xfc, !UPT ;  /* 0x000000022e047892 */ /* 0x000fe8000f8efcff */
[----:B------:R-:W-:Y:S09]  /*44d0*/  UISETP.NE.AND UP0, UPT, UR4, 0x2, UPT ;  /* 0x000000020400788c */ /* 0x000ff2000bf05270 */
[----:B------:R-:W-:Y:S05]  /*44e0*/  BRA.U UP0, `(.L_x_32) ;  /* 0x0000000100047547 */ /* 0x000fea000b800000 */
[----:B------:R-:W-:Y:S05]  /*44f0*/  BPT.TRAP 0x1 ;  /* 0x000000040000795c */ /* 0x000fea0000300000 */
.L_x_32:
[----:B------:R-:W-:Y:S04]  /*4500*/  BSSY.RECONVERGENT B0, `(.L_x_33) ;  /* 0x0000003000007945 */ /* 0x000fe80003800200 */
[----:B------:R-:W-:Y:S05]  /*4510*/  @P2 BRA `(.L_x_34) ;  /* 0x0000000000042947 */ /* 0x000fea0003800000 */
[----:B------:R-:W-:Y:S05]  /*4520*/  BPT.TRAP 0x1 ;  /* 0x000000040000795c */ /* 0x000fea0000300000 */
.L_x_34:
[----:B------:R-:W-:Y:S05]  /*4530*/  BSYNC.RECONVERGENT B0 ;  /* 0x0000000000007941 */ /* 0x000fea0003800200 */
.L_x_33:
[----:B------:R-:W3:Y:S01]  /*4540*/  LDCU.64 UR6, c[0x0][0x4b8] ;  /* 0x00009700ff0677ac */ /* 0x000ee20008000a00 */
[----:B------:R-:W-:Y:S02]  /*4550*/  R2UR UR20, R0 ;  /* 0x00000000001472ca */ /* 0x000fe400000e0000 */
[----:B------:R-:W-:Y:S01]  /*4560*/  R2UR UR18, R42 ;  /* 0x000000002a1272ca */ /* 0x000fe200000e0000 */
[----:B------:R-:W3:Y:S01]  /*4570*/  LDCU.64 UR4, c[0x0][0x4d8] ;  /* 0x00009b00ff0477ac */ /* 0x000ee20008000a00 */
[----:B-1----:R-:W-:Y:S02]  /*4580*/  MOV.SPILL R44, UR35 ;  /* 0x00000023002c7c02 */ /* 0x002fe40009000f00 */
        /* <DEDUP_REMOVED lines=18> */
[----:B------:R-:W-:Y:S01]  /*46b0*/  MOV.SPILL R50, UR67 ;  /* 0x0000004300327c02 */ /* 0x000fe20009000f00 */
[----:B------:R-:W-:Y:S01]  /*46c0*/  USEL UR7, URZ, 0x1, UP0 ;  /* 0x00000001ff077887 */ /* 0x000fe20008000000 */
[----:B------:R-:W-:Y:S01]  /*46d0*/  R2UR UR67, R21 ;  /* 0x00000000154372ca */ /* 0x000fe200000e0000 */
[----:B------:R-:W-:Y:S01]  /*46e0*/  ULEA UR6, UR16, UR23, 0xe ;  /* 0x0000001710067291 */ /* 0x000fe2000f8e70ff */
[----:B------:R-:W-:Y:S01]  /*46f0*/  R2UR UR68, R33 ;  /* 0x00000000214472ca */ /* 0x000fe200000e0000 */
[----:B------:R-:W-:Y:S01]  /*4700*/  UPRMT UR4, UR4, 0x40, UR5 ;  /* 0x0000004004047896 */ /* 0x000fe20008000005 */
[----:B------:R-:W-:Y:S01]  /*4710*/  R2UR UR69, R22 ;  /* 0x00000000164572ca */ /* 0x000fe200000e0000 */
[----:B------:R-:W-:Y:S01]  /*4720*/  UIADD3 UR32, UPT, UPT, UR6, 0x8800, URZ ;  /* 0x0000880006207890 */ /* 0x000fe2000fffe0ff */
[----:B------:R-:W-:Y:S01]  /*4730*/  LOP3.LUT R3, R3, UR7, RZ, 0x3c, !PT ;  /* 0x0000000703037c12 */ /* 0x000fe2000f8e3cff */
[----:B------:R-:W-:Y:S01]  /*4740*/  UPRMT UR4, UR4, 0x5410, URZ ;  /* 0x0000541004047896 */ /* 0x000fe200080000ff */
[----:B------:R-:W-:Y:S01]  /*4750*/  MOV.SPILL R55, UR47 ;  /* 0x0000002f00377c02 */ /* 0x000fe20009000f00 */
[----:B------:R-:W-:Y:S01]  /*4760*/  UIADD3 UR50, UPT, UPT, UR34, 0x20, URZ ;  /* 0x0000002022327890 */ /* 0x000fe2000fffe0ff */
[----:B------:R-:W-:Y:S01]  /*4770*/  SHF.L.U32 R0, R3, 0x1f, RZ ;  /* 0x0000001f03007819 */ /* 0x000fe200000006ff */
[----:B------:R-:W-:Y:S01]  /*4780*/  UIADD3 UR48, UPT, UPT, UR6, 0x8c00, URZ ;  /* 0x00008c0006307890 */ /* 0x000fe2000fffe0ff */
[----:B------:R-:W-:Y:S01]  /*4790*/  R2UR.FILL UR47, R55 ;  /* 0x00000000372f72ca */ /* 0x000fe200004e0000 */
[----:B------:R-:W-:Y:S01]  /*47a0*/  UMOV UR7, UR36 ;  /* 0x0000002400077c82 */ /* 0x000fe20008000000 */
[----:B------:R1:W3:Y:S01]  /*47b0*/  SYNCS.PHASECHK.TRANS64.TRYWAIT P0, [UR8+0x20], R0 ;  /* 0x00002000ff0075a7 */ /* 0x0002e20008001108 */
[----:B------:R-:W-:Y:S01]  /*47c0*/  UMOV UR52, UR7 ;  /* 0x0000000700347c82 */ /* 0x000fe20008000000 */
[----:B------:R4:W-:Y:S01]  /*47d0*/  UTMALDG.4D.IM2COL [UR32], [UR14], UR4 ;  /* 0x000000200e0073b4 */ /* 0x0009e20008058004 */
[----:B------:R-:W-:Y:S01]  /*47e0*/  UMOV UR8, UR35 ;  /* 0x0000002300087c82 */ /* 0x000fe20008000000 */
[----:B------:R-:W-:Y:S01]  /*47f0*/  UMOV UR5, UR37 ;  /* 0x0000002500057c82 */ /* 0x000fe20008000000 */
[----:B------:R-:W-:Y:S01]  /*4800*/  UMOV UR24, UR33 ;  /* 0x0000002100187c82 */ /* 0x000fe20008000000 */
[----:B------:R-:W-:Y:S01]  /*4810*/  UMOV UR51, UR8 ;  /* 0x0000000800337c82 */ /* 0x000fe20008000000 */
[----:B------:R-:W-:Y:S01]  /*4820*/  UMOV UR49, UR24 ;  /* 0x0000001800317c82 */ /* 0x000fe20008000000 */
[----:B------:R-:W-:Y:S01]  /*4830*/  UMOV UR53, UR5 ;  /* 0x0000000500357c82 */ /* 0x000fe20008000000 */
[----:B------:R-:W-:Y:S01]  /*4840*/  UIADD3 UR40, UPT, UPT, UR6, 0x9000, URZ ;  /* 0x0000900006287890 */ /* 0x000fe2000fffe0ff */
[----:B------:R5:W-:Y:S01]  /*4850*/  UTMALDG.4D.IM2COL [UR48], [UR14], UR4 ;  /* 0x000000300e0073b4 */ /* 0x000be20008058004 */
[----:B------:R-:W-:Y:S01]  /*4860*/  UMOV UR17, UR34 ;  /* 0x0000002200117c82 */ /* 0x000fe20008000000 */
[----:B------:R-:W-:Y:S01]  /*4870*/  UMOV UR41, UR24 ;  /* 0x0000001800297c82 */ /* 0x000fe20008000000 */
[----:B------:R-:W-:Y:S01]  /*4880*/  UMOV UR42, UR17 ;  /* 0x00000011002a7c82 */ /* 0x000fe20008000000 */
[----:B------:R-:W-:Y:S01]  /*4890*/  UIADD3 UR8, UPT, UPT, UR6, 0x9400, URZ ;  /* 0x0000940006087890 */ /* 0x000fe2000fffe0ff */
[----:B------:R-:W-:Y:S01]  /*48a0*/  R2UR UR25, R35 ;  /* 0x00000000231972ca */ /* 0x000fe200000e0000 */
[----:B------:R-:W-:Y:S01]  /*48b0*/  UMOV UR9, UR24 ;  /* 0x0000001800097c82 */ /* 0x000fe20008000000 */
        /* <DEDUP_REMOVED lines=22> */
[----:B------:R-:W-:Y:S02]  /*4a20*/  MOV.SPILL R46, UR39 ;  /* 0x00000027002e7c02 */ /* 0x000fe40009000f00 */
[----:B----4-:R-:W-:Y:S01]  /*4a30*/  R2UR UR35, R13 ;  /* 0x000000000d2372ca */ /* 0x010fe200000e0000 */
[----:B------:R-:W-:Y:S01]  /*4a40*/  UIADD3 UR32, UPT, UPT, UR6, 0xb800, URZ ;  /* 0x0000b80006207890 */ /* 0x000fe2000fffe0ff */
[----:B------:R-:W-:Y:S01]  /*4a50*/  R2UR UR36, R29 ;  /* 0x000000001d2472ca */ /* 0x000fe200000e0000 */
[----:B------:R-:W-:Y:S01]  /*4a60*/  UMOV UR33, UR24 ;  /* 0x0000001800217c82 */ /* 0x000fe20008000000 */
[----:B------:R-:W-:Y:S01]  /*4a70*/  R2UR UR37, R14 ;  /* 0x000000000e2572ca */ /* 0x000fe200000e0000 */
[----:B------:R-:W-:Y:S01]  /*4a80*/  UMOV UR34, UR17 ;  /* 0x0000001100227c82 */ /* 0x000fe20008000000 */
[----:B------:R-:W-:Y:S02]  /*4a90*/  R2UR.FILL UR39, R46 ;  /* 0x000000002e2772ca */ /* 0x000fe400004e0000 */
[----:B-----5:R-:W-:Y:S01]  /*4aa0*/  R2UR UR51, R19 ;  /* 0x00000000133372ca */ /* 0x020fe200000e0000 */
[----:B------:R-:W-:Y:S01]  /*4ab0*/  UIADD3 UR48, UPT, UPT, UR6, 0xa000, URZ ;  /* 0x0000a00006307890 */ /* 0x000fe2000fffe0ff */
[----:B------:R-:W-:Y:S01]  /*4ac0*/  R2UR UR52, R32 ;  /* 0x00000000203472ca */ /* 0x000fe200000e0000 */
[----:B------:R-:W-:Y:S01]  /*4ad0*/  UMOV UR50, UR17 ;  /* 0x0000001100327c82 */ /* 0x000fe20008000000 */
[----:B------:R-:W-:Y:S02]  /*4ae0*/  R2UR UR53, R20 ;  /* 0x00000000143572ca */ /* 0x000fe400000e0000 */
[----:B--2---:R-:W-:Y:S02]  /*4af0*/  MOV.SPILL R45, UR38 ;  /* 0x00000026002d7c02 */ /* 0x004fe40009000f00 */
[----:B------:R-:W-:Y:S01]  /*4b00*/  R2UR UR43, R17 ;  /* 0x00000000112b72ca */ /* 0x000fe200000e0000 */
[----:B------:R-:W-:Y:S01]  /*4b10*/  UIADD3 UR40, UPT, UPT, UR6, 0xa800, URZ ;  /* 0x0000a80006287890 */ /* 0x000fe2000fffe0ff */
[----:B------:R-:W-:Y:S02]  /*4b20*/  R2UR UR44, R31 ;  /* 0x000000001f2c72ca */ /* 0x000fe400000e0000 */
[----:B------:R-:W-:Y:S02]  /*4b30*/  R2UR UR45, R18 ;  /* 0x00000000122d72ca */ /* 0x000fe400000e0000 */
[----:B------:R-:W-:Y:S02]  /*4b40*/  R2UR.FILL UR38, R45 ;  /* 0x000000002d2672ca */ /* 0x000fe400004e0000 */
[----:B------:R-:W-:Y:S01]  /*4b50*/  MOV.SPILL R54, UR46 ;  /* 0x0000002e00367c02 */ /* 0x000fe20009000f00 */
[----:B-1----:R-:W-:Y:S01]  /*4b60*/  UIADD3 UR8, UPT, UPT, UR6, 0x9c00, URZ ;  /* 0x00009c0006087890 */ /* 0x002fe2000fffe0ff */
[----:B------:R-:W-:Y:S01]  /*4b70*/  MOV.SPILL R52, UR71 ;  /* 0x0000004700347c02 */ /* 0x000fe20009000f00 */
[----:B------:R-:W-:Y:S01]  /*4b80*/  UMOV UR10, UR67 ;  /* 0x00000043000a7c82 */ /* 0x000fe20008000000 */
[----:B------:R-:W-:Y:S01]  /*4b90*/  UMOV UR12, UR7 ;  /* 0x00000007000c7c82 */ /* 0x000fe20008000000 */
[----:B------:R-:W-:Y:S01]  /*4ba0*/  UMOV UR11, UR10 ;  /* 0x0000000a000b7c82 */ /* 0x000fe20008000000 */
[----:B------:R-:W-:Y:S01]  /*4bb0*/  UMOV UR13, UR5 ;  /* 0x00000005000d7c82 */ /* 0x000fe20008000000 */
[----:B------:R-:W-:Y:S01]  /*4bc0*/  UMOV UR10, UR21 ;  /* 0x00000015000a7c82 */ /* 0x000fe20008000000 */
[----:B------:R-:W-:Y:S01]  /*4bd0*/  UMOV UR7, UR52 ;  /* 0x0000003400077c82 */ /* 0x000fe20008000000 */
[----:B------:R-:W-:Y:S01]  /*4be0*/  R2UR UR67, R15 ;  /* 0x000000000f4372ca */ /* 0x000fe200000e0000 */
[----:B------:R1:W-:Y:S01]  /*4bf0*/  UTMALDG.4D.IM2COL [UR8], [UR14], UR4 ;  /* 0x000000080e0073b4 */ /* 0x0003e20008058004 */
[----:B------:R-:W-:Y:S01]  /*4c00*/  R2UR UR68, R30 ;  /* 0x000000001e4472ca */ /* 0x000fe200000e0000 */
[----:B------:R-:W-:Y:S01]  /*4c10*/  UIADD3 UR64, UPT, UPT, UR6, 0xb000, URZ ;  /* 0x0000b00006407890 */ /* 0x000fe2000fffe0ff */
[----:B------:R-:W-:Y:S01]  /*4c20*/  R2UR UR69, R16 ;  /* 0x00000000104572ca */ /* 0x000fe200000e0000 */
[----:B------:R-:W-:Y:S01]  /*4c30*/  UMOV UR5, UR53 ;  /* 0x0000003500057c82 */ /* 0x000fe20008000000 */
[----:B------:R-:W-:Y:S02]  /*4c40*/  MOV.SPILL R51, UR70 ;  /* 0x0000004600337c02 */ /* 0x000fe40009000f00 */
[----:B------:R-:W-:Y:S01]  /*4c50*/  MOV.SPILL R49, UR55 ;  /* 0x0000003700317c02 */ /* 0x000fe20009000f00 */
[----:B------:R2:W-:Y:S01]  /*4c60*/  UTMALDG.4D.IM2COL [UR48], [UR14], UR4 ;  /* 0x000000300e0073b4 */ /* 0x0005e20008058004 */
        /* <DEDUP_REMOVED lines=12> */
[----:B------:R-:W-:Y:S01]  /*4d30*/  UMOV UR7, UR44 ;  /* 0x0000002c00077c82 */ /* 0x000fe20008000000 */
[----:B--2---:R-:W-:Y:S02]  /*4d40*/  R2UR UR51, R11 ;  /* 0x000000000b3372ca */ /* 0x004fe400000e0000 */
[----:B------:R1:W-:Y:S01]  /*4d50*/  UTMALDG.4D.IM2COL [UR8], [UR14], UR4 ;  /* 0x000000080e0073b4 */ /* 0x0003e20008058004 */
[----:B------:R-:W-:Y:S01]  /*4d60*/  R2UR UR52, R28 ;  /* 0x000000001c3472ca */ /* 0x000fe200000e0000 */
[----:B------:R-:W-:Y:S01]  /*4d70*/  UIADD3 UR48, UPT, UPT, UR6, 0xc000, URZ ;  /* 0x0000c00006307890 */ /* 0x000fe2000fffe0ff */
[----:B------:R-:W-:Y:S01]  /*4d80*/  R2UR UR53, R12 ;  /* 0x000000000c3572ca */ /* 0x000fe200000e0000 */
[----:B------:R-:W-:Y:S01]  /*4d90*/  UMOV UR5, UR45 ;  /* 0x0000002d00057c82 */ /* 0x000fe20008000000 */
[----:B------:R2:W-:Y:S01]  /*4da0*/  UTMALDG.4D.IM2COL [UR40], [UR14], UR4 ;  /* 0x000000280e0073b4 */ /* 0x0005e20008058004 */
[----:B-1----:R-:W-:Y:S01]  /*4db0*/  UIADD3 UR8, UPT, UPT, UR6, 0xac00, URZ ;  /* 0x0000ac0006087890 */ /* 0x002fe2000fffe0ff */
[----:B------:R-:W-:Y:S01]  /*4dc0*/  UMOV UR10, UR43 ;  /* 0x0000002b000a7c82 */ /* 0x000fe20008000000 */
[----:B------:R-:W-:Y:S01]  /*4dd0*/  UMOV UR12, UR7 ;  /* 0x00000007000c7c82 */ /* 0x000fe20008000000 */
[----:B------:R-:W-:Y:S01]  /*4de0*/  UMOV UR11, UR10 ;  /* 0x0000000a000b7c82 */ /* 0x000fe20008000000 */
[----:B------:R-:W-:Y:S01]  /*4df0*/  UMOV UR13, UR5 ;  /* 0x00000005000d7c82 */ /* 0x000fe20008000000 */
[----:B------:R-:W-:Y:S01]  /*4e00*/  UMOV UR10, UR21 ;  /* 0x00000015000a7c82 */ /* 0x000fe20008000000 */
[----:B------:R-:W-:Y:S01]  /*4e10*/  UMOV UR7, UR68 ;  /* 0x0000004400077c82 */ /* 0x000fe20008000000 */
[----:B--2---:R-:W-:Y:S02]  /*4e20*/  R2UR.FILL UR43, R53 ;  /* 0x00000000352b72ca */ /* 0x004fe400004e0000 */
[----:B------:R1:W-:Y:S01]  /*4e30*/  UTMALDG.4D.IM2COL [UR8], [UR14], UR4 ;  /* 0x000000080e0073b4 */ /* 0x0003e20008058004 */
        /* <DEDUP_REMOVED lines=11> */
[----:B------:R-:W-:Y:S01]  /*4ef0*/  UMOV UR68, UR20 ;  /* 0x0000001400447c82 */ /* 0x000fe20008000000 */
[----:B------:R-:W-:Y:S01]  /*4f00*/  UMOV UR69, UR18 ;  /* 0x0000001200457c82 */ /* 0x000fe20008000000 */
        /* <DEDUP_REMOVED lines=21> */
[----:B------:R-:W-:Y:S01]  /*5060*/  UMOV UR7, 0x30000 ;  /* 0x0003000000077882 */ /* 0x000fe20000000000 */
[----:B--2---:R-:W-:Y:S02]  /*5070*/  R2UR UR51, R8 ;  /* 0x00000000083372ca */ /* 0x004fe400000e0000 */
[----:B------:R1:W-:Y:S01]  /*5080*/  UTMALDG.4D.IM2COL [UR8], [UR14], UR4 ;  /* 0x000000080e0073b4 */ /* 0x0003e20008058004 */
[----:B------:R-:W-:Y:S01]  /*5090*/  ULEA UR6, UR16, UR47, 0xd ;  /* 0x0000002f10067291 */ /* 0x000fe2000f8e68ff */
[----:B------:R-:W-:Y:S01]  /*50a0*/  UMOV UR52, UR20 ;  /* 0x0000001400347c82 */ /* 0x000fe20008000000 */
[----:B------:R-:W-:Y:S02]  /*50b0*/  UMOV UR53, UR18 ;  /* 0x0000001200357c82 */ /* 0x000fe40008000000 */
[----:B------:R-:W-:Y:S04]  /*50c0*/  ULEA UR6, UR6, UR23, 0x2 ;  /* 0x0000001706067291 */ /* 0x000fe8000f8e10ff */
[----:B------:R-:W-:Y:S02]  /*50d0*/  UIADD3 UR32, UPT, UPT, UR6, 0x19000, URZ ;  /* 0x0001900006207890 */ /* 0x000fe4000fffe0ff */
[----:B------:R-:W-:Y:S02]  /*50e0*/  UIADD3 UR64, UPT, UPT, UR6, 0x19800, URZ ;  /* 0x0001980006407890 */ /* 0x000fe4000fffe0ff */
[----:B------:R-:W-:Y:S02]  /*50f0*/  UIADD3 UR48, UPT, UPT, UR6, 0x1a000, URZ ;  /* 0x0001a00006307890 */ /* 0x000fe4000fffe0ff */
[----:B------:R-:W-:Y:S02]  /*5100*/  UIADD3 UR72, UPT, UPT, UR6, 0x1c800, URZ ;  /* 0x0001c80006487890 */ /* 0x000fe4000fffe0ff */
[----:B------:R-:W-:Y:S02]  /*5110*/  UIADD3 UR56, UPT, UPT, UR6, 0x1d800, URZ ;  /* 0x0001d80006387890 */ /* 0x000fe4000fffe0ff */
[----:B------:R-:W-:Y:S02]  /*5120*/  UIADD3 UR40, UPT, UPT, UR6, 0x1e800, URZ ;  /* 0x0001e80006287890 */ /* 0x000fe4000fffe0ff */
[----:B------:R-:W-:Y:S02]  /*5130*/  UIADD3 UR16, UPT, UPT, UR6, 0x20000, URZ ;  /* 0x0002000006107890 */ /* 0x000fe4000fffe0ff */
[----:B-1----:R-:W-:Y:S02]  /*5140*/  UIADD3 UR4, UP0, UPT, UR62, 0x180, URZ ;  /* 0x000001803e047890 */ /* 0x002fe4000ff1e0ff */
[----:B------:R-:W-:Y:S02]  /*5150*/  UIADD3 UR8, UPT, UPT, UR6, 0x18800, URZ ;  /* 0x0001880006087890 */ /* 0x000fe4000fffe0ff */
[----:B------:R-:W-:Y:S01]  /*5160*/  UIADD3.X UR5, UPT, UPT, URZ, UR63, URZ, UP0, !UPT ;  /* 0x0000003fff057290 */ /* 0x000fe200087fe4ff */
[----:B------:R-:W-:Y:S01]  /*5170*/  UMOV UR11, UR25 ;  /* 0x00000019000b7c82 */ /* 0x000fe20008000000 */
[----:B------:R-:W-:Y:S01]  /*5180*/  UMOV UR12, UR20 ;  /* 0x00000014000c7c82 */ /* 0x000fe20008000000 */
[----:B------:R-:W-:Y:S01]  /*5190*/  UMOV UR13, UR18 ;  /* 0x00000012000d7c82 */ /* 0x000fe20008000000 */
[----:B------:R-:W-:Y:S01]  /*51a0*/  UMOV UR10, UR17 ;  /* 0x00000011000a7c82 */ /* 0x000fe20008000000 */
[----:B------:R-:W-:Y:S01]  /*51b0*/  UMOV UR14, 0x0 ;  /* 0x00000000000e7882 */ /* 0x000fe20000000000 */
[----:B------:R-:W-:Y:S03]  /*51c0*/  UMOV UR15, 0x10000000 ;  /* 0x10000000000f7882 */ /* 0x000fe60000000000 */
[----:B------:R1:W-:Y:S02]  /*51d0*/  UTMALDG.4D.MULTICAST [UR8], [UR4], UR7, desc[UR14] ;  /* 0x00000e08040073b4 */ /* 0x0003e40008019807 */
[----:B-1----:R-:W-:Y:S01]  /*51e0*/  UIADD3 UR8, UPT, UPT, UR6, 0x18c00, URZ ;  /* 0x00018c0006087890 */ /* 0x002fe2000fffe0ff */
[----:B------:R-:W-:Y:S08]  /*51f0*/  UMOV UR10, UR21 ;  /* 0x00000015000a7c82 */ /* 0x000ff00008000000 */
[----:B------:R1:W-:Y:S01]  /*5200*/  UTMALDG.4D.MULTICAST [UR8], [UR4], UR7, desc[UR14] ;  /* 0x00000e08040073b4 */ /* 0x0003e20008019807 */
[----:B------:R2:W-:Y:S01]  /*5210*/  UTMALDG.4D.MULTICAST [UR32], [UR4], UR7, desc[UR14] ;  /* 0x00000e20040073b4 */ /* 0x0005e20008019807 */
[----:B-1----:R-:W-:Y:S01]  /*5220*/  UIADD3 UR8, UPT, UPT, UR6, 0x19400, URZ ;  /* 0x0001940006087890 */ /* 0x002fe2000fffe0ff */
[----:B------:R-:W-:Y:S02]  /*5230*/  UMOV UR10, UR35 ;  /* 0x00000023000a7c82 */ /* 0x000fe40008000000 */
[----:B------:R-:W-:Y:S01]  /*5240*/  UMOV UR11, UR10 ;  /* 0x0000000a000b7c82 */ /* 0x000fe20008000000 */
[----:B------:R-:W-:Y:S01]  /*5250*/  UMOV UR10, UR21 ;  /* 0x00000015000a7c82 */ /* 0x000fe20008000000 */
[----:B--2---:R-:W-:Y:S04]  /*5260*/  R2UR UR35, R7 ;  /* 0x00000000072372ca */ /* 0x004fe800000e0000 */
[----:B------:R1:W-:Y:S01]  /*5270*/  UTMALDG.4D.MULTICAST [UR8], [UR4], UR7, desc[UR14] ;  /* 0x00000e08040073b4 */ /* 0x0003e20008019807 */
[----:B------:R-:W-:Y:S01]  /*5280*/  UIADD3 UR32, UPT, UPT, UR6, 0x1a800, URZ ;  /* 0x0001a80006207890 */ /* 0x000fe2000fffe0ff */
        /* <DEDUP_REMOVED lines=29> */
[----:B--2---:R-:W-:Y:S04]  /*5460*/  R2UR.FILL UR67, R50 ;  /* 0x00000000324372ca */ /* 0x004fe800004e0000 */
        /* <DEDUP_REMOVED lines=49> */
[----:B------:R-:W-:Y:S01]  /*5780*/  UMOV UR29, UR77 ;  /* 0x0000004d001d7c82 */ /* 0x000fe20008000000 */
[----:B------:R-:W-:Y:S01]  /*5790*/  UMOV UR18, UR17 ;  /* 0x0000001100127c82 */ /* 0x000fe20008000000 */
[----:B------:R-:W-:Y:S01]  /*57a0*/  UMOV UR17, UR73 ;  /* 0x0000004900117c82 */ /* 0x000fe20008000000 */
        /* <DEDUP_REMOVED lines=29> */
[----:B--2---:R-:W-:Y:S05]  /*5980*/  UMOV UR16, UR31 ;  /* 0x0000001f00107c82 */ /* 0x004fea0008000000 */
[----:B------:R1:W-:Y:S02]  /*5990*/  UTMALDG.4D.MULTICAST [UR8], [UR4], UR7, desc[UR14] ;  /* 0x00000e08040073b4 */ /* 0x0003e40008019807 */
[----:B-1----:R-:W-:Y:S02]  /*59a0*/  UIADD3 UR5, UPT, UPT, UR76, 0x1, URZ ;  /* 0x000000014c057890 */ /* 0x002fe4000fffe0ff */
[----:B------:R-:W-:Y:S02]  /*59b0*/  UIADD3 UR4, UPT, UPT, UR77, 0x1, URZ ;  /* 0x000000014d047890 */ /* 0x000fe4000fffe0ff */
[----:B------:R-:W-:Y:S02]  /*59c0*/  UISETP.NE.AND UP1, UPT, UR5, UR39, UPT ;  /* 0x000000270500728c */ /* 0x000fe4000bf25270 */
[----:B------:R-:W-:Y:S02]  /*59d0*/  UIADD3 UR7, UPT, UPT, UR30, -0x1, URZ ;  /* 0xffffffff1e077890 */ /* 0x000fe4000fffe0ff */
[----:B------:R-:W-:Y:S06]  /*59e0*/  USEL UR5, UR5, URZ, UP1 ;  /* 0x000000ff05057287 */ /* 0x000fec0008800000 */
[----:B------:R-:W-:Y:S01]  /*59f0*/  IMAD.U32 R0, RZ, RZ, UR5 ;  /* 0x00000005ff007e24 */ /* 0x000fe2000f8e00ff */
[----:B------:R-:W-:Y:S04]  /*5a00*/  @UP1 UIADD3 UR4, UPT, UPT, UR77, URZ, URZ ;  /* 0x000000ff4d041290 */ /* 0x000fe8000fffe0ff */
[----:B------:R-:W-:Y:S04]  /*5a10*/  UISETP.NE.AND UP0, UPT, UR4, UR38, UPT ;  /* 0x000000260400728c */ /* 0x000fe8000bf05270 */
[----:B------:R-:W-:Y:S06]  /*5a20*/  USEL UR4, UR4, URZ, UP0 ;  /* 0x000000ff04047287 */ /* 0x000fec0008000000 */
[----:B------:R-:W-:Y:S01]  /*5a30*/  IMAD.U32 R42, RZ, RZ, UR4 ;  /* 0x00000004ff2a7e24 */ /* 0x000fe2000f8e00ff */
[----:B------:R-:W-:Y:S02]  /*5a40*/  @UP0 UIADD3 UR6, UPT, UPT, UR22, URZ, URZ ;  /* 0x000000ff16060290 */ /* 0x000fe4000fffe0ff */
[----:B------:R-:W-:Y:S03]  /*5a50*/  UISETP.GT.U32.AND UP0, UPT, UR30, 0x1, UPT ;  /* 0x000000011e00788c */ /* 0x000fe6000bf04070 */
[----:B------:R-:W-:Y:S02]  /*5a60*/  UMOV UR30, UR7 ;  /* 0x00000007001e7c82 */ /* 0x000fe40008000000 */
[----:B------:R-:W-:Y:S04]  /*5a70*/  UMOV UR22, UR6 ;  /* 0x0000000600167c82 */ /* 0x000fe80008000000 */
[----:B---3--:R-:W-:Y:S05]  /*5a80*/  BRA.U UP0, `(.L_x_35) ;  /* 0xffffffe900607547 */ /* 0x008fea000b83ffff */
.L_x_29:
[----:B-1----:R-:W-:Y:S01]  /*5a90*/  SHF.L.U32 R4, R2, 0x1f, RZ ;  /* 0x0000001f02047819 */ /* 0x002fe200000006ff */
[----:B------:R-:W-:-:S03]  /*5aa0*/  NOP ;  /* 0x0000000000007918 */ /* 0x000fc60000000000 */
[----:B--2---:R-:W1:Y:S02]  /*5ab0*/  SYNCS.PHASECHK.TRANS64.TRYWAIT P0, [UR23+0x90], R4 ;  /* 0x00009004ff0075a7 */ /* 0x004e640008001117 */
[----:B-1----:R-:W-:Y:S05]  /*5ac0*/  @!P0 BRA `(.L_x_36) ;  /* 0x0000006c00088947 */ /* 0x002fea0003800000 */
.L_x_133:
[----:B-1----:R-:W1:Y:S01]  /*5ad0*/  LDS.128 R4, [UR23+0xd0] ;  /* 0x0000d017ff047984 */ /* 0x002e620008000c00 */
[----:B------:R-:W-:Y:S02]  /*5ae0*/  UIADD3 UR4, UPT, UPT, UR23, 0x98, URZ ;  /* 0x0000009817047890 */ /* 0x000fe4000fffe0ff */
[----:B------:R-:W-:Y:S01]  /*5af0*/  UISETP.GE.AND UP0, UPT, UR54, 0x1, UPT ;  /* 0x000000013600788c */ /* 0x000fe2000bf06270 */
[----:B------:R-:W-:Y:S01]  /*5b00*/  @!PT LDS RZ, [RZ] ;  /* 0x00000000fffff984 */ /* 0x000fe20000000800 */
[----:B------:R-:W-:Y:S01]  /*5b10*/  @!PT LDS RZ, [RZ] ;  /* 0x00000000fffff984 */ /* 0x000fe20000000800 */
[----:B------:R-:W-:Y:S01]  /*5b20*/  @!PT LDS RZ, [RZ] ;  /* 0x00000000fffff984 */ /* 0x000fe20000000800 */
[----:B------:R-:W-:Y:S01]  /*5b30*/  @!PT LDS RZ, [RZ] ;  /* 0x00000000fffff984 */ /* 0x000fe20000000800 */
[----:B------:R2:W-:Y:S06]  /*5b40*/  MEMBAR.ALL.CTA ;  /* 0x0000000000007992 */ /* 0x0005ec0000008000 */
[----:B--2---:R-:W2:Y:S01]  /*5b50*/  FENCE.VIEW.ASYNC.S ;  /* 0x00000000000073c6 */ /* 0x004ea20000000000 */
[----:B------:R-:W-:-:S09]  /*5b60*/  UPRMT UR4, URZ, 0x654, UR4 ;  /* 0x00000654ff047896 */ /* 0x000fd20008000004 */
[----:B--2---:R-:W-:Y:S01]  /*5b70*/  SYNCS.ARRIVE.TRANS64.RED.A1T0 RZ, [UR4], RZ ;  /* 0x000000ffffff79a7 */ /* 0x004fe20008100404 */
[----:B-1----:R-:W-:-:S13]  /*5b80*/  LOP3.LUT P0, RZ, R6, 0x1, RZ, 0xc0, !PT ;  /* 0x0000000106ff7812 */ /* 0x002fda000780c0ff */
[----:B------:R-:W-:Y:S01]  /*5b90*/  VOTEU.ANY UP1, P0 ;  /* 0x0000000000ff7886 */ /* 0x000fe20000020100 */
[----:B------:R-:W-:-:S13]  /*5ba0*/  PLOP3.LUT P0, PT, PT, PT, UP1, 0x80, 0x8 ;  /* 0x000000000008781c */ /* 0x000fda0003f0f018 */
[----:B------:R-:W-:Y:S02]  /*5bb0*/  @P0 MOV R0, R4 ;  /* 0x0000000400000202 */ /* 0x000fe40000000f00 */
[----:B------:R-:W-:Y:S02]  /*5bc0*/  @P0 LOP3.LUT R4, R5, 0xffff, RZ, 0xc0, !PT ;  /* 0x0000ffff05040812 */ /* 0x000fe400078ec0ff */
[----:B------:R-:W-:Y:S02]  /*5bd0*/  @P0 R2UR UR6, R0 ;  /* 0x00000000000602ca */ /* 0x000fe400000e0000 */
[----:B------:R-:W-:-:S11]  /*5be0*/  @P0 R2UR UR5, R4 ;  /* 0x00000000040502ca */ /* 0x000fd600000e0000 */
[----:B------:R-:W-:Y:S02]  /*5bf0*/  @UP1 UMOV UR71, UR6 ;  /* 0x0000000600471c82 */ /* 0x000fe40008000000 */
[----:B------:R-:W-:Y:S01]  /*5c00*/  @UP1 UMOV UR70, UR5 ;  /* 0x0000000500461c82 */ /* 0x000fe20008000000 */
[----:B------:R-:W-:Y:S05]  /*5c10*/  BRA.U !UP0, `(.L_x_37) ;  /* 0x0000000108dc7547 */ /* 0x000fea000b800000 */
[----:B------:R-:W1:Y:S01]  /*5c20*/  LDCU.128 UR12, c[0x0][0xb10] ;  /* 0x00016200ff0c77ac */ /* 0x000e620008000c00 */
[----:B------:R-:W-:Y:S02]  /*5c30*/  R2UR UR8, R37 ;  /* 0x00000000250872ca */ /* 0x000fe400000e0000 */
[----:B------:R-:W-:Y:S01]  /*5c40*/  R2UR UR9, R38 ;  /* 0x00000000260972ca */ /* 0x000fe200000e0000 */
[----:B------:R-:W2:Y:S01]  /*5c50*/  LDCU UR19, c[0x0][0xb20] ;  /* 0x00016400ff1377ac */ /* 0x000ea20008000800 */
[----:B------:R-:W3:Y:S01]  /*5c60*/  LDCU UR18, c[0x0][0xb0c] ;  /* 0x00016180ff1277ac */ /* 0x000ee20008000800 */
[----:B------:R-:W4:Y:S01]  /*5c70*/  LDCU.64 UR16, c[0x0][0xb28] ;  /* 0x00016500ff1077ac */ /* 0x000f220008000a00 */
[----:B------:R-:W-:-:S07]  /*5c80*/  UISETP.NE.AND UP3, UPT, UR54, 0x1, UPT ;  /* 0x000000013600788c */ /* 0x000fce000bf65270 */
[----:B-1----:R-:W-:Y:S02]  /*5c90*/  UIMAD.WIDE.U32 UR4, UR8, UR15, URZ ;  /* 0x0000000f080472a5 */ /* 0x002fe4000f8e00ff */
[----:B------:R-:W-:Y:S02]  /*5ca0*/  UIMAD.WIDE.U32 UR6, UR9, UR12, URZ ;  /* 0x0000000c090672a5 */ /* 0x000fe4000f8e00ff */
[----:B------:R-:W-:Y:S02]  /*5cb0*/  UISETP.NE.AND UP0, UPT, UR14, 0x1, UPT ;  /* 0x000000010e00788c */ /* 0x000fe4000bf05270 */
[----:B------:R-:W-:Y:S01]  /*5cc0*/  UIMAD.WIDE.U32 UR10, UR70, UR15, URZ ;  /* 0x0000000f460a72a5 */ /* 0x000fe2000f8e00ff */
[----:B------:R-:W-:Y:S01]  /*5cd0*/  UMOV UR4, UR5 ;  /* 0x0000000500047c82 */ /* 0x000fe20008000000 */
[----:B---3--:R-:W-:Y:S02]  /*5ce0*/  UISETP.NE.AND UP2, UPT, UR18, 0x1, UPT ;  /* 0x000000011200788c */ /* 0x008fe4000bf45270 */
[----:B--2---:R-:W-:-:S03]  /*5cf0*/  USHF.R.U32.HI UR5, URZ, UR19, UR4 ;  /* 0x00000013ff057299 */ /* 0x004fc60008011604 */
[----:B------:R-:W-:Y:S01]  /*5d00*/  UMOV UR4, UR7 ;  /* 0x0000000700047c82 */ /* 0x000fe20008000000 */
[----:B------:R-:W-:Y:S02]  /*5d10*/  USEL UR8, UR8, UR5, !UP0 ;  /* 0x0000000508087287 */ /* 0x000fe4000c000000 */
[----:B------:R-:W-:Y:S02]  /*5d20*/  USHF.R.U32.HI UR4, URZ, UR13, UR4 ;  /* 0x0000000dff047299 */ /* 0x000fe40008011604 */
[----:B------:R-:W-:Y:S02]  /*5d30*/  UIMAD.WIDE.U32 UR6, UR71, UR12, URZ ;  /* 0x0000000c470672a5 */ /* 0x000fe4000f8e00ff */
[----:B------:R-:W-:Y:S02]  /*5d40*/  USEL UR12, UR9, UR4, !UP2 ;  /* 0x00000004090c7287 */ /* 0x000fe4000d000000 */
[----:B----4-:R-:W-:Y:S01]  /*5d50*/  UIMAD.WIDE.U32 UR4, UR8, UR16, URZ ;  /* 0x00000010080472a5 */ /* 0x010fe2000f8e00ff */
[----:B------:R-:W-:Y:S01]  /*5d60*/  UMOV UR9, UR11 ;  /* 0x0000000b00097c82 */ /* 0x000fe20008000000 */
[----:B------:R-:W-:-:S02]  /*5d70*/  UIMAD.WIDE.U32 UR10, UR12, UR16, URZ ;  /* 0x000000100c0a72a5 */ /* 0x000fc4000f8e00ff */
[----:B------:R-:W-:-:S03]  /*5d80*/  USHF.R.U32.HI UR9, URZ, UR19, UR9 ;  /* 0x00000013ff097299 */ /* 0x000fc60008011609 */
[----:B------:R-:W-:Y:S01]  /*5d90*/  UMOV UR4, UR5 ;  /* 0x0000000500047c82 */ /* 0x000fe20008000000 */
[----:B------:R-:W-:Y:S01]  /*5da0*/  UMOV UR6, UR7 ;  /* 0x0000000700067c82 */ /* 0x000fe20008000000 */
[----:B------:R-:W-:Y:S01]  /*5db0*/  @UP3 USHF.R.U32.HI UR8, URZ, UR17, UR4 ;  /* 0x00000011ff083299 */ /* 0x000fe20008011604 */
[----:B------:R-:W-:Y:S01]  /*5dc0*/  UMOV UR5, UR11 ;  /* 0x0000000b00057c82 */ /* 0x000fe20008000000 */
[----:B------:R-:W-:Y:S02]  /*5dd0*/  USHF.R.U32.HI UR13, URZ, UR13, UR6 ;  /* 0x0000000dff0d7299 */ /* 0x000fe40008011606 */
[----:B------:R-:W-:Y:S02]  /*5de0*/  USEL UR4, UR70, UR9, !UP0 ;  /* 0x0000000946047287 */ /* 0x000fe4000c000000 */
[----:B------:R-:W-:Y:S02]  /*5df0*/  @UP3 USHF.R.U32.HI UR12, URZ, UR17, UR5 ;  /* 0x00000011ff0c3299 */ /* 0x000fe40008011605 */
[----:B------:R-:W-:-:S02]  /*5e00*/  UIMAD UR6, UR54, UR8, URZ ;  /* 0x00000008360672a4 */ /* 0x000fc4000f8e02ff */
[----:B------:R-:W-:Y:S02]  /*5e10*/  USEL UR5, UR71, UR13, !UP2 ;  /* 0x0000000d47057287 */ /* 0x000fe4000d000000 */
[----:B------:R-:W-:Y:S02]  /*5e20*/  UIMAD UR8, UR54, UR12, URZ ;  /* 0x0000000c360872a4 */ /* 0x000fe4000f8e02ff */
[----:B------:R-:W-:Y:S02]  /*5e30*/  UISETP.GE.AND UP0, UPT, UR4, UR6, UPT ;  /* 0x000000060400728c */ /* 0x000fe4000bf06270 */
[----:B------:R-:W-:Y:S02]  /*5e40*/  UIMAD.WIDE.U32 UR6, UR4, UR16, URZ ;  /* 0x00000010040672a5 */ /* 0x000fe4000f8e00ff */
[----:B------:R-:W-:Y:S02]  /*5e50*/  UISETP.GE.OR UP0, UPT, UR5, UR8, UP0 ;  /* 0x000000080500728c */ /* 0x000fe40008706670 */
[----:B------:R-:W-:-:S02]  /*5e60*/  UIMAD.WIDE.U32 UR8, UR5, UR16, URZ ;  /* 0x00000010050872a5 */ /* 0x000fc4000f8e00ff */
[----:B------:R-:W-:Y:S01]  /*5e70*/  UIADD3 UR10, UPT, UPT, -UR4, URZ, URZ ;  /* 0x000000ff040a7290 */ /* 0x000fe2000fffe1ff */
[----:B------:R-:W-:Y:S02]  /*5e80*/  UMOV UR6, UR7 ;  /* 0x0000000700067c82 */ /* 0x000fe40008000000 */
[----:B------:R-:W-:Y:S02]  /*5e90*/  USHF.R.U32.HI UR6, URZ, UR17, UR6 ;  /* 0x00000011ff067299 */ /* 0x000fe40008011606 */
[----:B------:R-:W-:Y:S02]  /*5ea0*/  UIMAD UR10, UR14, UR10, UR70 ;  /* 0x0000000a0e0a72a4 */ /* 0x000fe4000f8e0246 */
[----:B------:R-:W-:Y:S01]  /*5eb0*/  USEL UR6, UR4, UR6, !UP3 ;  /* 0x0000000604067287 */ /* 0x000fe2000d800000 */
[----:B------:R-:W-:Y:S01]  /*5ec0*/  @!UP0 UMOV UR7, UR9 ;  /* 0x0000000900078c82 */ /* 0x000fe20008000000 */
[----:B------:R-:W-:Y:S02]  /*5ed0*/  UIADD3 UR9, UPT, UPT, -UR5, URZ, URZ ;  /* 0x000000ff05097290 */ /* 0x000fe4000fffe1ff */
[----:B------:R-:W-:-:S02]  /*5ee0*/  @!UP0 USHF.R.U32.HI UR7, URZ, UR17, UR7 ;  /* 0x00000011ff078299 */ /* 0x000fc40008011607 */
[----:B------:R-:W-:Y:S02]  /*5ef0*/  UIADD3 UR8, UPT, UPT, -UR6, URZ, URZ ;  /* 0x000000ff06087290 */ /* 0x000fe4000fffe1ff */
[----:B------:R-:W-:Y:S02]  /*5f00*/  @!UP0 USEL UR7, UR5, UR7, !UP3 ;  /* 0x0000000705078287 */ /* 0x000fe4000d800000 */
[----:B------:R-:W-:Y:S02]  /*5f10*/  UIMAD UR8, UR54, UR8, UR4 ;  /* 0x00000008360872a4 */ /* 0x000fe4000f8e0204 */
[----:B------:R-:W-:Y:S02]  /*5f20*/  @!UP0 UIADD3 UR6, UPT, UPT, UR6, -UR7, URZ ;  /* 0x8000000706068290 */ /* 0x000fe4000fffe0ff */
[----:B------:R-:W-:Y:S02]  /*5f30*/  @!UP0 UIMAD UR7, UR8, UR12, UR7 ;  /* 0x0000000c080782a4 */ /* 0x000fe4000f8e0207 */
[----:B------:R-:W-:-:S02]  /*5f40*/  @!UP0 UIMAD UR4, UR54, UR6, UR5 ;  /* 0x00000006360482a4 */ /* 0x000fc4000f8e0205 */
[----:B------:R-:W-:Y:S02]  /*5f50*/  UIMAD UR6, UR18, UR9, UR71 ;  /* 0x00000009120672a4 */ /* 0x000fe4000f8e0247 */
[----:B------:R-:W-:Y:S01]  /*5f60*/  UIMAD UR70, UR4, UR14, UR10 ;  /* 0x0000000e044672a4 */ /* 0x000fe2000f8e020a */
[----:B------:R-:W-:Y:S02]  /*5f70*/  @!UP0 UMOV UR5, UR7 ;  /* 0x0000000700058c82 */ /* 0x000fe40008000000 */
[----:B------:R-:W-:-:S12]  /*5f80*/  UIMAD UR71, UR5, UR18, UR6 ;  /* 0x00000012054772a4 */ /* 0x000fd8000f8e0206 */
.L_x_37:
[----:B------:R-:W1:Y:S02]  /*5f90*/  LDCU UR4, c[0x0][0xb30] ;  /* 0x00016600ff0477ac */ /* 0x000e640008000800 */
[----:B-1----:R-:W-:-:S09]  /*5fa0*/  UISETP.NE.AND UP0, UPT, UR4, 0x1, UPT ;  /* 0x000000010400788c */ /* 0x002fd2000bf05270 */
[----:B------:R-:W-:Y:S05]  /*5fb0*/  BRA.U UP0, `(.L_x_38) ;  /* 0x0000000100447547 */ /* 0x000fea000b800000 */
[----:B------:R-:W1:Y:S01]  /*5fc0*/  LDCU.128 UR8, c[0x0][0xb10] ;  /* 0x00016200ff0877ac */ /* 0x000e620008000c00 */
[----:B------:R-:W2:Y:S01]  /*5fd0*/  LDCU UR12, c[0x0][0xb0c] ;  /* 0x00016180ff0c77ac */ /* 0x000ea20008000800 */
[----:B------:R-:W3:Y:S01]  /*5fe0*/  LDCU UR13, c[0x0][0xb20] ;  /* 0x00016400ff0d77ac */ /* 0x000ee20008000800 */
[----:B-1----:R-:W-:Y:S02]  /*5ff0*/  UIMAD.WIDE.U32 UR6, UR71, UR8, URZ ;  /* 0x00000008470672a5 */ /* 0x002fe4000f8e00ff */
[----:B------:R-:W-:Y:S02]  /*6000*/  UIMAD.WIDE.U32 UR4, UR70, UR11, URZ ;  /* 0x0000000b460472a5 */ /* 0x000fe4000f8e00ff */
[----:B--2---:R-:W-:Y:S02]  /*6010*/  UISETP.NE.AND UP2, UPT, UR12, 0x1, UPT ;  /* 0x000000010c00788c */ /* 0x004fe4000bf45270 */
[----:B------:R-:W-:Y:S01]  /*6020*/  UISETP.NE.AND UP0, UPT, UR10, 0x1, UPT ;  /* 0x000000010a00788c */ /* 0x000fe2000bf05270 */
[----:B------:R-:W-:-:S02]  /*6030*/  UMOV UR6, UR7 ;  /* 0x0000000700067c82 */ /* 0x000fc40008000000 */
[----:B------:R-:W-:Y:S01]  /*6040*/  UMOV UR4, UR5 ;  /* 0x0000000500047c82 */ /* 0x000fe20008000000 */
[----:B------:R-:W-:Y:S02]  /*6050*/  USHF.R.U32.HI UR6, URZ, UR9, UR6 ;  /* 0x00000009ff067299 */ /* 0x000fe40008011606 */
[----:B---3--:R-:W-:Y:S02]  /*6060*/  USHF.R.U32.HI UR4, URZ, UR13, UR4 ;  /* 0x0000000dff047299 */ /* 0x008fe40008011604 */
[----:B------:R-:W-:Y:S02]  /*6070*/  USEL UR5, UR71, UR6, !UP2 ;  /* 0x0000000647057287 */ /* 0x000fe4000d000000 */
[----:B------:R-:W-:-:S04]  /*6080*/  USEL UR4, UR70, UR4, !UP0 ;  /* 0x0000000446047287 */ /* 0x000fc8000c000000 */
[----:B------:R-:W-:Y:S02]  /*6090*/  UIADD3 UR6, UPT, UPT, UR5, -UR4, URZ ;  /* 0x8000000405067290 */ /* 0x000fe4000fffe0ff */
[----:B------:R-:W-:Y:S02]  /*60a0*/  UIADD3 UR4, UPT, UPT, -UR5, UR4, URZ ;  /* 0x0000000405047290 */ /* 0x000fe4000fffe1ff */
[----:B------:R-:W-:Y:S02]  /*60b0*/  UIMAD UR70, UR6, UR10, UR70 ;  /* 0x0000000a064672a4 */ /* 0x000fe4000f8e0246 */
[----:B------:R-:W-:-:S12]  /*60c0*/  UIMAD UR71, UR4, UR12, UR71 ;  /* 0x0000000c044772a4 */ /* 0x000fd8000f8e0247 */
.L_x_38:
[----:B------:R-:W-:Y:S01]  /*60d0*/  R2UR UR5, R68 ;  /* 0x00000000440572ca */ /* 0x000fe200000e0000 */
[----:B------:R-:W-:Y:S01]  /*60e0*/  UMOV UR30, UR55 ;  /* 0x00000037001e7c82 */ /* 0x000fe20008000000 */
[----:B------:R-:W-:Y:S02]  /*60f0*/  R2UR UR4, R67 ;  /* 0x00000000430472ca */ /* 0x000fe400000e0000 */
[----:B------:R-:W-:Y:S02]  /*6100*/  PLOP3.LUT P1, PT, PT, PT, PT, 0x80, 0x8 ;  /* 0x000000000008781c */ /* 0x000fe40003f2f070 */
[----:B------:R-:W-:-:S07]  /*6110*/  LOP3.LUT R2, R2, 0x1, RZ, 0x3c, !PT ;  /* 0x0000000102027812 */ /* 0x000fce00078e3cff */
[----:B------:R-:W-:Y:S02]  /*6120*/  UIADD3 UR49, UPT, UPT, UR71, UR5, URZ ;  /* 0x0000000547317290 */ /* 0x000fe4000fffe0ff */
[----:B------:R-:W-:Y:S01]  /*6130*/  UIADD3 UR21, UPT, UPT, UR70, UR4, URZ ;  /* 0x0000000446157290 */ /* 0x000fe2000fffe0ff */
[----:B------:R-:W-:Y:S11]  /*6140*/  BRA.U UP1, `(.L_x_39) ;  /* 0xffffffb501787547 */ /* 0x000ff6000b83ffff */
[----:B------:R-:W-:Y:S01]  /*6150*/  UIADD3 UR23, UPT, UPT, UR23, 0x20, URZ ;  /* 0x0000002017177890 */ /* 0x000fe2000fffe0ff */
[----:B------:R-:W-:-:S03]  /*6160*/  SHF.L.U32 R2, R3, 0x1f, RZ ;  /* 0x0000001f03027819 */ /* 0x000fc600000006ff */
[----:B------:R-:W-:-:S09]  /*6170*/  ULEA UR4, UR31, UR23, 0x3 ;  /* 0x000000171f047291 */ /* 0x000fd2000f8e18ff */
[----:B------:R-:W1:Y:S02]  /*6180*/  SYNCS.PHASECHK.TRANS64.TRYWAIT P0, [UR4], R2 ;  /* 0x00000002ff0075a7 */ /* 0x000e640008001104 */
[----:B-1----:R-:W-:Y:S05]  /*6190*/  @!P0 BRA `(.L_x_40) ;  /* 0x00000064006c8947 */ /* 0x002fea0003800000 */
.L_x_135:
[----:B------:R-:W-:-:S04]  /*61a0*/  UIADD3 UR4, UPT, UPT, UR31, 0x1, URZ ;  /* 0x000000011f047890 */ /* 0x000fc8000fffe0ff */
[----:B------:R-:W-:-:S04]  /*61b0*/  UISETP.NE.AND UP0, UPT, UR4, 0x4, UPT ;  /* 0x000000040400788c */ /* 0x000fc8000bf05270 */
[----:B------:R-:W-:Y:S02]  /*61c0*/  USEL UR6, URZ, 0x1, UP0 ;  /* 0x00000001ff067887 */ /* 0x000fe40008000000 */
[----:B------:R-:W-:-:S04]  /*61d0*/  USEL UR4, UR4, URZ, UP0 ;  /* 0x000000ff04047287 */ /* 0x000fc80008000000 */
[----:B------:R-:W-:Y:S01]  /*61e0*/  ULEA UR5, UR4, UR23, 0x3 ;  /* 0x0000001704057291 */ /* 0x000fe2000f8e18ff */
[----:B-1----:R-:W-:-:S04]  /*61f0*/  LOP3.LUT R2, R3, UR6, RZ, 0x3c, !PT ;  /* 0x0000000603027c12 */ /* 0x002fc8000f8e3cff */
[----:B------:R-:W-:-:S04]  /*6200*/  SHF.L.U32 R3, R2, 0x1f, RZ ;  /* 0x0000001f02037819 */ /* 0x000fc800000006ff */
[----:B------:R-:W1:Y:S02]  /*6210*/  SYNCS.PHASECHK.TRANS64.TRYWAIT P0, [UR5], R3 ;  /* 0x00000003ff0075a7 */ /* 0x000e640008001105 */
[----:B-1----:R-:W-:Y:S05]  /*6220*/  @!P0 BRA `(.L_x_41) ;  /* 0x0000006400608947 */ /* 0x002fea0003800000 */
.L_x_137:
[----:B------:R-:W-:-:S04]  /*6230*/  UIADD3 UR4, UPT, UPT, UR4, 0x1, URZ ;  /* 0x0000000104047890 */ /* 0x000fc8000fffe0ff */
[----:B------:R-:W-:-:S04]  /*6240*/  UISETP.NE.AND UP0, UPT, UR4, 0x4, UPT ;  /* 0x000000040400788c */ /* 0x000fc8000bf05270 */
[----:B------:R-:W-:Y:S02]  /*6250*/  USEL UR6, URZ, 0x1, UP0 ;  /* 0x00000001ff067887 */ /* 0x000fe40008000000 */
[----:B------:R-:W-:-:S04]  /*6260*/  USEL UR4, UR4, URZ, UP0 ;  /* 0x000000ff04047287 */ /* 0x000fc80008000000 */
[----:B------:R-:W-:Y:S01]  /*6270*/  ULEA UR5, UR4, UR23, 0x3 ;  /* 0x0000001704057291 */ /* 0x000fe2000f8e18ff */
[----:B------:R-:W-:-:S04]  /*6280*/  LOP3.LUT R2, R2, UR6, RZ, 0x3c, !PT ;  /* 0x0000000602027c12 */ /* 0x000fc8000f8e3cff */
[----:B-1----:R-:W-:-:S04]  /*6290*/  SHF.L.U32 R3, R2, 0x1f, RZ ;  /* 0x0000001f02037819 */ /* 0x002fc800000006ff */
[----:B------:R-:W1:Y:S02]  /*62a0*/  SYNCS.PHASECHK.TRANS64.TRYWAIT P0, [UR5], R3 ;  /* 0x00000003ff0075a7 */ /* 0x000e640008001105 */
[----:B-1----:R-:W-:Y:S05]  /*62b0*/  @!P0 BRA `(.L_x_42) ;  /* 0x0000006400548947 */ /* 0x002fea0003800000 */
.L_x_139:
[----:B------:R-:W-:-:S04]  /*62c0*/  UIADD3 UR4, UPT, UPT, UR4, 0x1, URZ ;  /* 0x0000000104047890 */ /* 0x000fc8000fffe0ff */
[----:B------:R-:W-:-:S04]  /*62d0*/  UISETP.NE.AND UP0, UPT, UR4, 0x4, UPT ;  /* 0x000000040400788c */ /* 0x000fc8000bf05270 */
[----:B------:R-:W-:Y:S02]  /*62e0*/  USEL UR5, URZ, 0x1, UP0 ;  /* 0x00000001ff057887 */ /* 0x000fe40008000000 */
[----:B------:R-:W-:-:S04]  /*62f0*/  USEL UR4, UR4, URZ, UP0 ;  /* 0x000000ff04047287 */ /* 0x000fc80008000000 */
[----:B------:R-:W-:Y:S01]  /*6300*/  ULEA UR4, UR4, UR23, 0x3 ;  /* 0x0000001704047291 */ /* 0x000fe2000f8e18ff */
[----:B------:R-:W-:-:S04]  /*6310*/  LOP3.LUT R2, R2, UR5, RZ, 0x3c, !PT ;  /* 0x0000000502027c12 */ /* 0x000fc8000f8e3cff */
[----:B------:R-:W-:Y:S01]  /*6320*/  SHF.L.U32 R2, R2, 0x1f, RZ ;  /* 0x0000001f02027819 */ /* 0x000fe200000006ff */
[----:B-1----:R-:W-:-:S07]  /*6330*/  IMAD.U32 R0, RZ, RZ, UR4 ;  /* 0x00000004ff007e24 */ /* 0x002fce000f8e00ff */
.L_x_43:
[----:B-1----:R1:W2:Y:S02]  /*6340*/  SYNCS.PHASECHK.TRANS64.TRYWAIT P0, [R0+URZ], R2 ;  /* 0x00000002000075a7 */ /* 0x0022a400080011ff */
[----:B--2---:R-:W-:Y:S05]  /*6350*/  @!P0 NANOSLEEP.SYNCS 0x989680 ;  /* 0x009896800000895d */ /* 0x004fea0003900000 */
[----:B------:R-:W2:Y:S02]  /*6360*/  @!P0 SYNCS.PHASECHK.TRANS64 P0, [R0+URZ], R2 ;  /* 0x00000002000085a7 */ /* 0x000ea400080010ff */
[----:B--2---:R-:W-:Y:S05]  /*6370*/  @P0 EXIT ;  /* 0x000000000000094d */ /* 0x004fea0003800000 */
[----:B------:R-:W-:Y:S05]  /*6380*/  BRA `(.L_x_43) ;  /* 0xfffffffc00ec7947 */ /* 0x000fea000383ffff */
.L_x_21:
[----:B------:R-:W2:Y:S02]  /*6390*/  S2UR UR4, SR_CgaCtaId ;  /* 0x00000000000479c3 */ /* 0x000ea40000008800 */
[----:B--2---:R-:W-:-:S04]  /*63a0*/  UISETP.NE.AND UP0, UPT, UR4, URZ, UPT ;  /* 0x000000ff0400728c */ /* 0x004fc8000bf05270 */
[----:B------:R-:W-:-:S09]  /*63b0*/  UISETP.NE.OR UP0, UPT, UR18, 0x1, UP0 ;  /* 0x000000011200788c */ /* 0x000fd20008705670 */
[----:B------:R-:W-:Y:S05]  /*63c0*/  BRA.U UP0, `(.L_x_44) ;  /* 0x0000000100b47547 */ /* 0x000fea000b800000 */
[----:B------:R-:W2:Y:S01]  /*63d0*/  S2UR UR5, SR_CgaCtaId ;  /* 0x00000000000579c3 */ /* 0x000ea20000008800 */
[----:B------:R-:W-:Y:S01]  /*63e0*/  UMOV UR4, 0x400 ;  /* 0x0000040000047882 */ /* 0x000fe20000000000 */
[----:B------:R-:W-:Y:S01]  /*63f0*/  HFMA2 R3, -RZ, RZ, 0, 5.9604644775390625e-08 ;  /* 0x00000001ff037431 */ /* 0x000fe200000001ff */
[----:B------:R-:W-:Y:S01]  /*6400*/  ISETP.GE.U32.AND P0, PT, R0, 0x2, PT ;  /* 0x000000020000780c */ /* 0x000fe20003f06070 */
[----:B------:R-:W-:Y:S01]  /*6410*/  IMAD.MOV.U32 R8, RZ, RZ, RZ ;  /* 0x000000ffff087224 */ /* 0x000fe200078e00ff */
[----:B--2---:R-:W-:-:S04]  /*6420*/  ULEA UR4, UR5, UR4, 0x18 ;  /* 0x0000000405047291 */ /* 0x004fc8000f8ec0ff */
[----:B------:R-:W-:Y:S02]  /*6430*/  UIADD3 UR5, UPT, UPT, UR4, 0x98, URZ ;  /* 0x0000009804057890 */ /* 0x000fe4000fffe0ff */
[----:B------:R-:W-:Y:S02]  /*6440*/  UIADD3 UR8, UPT, UPT, UR4, 0x90, URZ ;  /* 0x0000009004087890 */ /* 0x000fe4000fffe0ff */
[----:B------:R-:W-:-:S12]  /*6450*/  UPRMT UR5, URZ, 0x654, UR5 ;  /* 0x00000654ff057896 */ /* 0x000fd80008000005 */
.L_x_47:
[----:B------:R-:W-:Y:S01]  /*6460*/  SHF.L.U32 R6, R3, 0x1f, RZ ;  /* 0x0000001f03067819 */ /* 0x000fe200000006ff */
[----:B------:R-:W-:Y:S02]  /*6470*/  IMAD.U32 R4, RZ, RZ, UR8 ;  /* 0x00000008ff047e24 */ /* 0x000fe4000f8e00ff */
[----:B------:R-:W-:Y:S01]  /*6480*/  @!P0 IMAD.MOV.U32 R5, RZ, RZ, 0x10 ;  /* 0x00000010ff058424 */ /* 0x000fe200078e00ff */
[----:B------:R-:W2:Y:S02]  /*6490*/  SYNCS.PHASECHK.TRANS64.TRYWAIT P1, [UR4+0x98], R6 ;  /* 0x00009806ff0075a7 */ /* 0x000ea40008021104 */
[----:B------:R-:W-:-:S04]  /*64a0*/  PRMT R4, R0, 0x654, R4 ;  /* 0x0000065400047816 */ /* 0x000fc80000000004 */
[----:B------:R-:W-:Y:S01]  /*64b0*/  SEL R2, R4, R2, !P0 ;  /* 0x0000000204027207 */ /* 0x000fe20004000000 */
[----:B--2---:R-:W-:Y:S06]  /*64c0*/  @!P1 BRA `(.L_x_45) ;  /* 0x0000006000e89947 */ /* 0x004fec0003800000 */
.L_x_141:
[----:B------:R-:W-:Y:S01]  /*64d0*/  UIADD3 UR6, UPT, UPT, UR4, 0xd0, URZ ;  /* 0x000000d004067890 */ /* 0x000fe2000fffe0ff */
[----:B------:R3:W-:Y:S01]  /*64e0*/  @!P0 SYNCS.ARRIVE.TRANS64.RED RZ, [R2+URZ], R5 ;  /* 0x0000000502ff89a7 */ /* 0x0007e200080004ff */
[----:B------:R-:W-:Y:S01]  /*64f0*/  UIADD3 UR7, UPT, UPT, UR4, 0x90, URZ ;  /* 0x0000009004077890 */ /* 0x000fe2000fffe0ff */
[----:B------:R-:W-:-:S08]  /*6500*/  LOP3.LUT R3, R3, 0x1, RZ, 0x3c, !PT ;  /* 0x0000000103037812 */ /* 0x000fd000078e3cff */
[----:B------:R-:W-:Y:S06]  /*6510*/  UGETNEXTWORKID.BROADCAST [UR6], [UR7] ;  /* 0x00000000060073ca */ /* 0x000fec0008000100 */
[----:B---3--:R-:W-:-:S04]  /*6520*/  SHF.L.U32 R5, R8, 0x1f, RZ ;  /* 0x0000001f08057819 */ /* 0x008fc800000006ff */
[----:B------:R-:W3:Y:S02]  /*6530*/  SYNCS.PHASECHK.TRANS64.TRYWAIT P1, [UR4+0x90], R5 ;  /* 0x00009005ff0075a7 */ /* 0x000ee40008021104 */
[----:B---3--:R-:W-:Y:S05]  /*6540*/  @!P1 BRA `(.L_x_46) ;  /* 0x0000006000e09947 */ /* 0x008fea0003800000 */
.L_x_143:
[----:B--2---:R-:W2:Y:S01]  /*6550*/  LDS.128 R4, [UR4+0xd0] ;  /* 0x0000d004ff047984 */ /* 0x004ea20008000c00 */
[----:B------:R-:W-:Y:S01]  /*6560*/  LOP3.LUT R8, R8, 0x1, RZ, 0x3c, !PT ;  /* 0x0000000108087812 */ /* 0x000fe200078e3cff */
[----:B------:R-:W-:Y:S01]  /*6570*/  @!PT LDS RZ, [RZ] ;  /* 0x00000000fffff984 */ /* 0x000fe20000000800 */
[----:B------:R-:W-:Y:S01]  /*6580*/  @!PT LDS RZ, [RZ] ;  /* 0x00000000fffff984 */ /* 0x000fe20000000800 */
[----:B------:R-:W-:Y:S01]  /*6590*/  @!PT LDS RZ, [RZ] ;  /* 0x00000000fffff984 */ /* 0x000fe20000000800 */
[----:B------:R-:W-:Y:S01]  /*65a0*/  @!PT LDS RZ, [RZ] ;  /* 0x00000000fffff984 */ /* 0x000fe20000000800 */
[----:B------:R3:W-:Y:S06]  /*65b0*/  MEMBAR.ALL.CTA ;  /* 0x0000000000007992 */ /* 0x0007ec0000008000 */
[----:B---3--:R-:W3:Y:S02]  /*65c0*/  FENCE.VIEW.ASYNC.S ;  /* 0x00000000000073c6 */ /* 0x008ee40000000000 */
[----:B---3--:R-:W-:Y:S01]  /*65d0*/  SYNCS.ARRIVE.TRANS64.RED.A1T0 RZ, [UR5], RZ ;  /* 0x000000ffffff79a7 */ /* 0x008fe20008100405 */
[----:B--2---:R-:W-:-:S13]  /*65e0*/  LOP3.LUT P1, RZ, R6, 0x1, RZ, 0xc0, !PT ;  /* 0x0000000106ff7812 */ /* 0x004fda000782c0ff */
[----:B------:R-:W-:Y:S05]  /*65f0*/  @P1 BRA `(.L_x_47) ;  /* 0xfffffffc00981947 */ /* 0x000fea000383ffff */
[----:B------:R-:W-:-:S04]  /*6600*/  SHF.L.U32 R0, R3, 0x1f, RZ ;  /* 0x0000001f03007819 */ /* 0x000fc800000006ff */
[----:B------:R-:W2:Y:S02]  /*6610*/  SYNCS.PHASECHK.TRANS64 P0, [UR4+0x98], R0 ;  /* 0x00009800ff0075a7 */ /* 0x000ea40008001004 */
[----:B-12---:R-:W-:Y:S05]  /*6620*/  @P0 EXIT ;  /* 0x000000000000094d */ /* 0x006fea0003800000 */
[----:B------:R-:W-:-:S07]  /*6630*/  MOV R0, UR4 ;  /* 0x0000000400007c02 */ /* 0x000fce0008000f00 */
.L_x_48:
[----:B-1----:R-:W-:-:S04]  /*6640*/  SHF.L.U32 R2, R3, 0x1f, RZ ;  /* 0x0000001f03027819 */ /* 0x002fc800000006ff */
[----:B------:R1:W2:Y:S03]  /*6650*/  SYNCS.PHASECHK.TRANS64.TRYWAIT P0, [R0+URZ+0x98], R2 ;  /* 0x00009802000075a7 */ /* 0x0002a600080011ff */
[----:B--2---:R-:W-:Y:S05]  /*6660*/  @!P0 NANOSLEEP.SYNCS 0x989680 ;  /* 0x009896800000895d */ /* 0x004fea0003900000 */
[----:B------:R-:W2:Y:S02]  /*6670*/  @!P0 SYNCS.PHASECHK.TRANS64 P0, [R0+URZ+0x98], R2 ;  /* 0x00009802000085a7 */ /* 0x000ea400080010ff */
[----:B--2---:R-:W-:Y:S05]  /*6680*/  @P0 EXIT ;  /* 0x000000000000094d */ /* 0x004fea0003800000 */
[----:B------:R-:W-:Y:S05]  /*6690*/  BRA `(.L_x_48) ;  /* 0xfffffffc00e87947 */ /* 0x000fea000383ffff */
.L_x_44:
[----:B------:R-:W-:Y:S05]  /*66a0*/  BRA.U UP4, `(.L_x_49) ;  /* 0x00000011040c7547 */ /* 0x000fea000b800000 */
[----:B------:R-:W2:Y:S01]  /*66b0*/  S2UR UR7, SR_CgaCtaId ;  /* 0x00000000000779c3 */ /* 0x000ea20000008800 */
[----:B------:R-:W-:Y:S01]  /*66c0*/  UMOV UR4, 0x40 ;  /* 0x0000004000047882 */ /* 0x000fe20000000000 */
[----:B------:R-:W-:Y:S01]  /*66d0*/  NOP ;  /* 0x0000000000007918 */ /* 0x000fe20000000000 */
[----:B------:R-:W-:Y:S01]  /*66e0*/  UMOV UR6, 0x400 ;  /* 0x0000040000067882 */ /* 0x000fe20000000000 */
[----:B--2---:R-:W-:Y:S02]  /*66f0*/  ULEA UR5, UR7, UR4, 0x18 ;  /* 0x0000000407057291 */ /* 0x004fe4000f8ec0ff */
[----:B------:R-:W-:-:S07]  /*6700*/  ULEA UR6, UR7, UR6, 0x18 ;  /* 0x0000000607067291 */ /* 0x000fce000f8ec0ff */
[----:B------:R-:W2:Y:S02]  /*6710*/  LDS.U8 R0, [UR5+0x1c] ;  /* 0x00001c05ff007984 */ /* 0x000ea40008000000 */
[----:B--2---:R-:W-:-:S13]  /*6720*/  ISETP.NE.AND P0, PT, R0, RZ, PT ;  /* 0x000000ff0000720c */ /* 0x004fda0003f05270 */
[----:B------:R-:W-:Y:S05]  /*6730*/  @P0 BRA `(.L_x_50) ;  /* 0x0000000000580947 */ /* 0x000fea0003800000 */
[----:B------:R-:W-:-:S13]  /*6740*/  ELECT P0, URZ, PT ;  /* 0x0000000000ff782f */ /* 0x000fda0003800000 */
[----:B------:R-:W-:Y:S05]  /*6750*/  @!P0 BRA `(.L_x_51) ;  /* 0x0000000000608947 */ /* 0x000fea0003800000 */
[----:B------:R-:W-:Y:S01]  /*6760*/  UMOV UR4, 0x10 ;  /* 0x0000001000047882 */ /* 0x000fe20000000000 */
[----:B------:R-:W-:Y:S01]  /*6770*/  HFMA2 R0, -RZ, RZ, 0, 5.9604644775390625e-08 ;  /* 0x00000001ff007431 */ /* 0x000fe200000001ff */
[----:B------:R-:W-:-:S03]  /*6780*/  MOV R3, 0xffff ;  /* 0x0000ffff00037802 */ /* 0x000fc60000000f00 */
[----:B------:R-:W-:Y:S04]  /*6790*/  DEPBAR.LE SB2, 0x36 ;  /* 0x0000ad800000791a */ /* 0x000fe80000000000 */
[----:B------:R-:W2:Y:S02]  /*67a0*/  UTCATOMSWS.FIND_AND_SET.ALIGN UP0, UR4, UR4 ;  /* 0x00000004000475e3 */ /* 0x000ea40008000800 */
[----:B--2---:R-:W-:Y:S01]  /*67b0*/  MOV R4, UR4 ;  /* 0x0000000400047c02 */ /* 0x004fe20008000f00 */
[----:B------:R-:W-:Y:S06]  /*67c0*/  BRA.U UP0, `(.L_x_52) ;  /* 0x0000000100187547 */ /* 0x000fec000b800000 */
.L_x_53:
[----:B------:R-:W-:Y:S05]  /*67d0*/  NANOSLEEP 0x64 ;  /* 0x000000640000795d */ /* 0x000fea0003800000 */
[----:B------:R-:W-:-:S05]  /*67e0*/  UMOV UR4, 0x10 ;  /* 0x0000001000047882 */ /* 0x000fca0000000000 */
[----:B------:R-:W-:Y:S04]  /*67f0*/  DEPBAR.LE SB2, 0x36 ;  /* 0x0000ad800000791a */ /* 0x000fe80000000000 */
[----:B------:R-:W2:Y:S02]  /*6800*/  UTCATOMSWS.FIND_AND_SET.ALIGN UP0, UR4, UR4 ;  /* 0x00000004000475e3 */ /* 0x000ea40008000800 */
[----:B--2---:R-:W-:Y:S01]  /*6810*/  MOV R4, UR4 ;  /* 0x0000000400047c02 */ /* 0x004fe20008000f00 */
[----:B------:R-:W-:Y:S05]  /*6820*/  BRA.U !UP0, `(.L_x_53) ;  /* 0xfffffffd08e87547 */ /* 0x000fea000b83ffff */
.L_x_52:
[-C--:B------:R-:W-:Y:S02]  /*6830*/  SHF.L.U32 R3, R3, R4.reuse, RZ ;  /* 0x0000000403037219 */ /* 0x080fe400000006ff */
[----:B------:R-:W-:Y:S01]  /*6840*/  SHF.L.U32 R0, R0, R4, RZ ;  /* 0x0000000400007219 */ /* 0x000fe200000006ff */
[----:B------:R-:W-:Y:S02]  /*6850*/  IMAD.SHL.U32 R4, R4, 0x20, RZ ;  /* 0x0000002004047824 */ /* 0x000fe400078e00ff */
[----:B------:R2:W-:Y:S04]  /*6860*/  ATOMS.OR RZ, [UR5+0x14], R3 ;  /* 0x00001403ffff798c */ /* 0x0005e8000b000005 */
[----:B------:R2:W-:Y:S04]  /*6870*/  ATOMS.OR RZ, [UR5+0x18], R0 ;  /* 0x00001800ffff798c */ /* 0x0005e8000b000005 */
[----:B------:R2:W-:Y:S01]  /*6880*/  STS [UR6+0xe0], R4 ;  /* 0x0000e004ff007988 */ /* 0x0005e20008000806 */
[----:B------:R-:W-:Y:S05]  /*6890*/  BRA `(.L_x_51) ;  /* 0x0000000000107947 */ /* 0x000fea0003800000 */
.L_x_50:
[----:B------:R-:W-:Y:S02]  /*68a0*/  MOV R0, 0xffffffff ;  /* 0xffffffff00007802 */ /* 0x000fe40000000f00 */
[----:B------:R-:W-:-:S03]  /*68b0*/  MOV R4, 0x68e0 ;  /* 0x000068e000047802 */ /* 0x000fc60000000f00 */
[----:B------:R2:W-:Y:S04]  /*68c0*/  STS [UR6+0xe0], R0 ;  /* 0x0000e000ff007988 */ /* 0x0005e80008000806 */
[----:B-12--5:R-:W-:Y:S05]  /*68d0*/  CALL.REL.NOINC `($__internal_1_$__cuda_sm10x_tcgen05_guardrail_trap_phase_invalid_during_alloc) ;  /* 0x0000006400f07944 */ /* 0x026fea0003c00000 */
.L_x_51:
[----:B------:R-:W-:Y:S05]  /*68e0*/  WARPSYNC.ALL ;  /* 0x0000000000007948 */ /* 0x000fea0003800000 */
[----:B------:R-:W3:Y:S01]  /*68f0*/  S2UR UR4, SR_CgaCtaId ;  /* 0x00000000000479c3 */ /* 0x000ee20000008800 */
[----:B------:R-:W-:Y:S01]  /*6900*/  UMOV UR23, 0x400 ;  /* 0x0000040000177882 */ /* 0x000fe20000000000 */
[----:B------:R-:W-:-:S06]  /*6910*/  NOP ;  /* 0x0000000000007918 */ /* 0x000fcc0000000000 */
[----:B------:R-:W-:Y:S06]  /*6920*/  BAR.ARV 0x6, 0xa0 ;  /* 0x0182800000007b1d */ /* 0x000fec0000002000 */
[----:B------:R-:W4:Y:S01]  /*6930*/  LDCU.64 UR6, c[0x0][0x388] ;  /* 0x00007100ff0677ac */ /* 0x000f220008000a00 */
[----:B------:R-:W-:Y:S01]  /*6940*/  LOP3.LUT R2, R2, 0xffff, RZ, 0xc0, !PT ;  /* 0x0000ffff02027812 */ /* 0x000fe200078ec0ff */
[----:B------:R-:W-:Y:S02]  /*6950*/  IMAD.MOV.U32 R9, RZ, RZ, 0x1 ;  /* 0x00000001ff097424 */ /* 0x000fe400078e00ff */
[----:B------:R-:W-:Y:S01]  /*6960*/  IMAD.MOV.U32 R8, RZ, RZ, RZ ;  /* 0x000000ffff087224 */ /* 0x000fe200078e00ff */
[----:B------:R-:W-:Y:S01]  /*6970*/  R2UR UR24, R2 ;  /* 0x00000000021872ca */ /* 0x000fe200000e0000 */
[----:B--2---:R-:W-:Y:S01]  /*6980*/  IMAD.MOV.U32 R3, RZ, RZ, RZ ;  /* 0x000000ffff037224 */ /* 0x004fe200078e00ff */
[----:B------:R-:W-:Y:S01]  /*6990*/  UMOV UR27, URZ ;  /* 0x000000ff001b7c82 */ /* 0x000fe20008000000 */
[----:B------:R-:W-:Y:S01]  /*69a0*/  UMOV UR22, URZ ;  /* 0x000000ff00167c82 */ /* 0x000fe20008000000 */
[----:B------:R-:W-:Y:S01]  /*69b0*/  UMOV UR44, 0x0 ;  /* 0x00000000002c7882 */ /* 0x000fe20000000000 */
[----:B---3--:R-:W-:Y:S01]  /*69c0*/  ULEA UR23, UR4, UR23, 0x18 ;  /* 0x0000001704177291 */ /* 0x008fe2000f8ec0ff */
[----:B------:R-:W-:Y:S01]  /*69d0*/  UMOV UR45, 0x4200910 ;  /* 0x04200910002d7882 */ /* 0x000fe20000000000 */
[----:B------:R-:W-:-:S02]  /*69e0*/  UMOV UR42, 0x0 ;  /* 0x00000000002a7882 */ /* 0x000fc40000000000 */
[----:B------:R-:W-:Y:S01]  /*69f0*/  UIADD3 UR29, UPT, UPT, UR23, 0x98, URZ ;  /* 0x00000098171d7890 */ /* 0x000fe2000fffe0ff */
[----:B------:R-:W-:Y:S01]  /*6a00*/  UMOV UR43, 0x4200910 ;  /* 0x04200910002b7882 */ /* 0x000fe20000000000 */
[----:B------:R-:W-:Y:S01]  /*6a10*/  UMOV UR40, 0x0 ;  /* 0x0000000000287882 */ /* 0x000fe20000000000 */
[----:B----4-:R-:W-:Y:S02]  /*6a20*/  UIADD3 UR4, UPT, UPT, UR6, 0x3f, URZ ;  /* 0x0000003f06047890 */ /* 0x010fe4000fffe0ff */
[----:B------:R-:W2:Y:S01]  /*6a30*/  LDS R0, [UR23+0xe0] ;  /* 0x0000e017ff007984 */ /* 0x000ea20008000800 */
[----:B------:R-:W3:Y:S01]  /*6a40*/  LDCU UR6, c[0x0][0x390] ;  /* 0x00007200ff0677ac */ /* 0x000ee20008000800 */
[----:B------:R-:W-:Y:S01]  /*6a50*/  USHF.R.S32.HI UR5, URZ, 0x1f, UR4 ;  /* 0x0000001fff057899 */ /* 0x000fe20008011404 */
[----:B------:R-:W-:Y:S01]  /*6a60*/  UMOV UR41, 0x4200910 ;  /* 0x0420091000297882 */ /* 0x000fe20000000000 */
[----:B------:R-:W-:Y:S02]  /*6a70*/  UMOV UR38, 0x0 ;  /* 0x0000000000267882 */ /* 0x000fe40000000000 */
[----:B------:R-:W-:-:S02]  /*6a80*/  ULEA.HI UR4, UR5, UR4, URZ, 0x6 ;  /* 0x0000000405047291 */ /* 0x000fc4000f8f30ff */
[----:B------:R-:W-:Y:S02]  /*6a90*/  UIADD3 UR5, UPT, UPT, UR23, 0x8800, URZ ;  /* 0x0000880017057890 */ /* 0x000fe4000fffe0ff */
[----:B------:R-:W-:Y:S02]  /*6aa0*/  USHF.R.S32.HI UR4, URZ, 0x6, UR4 ;  /* 0x00000006ff047899 */ /* 0x000fe40008011404 */
[----:B------:R-:W-:Y:S02]  /*6ab0*/  USHF.R.U32.HI UR5, URZ, 0x4, UR5 ;  /* 0x00000004ff057899 */ /* 0x000fe40008011605 */
[----:B------:R-:W-:Y:S02]  /*6ac0*/  UIMAD UR7, UR4, UR7, URZ ;  /* 0x00000007040772a4 */ /* 0x000fe4000f8e02ff */
[----:B------:R-:W-:Y:S02]  /*6ad0*/  UIADD3 UR4, UPT, UPT, UR23, 0x18800, URZ ;  /* 0x0001880017047890 */ /* 0x000fe4000fffe0ff */
[----:B------:R-:W-:-:S02]  /*6ae0*/  ULOP3.LUT UR5, UR5, 0x3fff, URZ, 0xc0, !UPT ;  /* 0x00003fff05057892 */ /* 0x000fc4000f8ec0ff */
[----:B------:R-:W-:Y:S01]  /*6af0*/  USHF.R.U32.HI UR4, URZ, 0x4, UR4 ;  /* 0x00000004ff047899 */ /* 0x000fe20008011604 */
[----:B------:R-:W-:Y:S01]  /*6b00*/  UMOV UR39, 0x4200910 ;  /* 0x0420091000277882 */ /* 0x000fe20000000000 */
[----:B------:R-:W-:Y:S02]  /*6b10*/  UMOV UR36, 0x0 ;  /* 0x0000000000247882 */ /* 0x000fe40000000000 */
[----:B------:R-:W-:Y:S02]  /*6b20*/  ULOP3.LUT UR26, UR4, 0x3fff, URZ, 0xc0, !UPT ;  /* 0x00003fff041a7892 */ /* 0x000fe4000f8ec0ff */
[----:B---3--:R-:W-:Y:S01]  /*6b30*/  UIMAD UR4, UR7, UR6, URZ ;  /* 0x00000006070472a4 */ /* 0x008fe2000f8e02ff */
[----:B------:R-:W-:Y:S01]  /*6b40*/  UMOV UR37, 0x4200910 ;  /* 0x0420091000257882 */ /* 0x000fe20000000000 */
[----:B------:R-:W-:Y:S02]  /*6b50*/  UPRMT UR29, URZ, 0x654, UR29 ;  /* 0x00000654ff1d7896 */ /* 0x000fe4000800001d */
[----:B------:R-:W-:-:S02]  /*6b60*/  ULOP3.LUT UR25, UR5, 0x10000, URZ, 0xfc, !UPT ;  /* 0x0001000005197892 */ /* 0x000fc4000f8efcff */
[----:B------:R-:W-:Y:S02]  /*6b70*/  ULOP3.LUT UR26, UR26, 0x10000, URZ, 0xfc, !UPT ;  /* 0x000100001a1a7892 */ /* 0x000fe4000f8efcff */
[----:B------:R-:W-:Y:S01]  /*6b80*/  UIADD3 UR46, UPT, UPT, UR4, -0x1, URZ ;  /* 0xffffffff042e7890 */ /* 0x000fe2000fffe0ff */
[C---:B--2---:R-:W-:Y:S01]  /*6b90*/  VIADD R5, R0.reuse, 0x80 ;  /* 0x0000008000057836 */ /* 0x044fe20000000000 */
[----:B------:R-:W-:Y:S01]  /*6ba0*/  LOP3.LUT R4, R0, 0xffff, RZ, 0xc0, !PT ;  /* 0x0000ffff00047812 */ /* 0x000fe200078ec0ff */
[----:B------:R-:W-:Y:S01]  /*6bb0*/  UISETP.GE.AND UP3, UPT, UR4, 0x1, UPT ;  /* 0x000000010400788c */ /* 0x000fe2000bf66270 */
[----:B------:R-:W-:Y:S02]  /*6bc0*/  UMOV UR34, 0x0 ;  /* 0x0000000000227882 */ /* 0x000fe40000000000 */
[----:B------:R-:W-:Y:S01]  /*6bd0*/  LOP3.LUT R5, R5, 0xffff, RZ, 0xc0, !PT ;  /* 0x0000ffff05057812 */ /* 0x000fe200078ec0ff */
[----:B------:R-:W-:Y:S01]  /*6be0*/  UMOV UR35, 0x4200910 ;  /* 0x0420091000237882 */ /* 0x000fe20000000000 */
[----:B------:R-:W-:Y:S01]  /*6bf0*/  UMOV UR32, 0x0 ;  /* 0x0000000000207882 */ /* 0x000fe20000000000 */
[----:B------:R-:W-:Y:S01]  /*6c00*/  UMOV UR33, 0x4200910 ;  /* 0x0420091000217882 */ /* 0x000fe20000000000 */
[----:B------:R-:W-:Y:S01]  /*6c10*/  UMOV UR30, 0x0 ;  /* 0x00000000001e7882 */ /* 0x000fe20000000000 */
[----:B------:R2:W-:Y:S01]  /*6c20*/  STL.64 [R1], R4 ;  /* 0x0000000401007387 */ /* 0x0005e20000100a00 */
[----:B------:R-:W-:-:S05]  /*6c30*/  UMOV UR31, 0x4200910 ;  /* 0x04200910001f7882 */ /* 0x000fca0000000000 */
.L_x_60:
[----:B--2---:R-:W-:-:S04]  /*6c40*/  SHF.L.U32 R4, R8, 0x1f, RZ ;  /* 0x0000001f08047819 */ /* 0x004fc800000006ff */
[----:B------:R-:W2:Y:S02]  /*6c50*/  SYNCS.PHASECHK.TRANS64.TRYWAIT P0, [UR23+0x90], R4 ;  /* 0x00009004ff0075a7 */ /* 0x000ea40008001117 */
[----:B--23--:R-:W-:Y:S05]  /*6c60*/  @!P0 BRA `(.L_x_54) ;  /* 0x0000005c00308947 */ /* 0x00cfea0003800000 */
.L_x_145:
[----:B--2---:R-:W2:Y:S01]  /*6c70*/  LDS.128 R4, [UR23+0xd0] ;  /* 0x0000d017ff047984 */ /* 0x004ea20008000c00 */
[----:B------:R-:W-:Y:S01]  /*6c80*/  ULEA UR28, UR27, UR23, 0x3 ;  /* 0x000000171b1c7291 */ /* 0x000fe2000f8e18ff */
[----:B------:R-:W-:Y:S01]  /*6c90*/  SHF.L.U32 R2, R9, 0x1f, RZ ;  /* 0x0000001f09027819 */ /* 0x000fe200000006ff */
[----:B------:R-:W-:Y:S01]  /*6ca0*/  @!PT LDS RZ, [RZ] ;  /* 0x00000000fffff984 */ /* 0x000fe20000000800 */
[----:B------:R-:W-:Y:S01]  /*6cb0*/  @!PT LDS RZ, [RZ] ;  /* 0x00000000fffff984 */ /* 0x000fe20000000800 */
[----:B------:R-:W-:Y:S01]  /*6cc0*/  @!PT LDS RZ, [RZ] ;  /* 0x00000000fffff984 */ /* 0x000fe20000000800 */
[----:B------:R-:W-:Y:S01]  /*6cd0*/  @!PT LDS RZ, [RZ] ;  /* 0x00000000fffff984 */ /* 0x000fe20000000800 */
[----:B------:R3:W-:Y:S06]  /*6ce0*/  MEMBAR.ALL.CTA ;  /* 0x0000000000007992 */ /* 0x0007ec0000008000 */
[----:B---3--:R-:W3:Y:S02]  /*6cf0*/  FENCE.VIEW.ASYNC.S ;  /* 0x00000000000073c6 */ /* 0x008ee40000000000 */
[----:B---3--:R-:W-:Y:S01]  /*6d00*/  SYNCS.ARRIVE.TRANS64.RED.A1T0 RZ, [UR29], RZ ;  /* 0x000000ffffff79a7 */ /* 0x008fe2000810041d */
[----:B------:R-:W3:Y:S01]  /*6d10*/  SYNCS.PHASECHK.TRANS64.TRYWAIT P0, [UR28+0xb0], R2 ;  /* 0x0000b002ff0075a7 */ /* 0x000ee2000800111c */
[----:B--2---:R-:W-:Y:S01]  /*6d20*/  LOP3.LUT P3, RZ, R6, 0x1, RZ, 0xc0, !PT ;  /* 0x0000000106ff7812 */ /* 0x004fe2000786c0ff */
[----:B---3--:R-:W-:-:S12]  /*6d30*/  @!P0 BRA `(.L_x_55) ;  /* 0x0000005c00148947 */ /* 0x008fd80003800000 */
.L_x_147:
[----:B------:R-:W-:Y:S05]  /*6d40*/  BRA.U !UP3, `(.L_x_56) ;  /* 0x000000050b547547 */ /* 0x000fea000b800000 */
[----:B--2---:R-:W-:Y:S01]  /*6d50*/  IMAD.U32 R2, RZ, RZ, UR27 ;  /* 0x0000001bff027e24 */ /* 0x004fe2000f8e00ff */
[----:B------:R-:W-:-:S04]  /*6d60*/  ULEA UR4, UR22, UR23, 0x3 ;  /* 0x0000001716047291 */ /* 0x000fc8000f8e18ff */
[----:B------:R-:W-:-:S05]  /*6d70*/  LEA R2, R2, R1, 0x2 ;  /* 0x0000000102027211 */ /* 0x000fca00078e10ff */
[----:B------:R2:W5:Y:S01]  /*6d80*/  LDL R4, [R2] ;  /* 0x0000000002047983 */ /* 0x0005620000100800 */
[----:B------:R-:W-:Y:S01]  /*6d90*/  UPLOP3.LUT UP2, UPT, UPT, UPT, UPT, 0x40, 0x4 ;  /* 0x000000000004789c */ /* 0x000fe20003f4e870 */
[----:B------:R-:W-:Y:S01]  /*6da0*/  UMOV UR20, UR46 ;  /* 0x0000002e00147c82 */ /* 0x000fe20008000000 */
[----:B--2---:R-:W-:-:S04]  /*6db0*/  SHF.L.U32 R2, R3, 0x1f, RZ ;  /* 0x0000001f03027819 */ /* 0x004fc800000006ff */
[----:B------:R2:W3:Y:S01]  /*6dc0*/  SYNCS.PHASECHK.TRANS64.TRYWAIT P2, [UR4], R2 ;  /* 0x00000002ff0075a7 */ /* 0x0004e20008041104 */
[----:B------:R-:W-:-:S05]  /*6dd0*/  UMOV UR4, UR22 ;  /* 0x0000001600047c82 */ /* 0x000fca0008000000 */
.L_x_59:
[----:B------:R-:W-:Y:S01]  /*6de0*/  ULEA UR21, UR4, UR23, 0x3 ;  /* 0x0000001704157291 */ /* 0x000fe2000f8e18ff */
[----:B---34-:R-:W-:Y:S11]  /*6df0*/  @P2 BRA `(.L_x_57) ;  /* 0x00000000000c2947 */ /* 0x018ff60003800000 */
[----:B------:R-:W-:Y:S04]  /*6e00*/  SHF.L.U32 R5, R3, 0x1f, RZ ;  /* 0x0000001f03057819 */ /* 0x000fe800000006ff */
[----:B------:R-:W3:Y:S02]  /*6e10*/  SYNCS.PHASECHK.TRANS64.TRYWAIT P0, [UR21], R5 ;  /* 0x00000005ff0075a7 */ /* 0x000ee40008001115 */
[----:B---3--:R-:W-:Y:S05]  /*6e20*/  @!P0 BRA `(.L_x_58) ;  /* 0x0000005800f08947 */ /* 0x008fea0003800000 */
.L_x_57:
[----:B------:R-:W-:Y:S01]  /*6e30*/  UISETP.NE.AND UP0, UPT, UR20, URZ, UPT ;  /* 0x000000ff1400728c */ /* 0x000fe2000bf05270 */
[----:B------:R-:W-:Y:S01]  /*6e40*/  PLOP3.LUT P2, PT, PT, PT, PT, 0x80, 0x8 ;  /* 0x000000000008781c */ /* 0x000fe20003f4f070 */
[----:B------:R-:W-:Y:S01]  /*6e50*/  UIADD3 UR5, UPT, UPT, UR4, 0x1, URZ ;  /* 0x0000000104057890 */ /* 0x000fe2000fffe0ff */
[----:B------:R-:W-:Y:S03]  /*6e60*/  ELECT P1, URZ, PT ;  /* 0x0000000000ff782f */ /* 0x000fe60003820000 */
[----:B------:R-:W-:Y:S01]  /*6e70*/  UISETP.NE.AND UP1, UPT, UR5, 0x4, UPT ;  /* 0x000000040500788c */ /* 0x000fe2000bf25270 */
[----:B------:R-:W-:Y:S01]  /*6e80*/  PLOP3.LUT P0, PT, PT, PT, UP0, 0x80, 0x8 ;  /* 0x000000000008781c */ /* 0x000fe20003f0f008 */
[----:B------:R-:W-:Y:S02]  /*6e90*/  ULEA UR18, UR4, UR26, 0xb ;  /* 0x0000001a04127291 */ /* 0x000fe4000f8e58ff */
[----:B------:R-:W-:Y:S02]  /*6ea0*/  USEL UR6, URZ, 0x1, UP1 ;  /* 0x00000001ff067887 */ /* 0x000fe40008800000 */
[----:B------:R-:W-:Y:S02]  /*6eb0*/  USEL UR22, UR5, URZ, UP1 ;  /* 0x000000ff05167287 */ /* 0x000fe40008800000 */
[----:B------:R-:W-:Y:S02]  /*6ec0*/  ULEA UR16, UR4, UR25, 0xa ;  /* 0x0000001904107291 */ /* 0x000fe4000f8e50ff */
[----:B------:R-:W-:Y:S01]  /*6ed0*/  @UP0 ULEA UR5, UR22, UR23, 0x3 ;  /* 0x0000001716050291 */ /* 0x000fe2000f8e18ff */
[----:B------:R-:W-:Y:S01]  /*6ee0*/  LOP3.LUT R3, R3, UR6, RZ, 0x3c, !PT ;  /* 0x0000000603037c12 */ /* 0x000fe2000f8e3cff */
[----:B------:R-:W-:Y:S01]  /*6ef0*/  UIADD3 UR8, UPT, UPT, UR18, 0x2, URZ ;  /* 0x0000000212087890 */ /* 0x000fe2000fffe0ff */
[C---:B-----5:R-:W-:Y:S01]  /*6f00*/  @P1 R2UR.BROADCAST UR6, R4.reuse ;  /* 0x00000000040612ca */ /* 0x060fe200008e0000 */
[----:B------:R-:W-:Y:S01]  /*6f10*/  UIADD3 UR4, UPT, UPT, UR16, 0x2, URZ ;  /* 0x0000000210047890 */ /* 0x000fe2000fffe0ff */
[----:B--2---:R-:W-:Y:S01]  /*6f20*/  @P0 SHF.L.U32 R2, R3, 0x1f, RZ ;  /* 0x0000001f03020819 */ /* 0x004fe200000006ff */
[----:B------:R-:W-:Y:S02]  /*6f30*/  UIADD3 UR12, UPT, UPT, UR18, 0x4, URZ ;  /* 0x00000004120c7890 */ /* 0x000fe4000fffe0ff */
[----:B------:R-:W-:Y:S01]  /*6f40*/  UIADD3 UR10, UPT, UPT, UR18, 0x6, URZ ;  /* 0x00000006120a7890 */ /* 0x000fe2000fffe0ff */
[----:B------:R4:W2:Y:S01]  /*6f50*/  @P0 SYNCS.PHASECHK.TRANS64.TRYWAIT P2, [UR5], R2 ;  /* 0x00000002ff0005a7 */ /* 0x0008a20008041105 */
[----:B------:R-:W-:Y:S11]  /*6f60*/  ELECT P0, URZ, PT ;  /* 0x0000000000ff782f */ /* 0x000ff60003800000 */
[----:B------:R-:W-:Y:S02]  /*6f70*/  @!UPT UIADD3 URZ, UPT, UPT, URZ, URZ, URZ ;  /* 0x000000fffffff290 */ /* 0x000fe4000fffe0ff */
[C---:B------:R-:W-:Y:S02]  /*6f80*/  @P0 R2UR.BROADCAST UR15, R4.reuse ;  /* 0x00000000040f02ca */ /* 0x040fe400008e0000 */
[----:B------:R-:W-:Y:S11]  /*6f90*/  ELECT P0, URZ, PT ;  /* 0x0000000000ff782f */ /* 0x000ff60003800000 */
[----:B------:R-:W-:Y:S02]  /*6fa0*/  @!UPT UIADD3 URZ, UPT, UPT, URZ, URZ, URZ ;  /* 0x000000fffffff290 */ /* 0x000fe4000fffe0ff */
[C---:B------:R-:W-:Y:S02]  /*6fb0*/  @P0 R2UR.BROADCAST UR14, R4.reuse ;  /* 0x00000000040e02ca */ /* 0x040fe400008e0000 */
[----:B------:R-:W-:Y:S01]  /*6fc0*/  ELECT P0, URZ, PT ;  /* 0x0000000000ff782f */ /* 0x000fe20003800000 */
[----:B------:R-:W-:Y:S01]  /*6fd0*/  UMOV UR19, 0x40004080 ;  /* 0x4000408000137882 */ /* 0x000fe20000000000 */
[----:B------:R-:W-:Y:S01]  /*6fe0*/  UMOV UR17, 0x40004080 ;  /* 0x4000408000117882 */ /* 0x000fe20000000000 */
[----:B------:R-:W-:Y:S01]  /*6ff0*/  UMOV UR9, 0x40004080 ;  /* 0x4000408000097882 */ /* 0x000fe20000000000 */
[----:B------:R3:W-:Y:S01]  /*7000*/  UTCHMMA gdesc[UR16], gdesc[UR18], tmem[UR6], tmem[UR44], idesc[UR45], UP2 ;  /* 0x00ff2c12100075ea */ /* 0x0007e20009000006 */
[----:B------:R-:W-:Y:S01]  /*7010*/  UPLOP3.LUT UP2, UPT, UPT, UPT, UPT, 0x80, 0x8 ;  /* 0x000000000008789c */ /* 0x000fe20003f4f070 */
[----:B------:R-:W-:Y:S01]  /*7020*/  UMOV UR5, 0x40004080 ;  /* 0x4000408000057882 */ /* 0x000fe20000000000 */
[----:B------:R-:W-:Y:S01]  /*7030*/  UMOV UR13, 0x40004080 ;  /* 0x40004080000d7882 */ /* 0x000fe20000000000 */
[----:B------:R1:W-:Y:S01]  /*7040*/  UTCHMMA gdesc[UR4], gdesc[UR8], tmem[UR15], tmem[UR42], idesc[UR43], UPT ;  /* 0x00ff2a08040075ea */ /* 0x0003e2000b80000f */
[----:B------:R-:W-:Y:S01]  /*7050*/  UMOV UR7, 0x40004080 ;  /* 0x4000408000077882 */ /* 0x000fe20000000000 */
[----:B------:R-:W-:Y:S01]  /*7060*/  UMOV UR11, 0x40004080 ;  /* 0x40004080000b7882 */ /* 0x000fe20000000000 */
[----:B---3--:R-:W-:Y:S02]  /*7070*/  UIADD3 UR6, UPT, UPT, UR16, 0x4, URZ ;  /* 0x0000000410067890 */ /* 0x008fe4000fffe0ff */
[C---:B------:R-:W-:Y:S02]  /*7080*/  @P0 R2UR.BROADCAST UR19, R4.reuse ;  /* 0x00000000041302ca */ /* 0x040fe400008e0000 */
[----:B------:R-:W-:Y:S11]  /*7090*/  ELECT P0, URZ, PT ;  /* 0x0000000000ff782f */ /* 0x000ff60003800000 */
[----:B------:R-:W-:Y:S02]  /*70a0*/  @!UPT UIADD3 URZ, UPT, UPT, URZ, URZ, URZ ;  /* 0x000000fffffff290 */ /* 0x000fe4000fffe0ff */
[C---:B------:R-:W-:Y:S02]  /*70b0*/  @P0 R2UR.BROADCAST UR17, R4.reuse ;  /* 0x00000000041102ca */ /* 0x040fe400008e0000 */
[----:B------:R-:W-:Y:S01]  /*70c0*/  ELECT P0, URZ, PT ;  /* 0x0000000000ff782f */ /* 0x000fe20003800000 */
[----:B-1----:R-:W-:Y:S02]  /*70d0*/  UIADD3 UR4, UPT, UPT, UR16, 0x6, URZ ;  /* 0x0000000610047890 */ /* 0x002fe4000fffe0ff */
[----:B------:R-:W-:Y:S01]  /*70e0*/  UIADD3 UR8, UPT, UPT, UR18, 0x40, URZ ;  /* 0x0000004012087890 */ /* 0x000fe2000fffe0ff */
[----:B------:R1:W-:Y:S01]  /*70f0*/  UTCHMMA gdesc[UR6], gdesc[UR12], tmem[UR14], tmem[UR40], idesc[UR41], UPT ;  /* 0x00ff280c060075ea */ /* 0x0003e2000b80000e */
[----:B------:R-:W-:Y:S05]  /*7100*/  UMOV UR15, 0x40004080 ;  /* 0x40004080000f7882 */ /* 0x000fea0000000000 */
[----:B------:R3:W-:Y:S01]  /*7110*/  UTCHMMA gdesc[UR4], gdesc[UR10], tmem[UR19], tmem[UR38], idesc[UR39], UPT ;  /* 0x00ff260a040075ea */ /* 0x0007e2000b800013 */
[----:B-1----:R-:W-:Y:S02]  /*7120*/  UIADD3 UR6, UPT, UPT, UR16, 0x40, URZ ;  /* 0x0000004010067890 */ /* 0x002fe4000fffe0ff */
[----:B------:R-:W-:Y:S02]  /*7130*/  UIADD3 UR14, UPT, UPT, UR18, 0x42, URZ ;  /* 0x00000042120e7890 */ /* 0x000fe4000fffe0ff */
[----:B------:R-:W-:Y:S02]  /*7140*/  UIADD3 UR12, UPT, UPT, UR18, 0x44, URZ ;  /* 0x00000044120c7890 */ /* 0x000fe4000fffe0ff */
[----:B---3--:R-:W-:Y:S01]  /*7150*/  UIADD3 UR4, UPT, UPT, UR16, 0x42, URZ ;  /* 0x0000004210047890 */ /* 0x008fe2000fffe0ff */
[C---:B------:R-:W-:Y:S02]  /*7160*/  @P0 R2UR.BROADCAST UR19, R4.reuse ;  /* 0x00000000041302ca */ /* 0x040fe400008e0000 */
[----:B------:R-:W-:Y:S01]  /*7170*/  ELECT P0, URZ, PT ;  /* 0x0000000000ff782f */ /* 0x000fe20003800000 */
[----:B------:R1:W-:Y:S01]  /*7180*/  UTCHMMA gdesc[UR6], gdesc[UR8], tmem[UR17], tmem[UR36], idesc[UR37], UPT ;  /* 0x00ff2408060075ea */ /* 0x0003e2000b800011 */
[----:B------:R-:W-:Y:S09]  /*7190*/  UIADD3 UR10, UPT, UPT, UR18, 0x46, URZ ;  /* 0x00000046120a7890 */ /* 0x000ff2000fffe0ff */
[----:B------:R3:W-:Y:S01]  /*71a0*/  UTCHMMA gdesc[UR4], gdesc[UR14], tmem[UR19], tmem[UR34], idesc[UR35], UPT ;  /* 0x00ff220e040075ea */ /* 0x0007e2000b800013 */
[----:B-1----:R-:W-:Y:S01]  /*71b0*/  UIADD3 UR8, UPT, UPT, UR16, 0x44, URZ ;  /* 0x0000004410087890 */ /* 0x002fe2000fffe0ff */
[C---:B------:R-:W-:Y:S02]  /*71c0*/  @P0 R2UR.BROADCAST UR17, R4.reuse ;  /* 0x00000000041102ca */ /* 0x040fe400008e0000 */
[----:B------:R-:W-:Y:S01]  /*71d0*/  ELECT P0, URZ, PT ;  /* 0x0000000000ff782f */ /* 0x000fe20003800000 */
[----:B------:R-:W-:Y:S02]  /*71e0*/  UIADD3 UR6, UPT, UPT, UR16, 0x46, URZ ;  /* 0x0000004610067890 */ /* 0x000fe4000fffe0ff */
[----:B---3--:R-:W-:Y:S10]  /*71f0*/  UIADD3 UR5, UPT, UPT, UR21, 0x20, URZ ;  /* 0x0000002015057890 */ /* 0x008ff4000fffe0ff */
[----:B------:R-:W-:Y:S01]  /*7200*/  @P0 R2UR.BROADCAST UR14, R4 ;  /* 0x00000000040e02ca */ /* 0x000fe200008e0000 */
[----:B------:R-:W-:Y:S01]  /*7210*/  UIADD3 UR4, UPT, UPT, UR20, 0x1, URZ ;  /* 0x0000000114047890 */ /* 0x000fe2000fffe0ff */
[----:B------:R1:W-:Y:S03]  /*7220*/  UTCHMMA gdesc[UR8], gdesc[UR12], tmem[UR17], tmem[UR32], idesc[UR33], UPT ;  /* 0x00ff200c080075ea */ /* 0x0003e6000b800011 */
[----:B------:R-:W-:Y:S03]  /*7230*/  UISETP.GT.U32.AND UP0, UPT, UR4, 0x1, UPT ;  /* 0x000000010400788c */ /* 0x000fe6000bf04070 */
[----:B------:R-:W-:Y:S05]  /*7240*/  UMOV UR4, UR22 ;  /* 0x0000001600047c82 */ /* 0x000fea0008000000 */
[----:B------:R4:W-:Y:S01]  /*7250*/  UTCHMMA gdesc[UR6], gdesc[UR10], tmem[UR14], tmem[UR30], idesc[UR31], UPT ;  /* 0x00ff1e0a060075ea */ /* 0x0009e2000b80000e */
[----:B------:R4:W-:Y:S01]  /*7260*/  UTCBAR.MULTICAST [UR5], URZ, UR24 ;  /* 0x000000ff050073e9 */ /* 0x0009e20008000818 */
[----:B-1----:R-:W-:Y:S07]  /*7270*/  UIADD3 UR8, UPT, UPT, UR20, -0x1, URZ ;  /* 0xffffffff14087890 */ /* 0x002fee000fffe0ff */
[----:B------:R-:W-:Y:S01]  /*7280*/  UMOV UR20, UR8 ;  /* 0x0000000800147c82 */ /* 0x000fe20008000000 */
[----:B--2---:R-:W-:Y:S05]  /*7290*/  BRA.U UP0, `(.L_x_59) ;  /* 0xfffffff900d07547 */ /* 0x004fea000b83ffff */
.L_x_56:
[----:B------:R-:W-:Y:S01]  /*72a0*/  UIADD3 UR4, UPT, UPT, UR27, 0x1, URZ ;  /* 0x000000011b047890 */ /* 0x000fe2000fffe0ff */
[----:B------:R-:W-:Y:S01]  /*72b0*/  LOP3.LUT R8, R8, 0x1, RZ, 0x3c, !PT ;  /* 0x0000000108087812 */ /* 0x000fe200078e3cff */
[----:B----4-:R-:W-:Y:S02]  /*72c0*/  UIADD3 UR5, UPT, UPT, UR28, 0xa0, URZ ;  /* 0x000000a01c057890 */ /* 0x010fe4000fffe0ff */
[----:B------:R-:W-:-:S04]  /*72d0*/  UISETP.NE.AND UP0, UPT, UR4, 0x2, UPT ;  /* 0x000000020400788c */ /* 0x000fc8000bf05270 */
[----:B------:R-:W-:Y:S02]  /*72e0*/  USEL UR6, URZ, 0x1, UP0 ;  /* 0x00000001ff067887 */ /* 0x000fe40008000000 */
[----:B------:R-:W-:Y:S01]  /*72f0*/  USEL UR27, UR4, URZ, UP0 ;  /* 0x000000ff041b7287 */ /* 0x000fe20008000000 */
[----:B------:R3:W-:Y:S03]  /*7300*/  UTCBAR [UR5], URZ ;  /* 0x000000ff050073e9 */ /* 0x0007e600080000ff */
[----:B------:R-:W-:Y:S01]  /*7310*/  LOP3.LUT R9, R9, UR6, RZ, 0x3c, !PT ;  /* 0x0000000609097c12 */ /* 0x000fe2000f8e3cff */
[----:B------:R-:W-:Y:S07]  /*7320*/  @P3 BRA `(.L_x_60) ;  /* 0xfffffff800443947 */ /* 0x000fee000383ffff */
[----:B------:R-:W4:Y:S01]  /*7330*/  S2UR UR6, SR_CgaCtaId ;  /* 0x00000000000679c3 */ /* 0x000f220000008800 */
[----:B------:R-:W-:Y:S01]  /*7340*/  ELECT P0, URZ, PT ;  /* 0x0000000000ff782f */ /* 0x000fe20003800000 */
[----:B--2---:R-:W-:Y:S01]  /*7350*/  IMAD.MOV.U32 R2, RZ, RZ, 0x1 ;  /* 0x00000001ff027424 */ /* 0x004fe200078e00ff */
[----:B------:R-:W-:Y:S01]  /*7360*/  UIADD3 UR23, UPT, UPT, UR23, 0xb0, URZ ;  /* 0x000000b017177890 */ /* 0x000fe2000fffe0ff */
[----:B------:R-:W-:Y:S01]  /*7370*/  SHF.L.U32 R3, R9, 0x1f, RZ ;  /* 0x0000001f09037819 */ /* 0x000fe200000006ff */
[----:B------:R-:W-:-:S03]  /*7380*/  UMOV UR4, 0x40 ;  /* 0x0000004000047882 */ /* 0x000fc60000000000 */
[----:B------:R-:W-:Y:S01]  /*7390*/  UVIRTCOUNT.DEALLOC.SMPOOL 0x80 ;  /* 0x000000800000784c */ /* 0x000fe20000000000 */
[----:B----4-:R-:W-:Y:S02]  /*73a0*/  ULEA UR6, UR6, UR4, 0x18 ;  /* 0x0000000406067291 */ /* 0x010fe4000f8ec0ff */
[----:B------:R-:W-:-:S07]  /*73b0*/  ULEA UR4, UR27, UR23, 0x3 ;  /* 0x000000171b047291 */ /* 0x000fce000f8e18ff */
[----:B------:R2:W-:Y:S02]  /*73c0*/  @P0 STS.U8 [UR6+0x1c], R2 ;  /* 0x00001c02ff000988 */ /* 0x0005e40008000006 */
[----:B------:R-:W4:Y:S02]  /*73d0*/  SYNCS.PHASECHK.TRANS64.TRYWAIT P0, [UR4], R3 ;  /* 0x00000003ff0075a7 */ /* 0x000f240008001104 */
[----:B--2-4-:R-:W-:Y:S05]  /*73e0*/  @!P0 BRA `(.L_x_61) ;  /* 0x0000005400988947 */ /* 0x014fea0003800000 */
.L_x_150:
[----:B------:R-:W-:-:S04]  /*73f0*/  UIADD3 UR4, UPT, UPT, UR27, 0x1, URZ ;  /* 0x000000011b047890 */ /* 0x000fc8000fffe0ff */
[----:B------:R-:W-:-:S04]  /*7400*/  UISETP.NE.AND UP0, UPT, UR4, 0x2, UPT ;  /* 0x000000020400788c */ /* 0x000fc8000bf05270 */
[----:B---3--:R-:W-:Y:S02]  /*7410*/  USEL UR5, URZ, 0x1, UP0 ;  /* 0x00000001ff057887 */ /* 0x008fe40008000000 */
[----:B------:R-:W-:-:S04]  /*7420*/  USEL UR4, UR4, URZ, UP0 ;  /* 0x000000ff04047287 */ /* 0x000fc80008000000 */
[----:B------:R-:W-:Y:S01]  /*7430*/  ULEA UR4, UR4, UR23, 0x3 ;  /* 0x0000001704047291 */ /* 0x000fe2000f8e18ff */
[----:B--2---:R-:W-:-:S04]  /*7440*/  LOP3.LUT R3, R9, UR5, RZ, 0x3c, !PT ;  /* 0x0000000509037c12 */ /* 0x004fc8000f8e3cff */
[----:B------:R-:W-:-:S04]  /*7450*/  SHF.L.U32 R3, R3, 0x1f, RZ ;  /* 0x0000001f03037819 */ /* 0x000fc800000006ff */
[----:B------:R-:W2:Y:S02]  /*7460*/  SYNCS.PHASECHK.TRANS64.TRYWAIT P0, [UR4], R3 ;  /* 0x00000003ff0075a7 */ /* 0x000ea40008001104 */
[----:B--2---:R-:W-:Y:S05]  /*7470*/  @!P0 BRA `(.L_x_62) ;  /* 0x00000054008c8947 */ /* 0x004fea0003800000 */
.L_x_152:
[----:B------:R-:W-:Y:S01]  /*7480*/  NOP ;  /* 0x0000000000007918 */ /* 0x000fe20000000000 */
[----:B--2---:R-:W2:Y:S01]  /*7490*/  LDS R2, [UR6+0x14] ;  /* 0x00001406ff027984 */ /* 0x004ea20008000800 */
[----:B------:R-:W-:Y:S01]  /*74a0*/  LOP3.LUT R3, R0, 0xffff, RZ, 0xc0, !PT ;  /* 0x0000ffff00037812 */ /* 0x000fe200078ec0ff */
[----:B------:R-:W-:-:S03]  /*74b0*/  IMAD.MOV.U32 R0, RZ, RZ, 0xffff ;  /* 0x0000ffffff007424 */ /* 0x000fc600078e00ff */
[----:B------:R-:W-:-:S04]  /*74c0*/  SHF.R.U32.HI R3, RZ, 0x5, R3 ;  /* 0x00000005ff037819 */ /* 0x000fc80000011603 */
[----:B------:R-:W-:-:S04]  /*74d0*/  SHF.L.U32 R0, R0, R3, RZ ;  /* 0x0000000300007219 */ /* 0x000fc800000006ff */
[----:B--2---:R-:W-:-:S04]  /*74e0*/  LOP3.LUT R2, R2, R0, RZ, 0xc0, !PT ;  /* 0x0000000002027212 */ /* 0x004fc800078ec0ff */
[----:B------:R-:W-:Y:S01]  /*74f0*/  ISETP.NE.AND P0, PT, R2, R0, PT ;  /* 0x000000000200720c */ /* 0x000fe20003f05270 */
[----:B------:R-:W-:-:S05]  /*7500*/  IMAD.MOV.U32 R2, RZ, RZ, 0x1 ;  /* 0x00000001ff027424 */ /* 0x000fca00078e00ff */
[----:B------:R-:W-:-:S07]  /*7510*/  SHF.L.U32 R2, R2, R3, RZ ;  /* 0x0000000302027219 */ /* 0x000fce00000006ff */
[----:B------:R-:W-:Y:S05]  /*7520*/  @P0 BRA `(.L_x_63) ;  /* 0x00000000005c0947 */ /* 0x000fea0003800000 */
[----:B------:R-:W2:Y:S02]  /*7530*/  LDS R3, [UR6+0x18] ;  /* 0x00001806ff037984 */ /* 0x000ea40008000800 */
[----:B--2---:R-:W-:-:S04]  /*7540*/  LOP3.LUT R3, R3, R2, RZ, 0xc0, !PT ;  /* 0x0000000203037212 */ /* 0x004fc800078ec0ff */
[----:B------:R-:W-:-:S13]  /*7550*/  ISETP.NE.AND P0, PT, R3, R2, PT ;  /* 0x000000020300720c */ /* 0x000fda0003f05270 */
[----:B------:R-:W-:Y:S05]  /*7560*/  @P0 BRA `(.L_x_64) ;  /* 0x0000000000400947 */ /* 0x000fea0003800000 */
[----:B------:R-:W-:Y:S01]  /*7570*/  R2UR UR4, R0 ;  /* 0x00000000000472ca */ /* 0x000fe200000e0000 */
[----:B------:R-:W2:Y:S01]  /*7580*/  S2R R3, SR_LANEID ;  /* 0x0000000000037919 */ /* 0x000ea20000000000 */
[----:B------:R-:W-:-:S04]  /*7590*/  LOP3.LUT R2, RZ, R2, RZ, 0x33, !PT ;  /* 0x00000002ff027212 */ /* 0x000fc800078e33ff */
[----:B------:R-:W3:Y:S07]  /*75a0*/  REDUX UR7, R2 ;  /* 0x00000000020773c4 */ /* 0x000eee0000000000 */
[----:B------:R-:W-:-:S03]  /*75b0*/  ULOP3.LUT UR5, URZ, UR4, URZ, 0x33, !UPT ;  /* 0x00000004ff057292 */ /* 0x000fc6000f8e33ff */
[----:B------:R-:W-:Y:S02]  /*75c0*/  VOTEU.ANY UR4, UPT, PT ;  /* 0x0000000000047886 */ /* 0x000fe400038e0100 */
[----:B------:R-:W-:Y:S01]  /*75d0*/  UFLO.U32 UR4, UR4 ;  /* 0x00000004000472bd */ /* 0x000fe200080e0000 */
[----:B------:R-:W-:-:S04]  /*75e0*/  IMAD.U32 R0, RZ, RZ, UR5 ;  /* 0x00000005ff007e24 */ /* 0x000fc8000f8e00ff */
[----:B------:R3:W4:Y:S02]  /*75f0*/  REDUX UR8, R0 ;  /* 0x00000000000873c4 */ /* 0x0007240000000000 */
[----:B------:R1:W-:Y:S01]  /*7600*/  UTCATOMSWS.AND URZ, UR5 ;  /* 0x0000000500ff79e3 */ /* 0x0003e20008000000 */
[----:B--2---:R-:W-:Y:S01]  /*7610*/  ISETP.EQ.U32.AND P0, PT, R3, UR4, PT ;  /* 0x0000000403007c0c */ /* 0x004fe2000bf02070 */
[----:B---3--:R-:W-:Y:S02]  /*7620*/  IMAD.U32 R0, RZ, RZ, UR7 ;  /* 0x00000007ff007e24 */ /* 0x008fe4000f8e00ff */
[----:B----4-:R-:W-:-:S10]  /*7630*/  IMAD.U32 R2, RZ, RZ, UR8 ;  /* 0x00000008ff027e24 */ /* 0x010fd4000f8e00ff */
[----:B------:R2:W-:Y:S04]  /*7640*/  @P0 ATOMS.AND RZ, [UR6+0x14], R2 ;  /* 0x00001402ffff098c */ /* 0x0005e8000a800006 */
[----:B------:R2:W-:Y:S01]  /*7650*/  @P0 ATOMS.AND RZ, [UR6+0x18], R0 ;  /* 0x00001800ffff098c */ /* 0x0005e2000a800006 */
[----:B-1----:R-:W-:Y:S05]  /*7660*/  BRA `(.L_x_65) ;  /* 0x0000000000147947 */ /* 0x002fea0003800000 */
.L_x_64:
[----:B------:R-:W-:Y:S02]  /*7670*/  MOV R2, 0x7690 ;  /* 0x0000769000027802 */ /* 0x000fe40000000f00 */
[----:B-1---5:R-:W-:Y:S05]  /*7680*/  CALL.REL.NOINC `($__internal_0_$__cuda_sm10x_tcgen05_guardrail_trap_col_being_dealloced_not_returned_by_alloc) ;  /* 0x0000005800787944 */ /* 0x022fea0003c00000 */
[----:B------:R-:W-:Y:S05]  /*7690*/  BRA `(.L_x_65) ;  /* 0x0000000000087947 */ /* 0x000fea0003800000 */
.L_x_63:
[----:B------:R-:W-:Y:S02]  /*76a0*/  MOV R2, 0x76c0 ;  /* 0x000076c000027802 */ /* 0x000fe40000000f00 */
[----:B-1---5:R-:W-:Y:S05]  /*76b0*/  CALL.REL.NOINC `($__internal_2_$__cuda_sm10x_tcgen05_guardrail_trap_unallocated_columns_being_dealloced) ;  /* 0x0000005800847944 */ /* 0x022fea0003c00000 */
.L_x_65:
[----:B------:R-:W-:Y:S01]  /*76c0*/  NOP ;  /* 0x0000000000007918 */ /* 0x000fe20000000000 */
[----:B------:R-:W-:Y:S05]  /*76d0*/  EXIT ;  /* 0x000000000000794d */ /* 0x000fea0003800000 */
.L_x_49:
[----:B------:R-:W-:-:S09]  /*76e0*/  UISETP.NE.OR UP0, UPT, UR18, 0x3, !UP3 ;  /* 0x000000031200788c */ /* 0x000fd2000df05670 */
[----:B------:R-:W-:Y:S05]  /*76f0*/  BRA.U UP0, `(.L_x_66) ;  /* 0x0000001100b47547 */ /* 0x000fea000b800000 */
[----:B------:R-:W2:Y:S01]  /*7700*/  LDCU.64 UR4, c[0x0][0x888] ;  /* 0x00011100ff0477ac */ /* 0x000ea20008000a00 */
[----:B------:R-:W3:Y:S01]  /*7710*/  S2UR UR10, SR_CgaCtaId ;  /* 0x00000000000a79c3 */ /* 0x000ee20000008800 */
[----:B------:R-:W-:Y:S01]  /*7720*/  HFMA2 R10, -RZ, RZ, 0, 5.9604644775390625e-08 ;  /* 0x00000001ff0a7431 */ /* 0x000fe200000001ff */
[----:B------:R-:W-:Y:S01]  /*7730*/  MOV R9, RZ ;  /* 0x000000ff00097202 */ /* 0x000fe20000000f00 */
[----:B------:R-:W4:Y:S01]  /*7740*/  LDCU UR51, c[0x0][0x370] ;  /* 0x00006e00ff3377ac */ /* 0x000f220008000800 */
[----:B------:R-:W-:Y:S01]  /*7750*/  HFMA2 R0, -RZ, RZ, 0, 0.0078125 ;  /* 0x00002000ff007431 */ /* 0x000fe200000001ff */
[----:B------:R-:W4:Y:S03]  /*7760*/  LDCU.128 UR40, c[0x0][0xb10] ;  /* 0x00016200ff2877ac */ /* 0x000f260008000c00 */
[----:B------:R-:W1:Y:S01]  /*7770*/  LDC.64 R12, c[0x0][0x348] ;  /* 0x0000d200ff0c7b82 */ /* 0x000e620000000a00 */
[----:B------:R-:W3:Y:S01]  /*7780*/  LDCU UR48, c[0x0][0x374] ;  /* 0x00006e80ff3077ac */ /* 0x000ee20008000800 */
[----:B------:R-:W3:Y:S01]  /*7790*/  LDCU.64 UR38, c[0x0][0x890] ;  /* 0x00011200ff2677ac */ /* 0x000ee20008000a00 */
[----:B------:R-:W3:Y:S01]  /*77a0*/  LDCU UR30, c[0x0][0xb0c] ;  /* 0x00016180ff1e77ac */ /* 0x000ee20008000800 */
[----:B--2---:R-:W-:Y:S01]  /*77b0*/  UISETP.NE.U32.AND UP0, UPT, UR4, URZ, UPT ;  /* 0x000000ff0400728c */ /* 0x004fe2000bf05070 */
[----:B------:R-:W2:Y:S01]  /*77c0*/  LDCU UR63, c[0x0][0xb20] ;  /* 0x00016400ff3f77ac */ /* 0x000ea20008000800 */
[----:B------:R-:W2:Y:S01]  /*77d0*/  LDCU UR4, c[0x0][0xb30] ;  /* 0x00016600ff0477ac */ /* 0x000ea20008000800 */
[----:B------:R-:W2:Y:S01]  /*77e0*/  LDCU.128 UR44, c[0x0][0x980] ;  /* 0x00013000ff2c77ac */ /* 0x000ea20008000c00 */
[----:B------:R-:W-:Y:S01]  /*77f0*/  UMOV UR31, 0x400 ;  /* 0x00000400001f7882 */ /* 0x000fe20000000000 */
[----:B----4-:R-:W-:-:S02]  /*7800*/  UIMAD.WIDE.U32 UR6, UR51, UR40, URZ ;  /* 0x00000028330672a5 */ /* 0x010fc4000f8e00ff */
[----:B---3--:R-:W-:Y:S02]  /*7810*/  UIMAD.WIDE.U32 UR8, UR48, UR43, URZ ;  /* 0x0000002b300872a5 */ /* 0x008fe4000f8e00ff */
[----:B------:R-:W-:Y:S02]  /*7820*/  ULEA UR31, UR10, UR31, 0x18 ;  /* 0x0000001f0a1f7291 */ /* 0x000fe4000f8ec0ff */
[----:B------:R-:W-:Y:S02]  /*7830*/  USEL UR62, URZ, 0x1, UP5 ;  /* 0x00000001ff3e7887 */ /* 0x000fe4000a800000 */
[----:B------:R-:W-:Y:S02]  /*7840*/  UISETP.NE.AND.EX UP5, UPT, UR5, URZ, UPT, UP0 ;  /* 0x000000ff0500728c */ /* 0x000fe4000bfa5300 */
[----:B------:R-:W-:Y:S02]  /*7850*/  UISETP.NE.U32.AND UP6, UPT, UR38, URZ, UPT ;  /* 0x000000ff2600728c */ /* 0x000fe4000bfc5070 */
[----:B------:R-:W-:-:S02]  /*7860*/  UIADD3 UR56, UPT, UPT, UR31, 0x58, URZ ;  /* 0x000000581f387890 */ /* 0x000fc4000fffe0ff */
[----:B------:R-:W-:Y:S02]  /*7870*/  UIADD3 UR55, UPT, UPT, UR31, 0x98, URZ ;  /* 0x000000981f377890 */ /* 0x000fe4000fffe0ff */
[----:B------:R-:W-:Y:S02]  /*7880*/  UIADD3 UR33, UPT, UPT, UR31, 0x40, URZ ;  /* 0x000000401f217890 */ /* 0x000fe4000fffe0ff */
[----:B------:R-:W-:Y:S02]  /*7890*/  UIADD3 UR25, UPT, UPT, UR31, 0x48, URZ ;  /* 0x000000481f197890 */ /* 0x000fe4000fffe0ff */
[----:B------:R-:W-:Y:S02]  /*78a0*/  UIADD3 UR17, UPT, UPT, UR31, 0x50, URZ ;  /* 0x000000501f117890 */ /* 0x000fe4000fffe0ff */
[----:B------:R-:W-:Y:S02]  /*78b0*/  UISETP.NE.AND UP0, UPT, UR54, 0x1, UPT ;  /* 0x000000013600788c */ /* 0x000fe4000bf05270 */
[----:B------:R-:W-:Y:S01]  /*78c0*/  UISETP.NE.AND UP0, UPT, UR30, 0x1, UPT ;  /* 0x000000011e00788c */ /* 0x000fe2000bf05270 */
[----:B------:R-:W-:Y:S01]  /*78d0*/  UMOV UR61, UR7 ;  /* 0x00000007003d7c82 */ /* 0x000fe20008000000 */
[----:B------:R-:W-:Y:S01]  /*78e0*/  UMOV UR60, UR9 ;  /* 0x00000009003c7c82 */ /* 0x000fe20008000000 */
[----:B------:R-:W-:-:S02]  /*78f0*/  UISETP.GE.AND UP2, UPT, UR54, 0x1, UPT ;  /* 0x000000013600788c */ /* 0x000fc4000bf46270 */
[----:B------:R-:W-:Y:S02]  /*7900*/  UISETP.NE.AND UP0, UPT, UR42, 0x1, UPT ;  /* 0x000000012a00788c */ /* 0x000fe4000bf05270 */
[----:B------:R-:W-:Y:S01]  /*7910*/  UPLOP3.LUT UP4, UPT, UPT, UPT, UPT, 0x40, 0x4 ;  /* 0x000000000004789c */ /* 0x000fe20003f8e870 */
[----:B------:R-:W3:Y:S01]  /*7920*/  LDCU.64 UR22, c[0x0][0xb28] ;  /* 0x00016500ff1677ac */ /* 0x000ee20008000a00 */
[----:B------:R-:W4:Y:S01]  /*7930*/  LDCU.64 UR52, c[0x0][0x990] ;  /* 0x00013200ff3477ac */ /* 0x000f220008000a00 */
[----:B------:R-:W-:Y:S02]  /*7940*/  UISETP.NE.AND.EX UP6, UPT, UR39, URZ, UPT, UP6 ;  /* 0x000000ff2700728c */ /* 0x000fe4000bfc5360 */
[----:B------:R-:W-:Y:S02]  /*7950*/  UPRMT UR56, UR10, 0x654, UR56 ;  /* 0x000006540a387896 */ /* 0x000fe40008000038 */
[----:B------:R-:W-:Y:S02]  /*7960*/  UPRMT UR55, URZ, 0x654, UR55 ;  /* 0x00000654ff377896 */ /* 0x000fe40008000037 */
[----:B------:R-:W-:-:S02]  /*7970*/  UPRMT UR59, UR10, 0x654, UR33 ;  /* 0x000006540a3b7896 */ /* 0x000fc40008000021 */
[----:B------:R-:W-:Y:S02]  /*7980*/  UPRMT UR58, UR10, 0x654, UR25 ;  /* 0x000006540a3a7896 */ /* 0x000fe40008000019 */
[----:B------:R-:W-:Y:S02]  /*7990*/  UPRMT UR57, UR10, 0x654, UR17 ;  /* 0x000006540a397896 */ /* 0x000fe40008000011 */
[----:B------:R-:W-:Y:S02]  /*79a0*/  USHF.R.U32.HI UR61, URZ, UR41, UR61 ;  /* 0x00000029ff3d7299 */ /* 0x000fe4000801163d */
[----:B--2---:R-:W-:Y:S02]  /*79b0*/  USHF.R.U32.HI UR60, URZ, UR63, UR60 ;  /* 0x0000003fff3c7299 */ /* 0x004fe4000801163c */
[----:B------:R-:W-:Y:S02]  /*79c0*/  UISETP.NE.AND UP3, UPT, UR4, 0x1, UPT ;  /* 0x000000010400788c */ /* 0x000fe4000bf65270 */
[----:B------:R-:W-:-:S02]  /*79d0*/  UISETP.NE.AND UP2, UPT, UR44, 0x1, UPT ;  /* 0x000000012c00788c */ /* 0x000fc4000bf45270 */
[----:B-1-34-:R-:W-:-:S11]  /*79e0*/  UISETP.NE.AND UP0, UPT, UR47, 0x1, UPT ;  /* 0x000000012f00788c */ /* 0x01afd6000bf05270 */
.L_x_77:
[----:B------:R-:W-:Y:S04]  /*79f0*/  SHF.L.U32 R3, R9, 0x1f, RZ ;  /* 0x0000001f09037819 */ /* 0x000fe800000006ff */
[----:B-1----:R-:W1:Y:S02]  /*7a00*/  SYNCS.PHASECHK.TRANS64.TRYWAIT P0, [UR31+0x90], R3 ;  /* 0x00009003ff0075a7 */ /* 0x002e64000800111f */
[----:B-1----:R-:W-:Y:S05]  /*7a10*/  @!P0 BRA `(.L_x_67) ;  /* 0x00000050003c8947 */ /* 0x002fea0003800000 */
.L_x_154:
[----:B------:R-:W2:Y:S01]  /*7a20*/  LDS.128 R4, [UR31+0xd0] ;  /* 0x0000d01fff047984 */ /* 0x000ea20008000c00 */
[----:B------:R-:W-:Y:S01]  /*7a30*/  UISETP.GE.AND UP0, UPT, UR54, 0x1, UPT ;  /* 0x000000013600788c */ /* 0x000fe2000bf06270 */
[----:B------:R-:W-:Y:S01]  /*7a40*/  @!PT LDS RZ, [RZ] ;  /* 0x00000000fffff984 */ /* 0x000fe20000000800 */
[----:B------:R-:W-:Y:S01]  /*7a50*/  @!PT LDS RZ, [RZ] ;  /* 0x00000000fffff984 */ /* 0x000fe20000000800 */
[----:B------:R-:W-:Y:S01]  /*7a60*/  @!PT LDS RZ, [RZ] ;  /* 0x00000000fffff984 */ /* 0x000fe20000000800 */
[----:B------:R-:W-:Y:S01]  /*7a70*/  @!PT LDS RZ, [RZ] ;  /* 0x00000000fffff984 */ /* 0x000fe20000000800 */
[----:B------:R3:W-:Y:S06]  /*7a80*/  MEMBAR.ALL.CTA ;  /* 0x0000000000007992 */ /* 0x0007ec0000008000 */
[----:B---3--:R-:W3:Y:S02]  /*7a90*/  FENCE.VIEW.ASYNC.S ;  /* 0x00000000000073c6 */ /* 0x008ee40000000000 */
[----:B---3--:R-:W-:Y:S01]  /*7aa0*/  SYNCS.ARRIVE.TRANS64.RED.A1T0 RZ, [UR55], RZ ;  /* 0x000000ffffff79a7 */ /* 0x008fe20008100437 */
[----:B--2---:R-:W-:Y:S11]  /*7ab0*/  LOP3.LUT P0, RZ, R6, 0x1, RZ, 0xc0, !PT ;  /* 0x0000000106ff7812 */ /* 0x004ff6000780c0ff */
[----:B------:R-:W-:Y:S02]  /*7ac0*/  @!UPT UIADD3 URZ, UPT, UPT, URZ, URZ, URZ ;  /* 0x000000fffffff290 */ /* 0x000fe4000fffe0ff */
[----:B------:R-:W-:Y:S01]  /*7ad0*/  VOTEU.ANY UP2, P0 ;  /* 0x0000000000ff7886 */ /* 0x000fe20000040100 */
[----:B------:R-:W-:Y:S11]  /*7ae0*/  PLOP3.LUT P0, PT, PT, PT, UP2, 0x80, 0x8 ;  /* 0x000000000008781c */ /* 0x000ff60003f0f028 */
[----:B------:R-:W-:Y:S02]  /*7af0*/  @!UPT UIADD3 URZ, UPT, UPT, URZ, URZ, URZ ;  /* 0x000000fffffff290 */ /* 0x000fe4000fffe0ff */
[----:B-1----:R-:W-:Y:S02]  /*7b00*/  @P0 MOV R3, R4 ;  /* 0x0000000400030202 */ /* 0x002fe40000000f00 */
[----:B------:R-:W-:Y:S02]  /*7b10*/  @P0 LOP3.LUT R2, R5, 0xffff, RZ, 0xc0, !PT ;  /* 0x0000ffff05020812 */ /* 0x000fe400078ec0ff */
[----:B------:R-:W-:Y:S02]  /*7b20*/  @P0 R2UR UR5, R3 ;  /* 0x00000000030502ca */ /* 0x000fe400000e0000 */
[----:B------:R-:W-:Y:S11]  /*7b30*/  @P0 R2UR UR4, R2 ;  /* 0x00000000020402ca */ /* 0x000ff600000e0000 */
[----:B------:R-:W-:Y:S02]  /*7b40*/  @UP2 UMOV UR15, UR5 ;  /* 0x00000005000f2c82 */ /* 0x000fe40008000000 */
[----:B------:R-:W-:Y:S01]  /*7b50*/  @UP2 UMOV UR14, UR4 ;  /* 0x00000004000e2c82 */ /* 0x000fe20008000000 */
[----:B------:R-:W-:Y:S05]  /*7b60*/  BRA.U !UP0, `(.L_x_68) ;  /* 0x0000000108c07547 */ /* 0x000fea000b800000 */
[----:B------:R-:W-:Y:S02]  /*7b70*/  UIMAD.WIDE.U32 UR8, UR14, UR43, URZ ;  /* 0x0000002b0e0872a5 */ /* 0x000fe4000f8e00ff */
[----:B------:R-:W-:Y:S02]  /*7b80*/  UP2UR UR16, UPR, URZ, 0x4 ;  /* 0x00000004ff107883 */ /* 0x000fe40008000000 */
[----:B------:R-:W-:Y:S02]  /*7b90*/  UISETP.NE.AND UP2, UPT, UR42, 0x1, UPT ;  /* 0x000000012a00788c */ /* 0x000fe4000bf45270 */
[----:B------:R-:W-:Y:S02]  /*7ba0*/  UIMAD.WIDE.U32 UR10, UR15, UR40, URZ ;  /* 0x000000280f0a72a5 */ /* 0x000fe4000f8e00ff */
[----:B------:R-:W-:Y:S02]  /*7bb0*/  USEL UR4, UR48, UR60, !UP2 ;  /* 0x0000003c30047287 */ /* 0x000fe4000d000000 */
[----:B------:R-:W-:Y:S02]  /*7bc0*/  UISETP.NE.AND UP0, UPT, UR30, 0x1, UPT ;  /* 0x000000011e00788c */ /* 0x000fe4000bf05270 */
[----:B------:R-:W-:Y:S02]  /*7bd0*/  UP2UR UR20, UPR, URZ, 0x2 ;  /* 0x00000002ff147883 */ /* 0x000fe40008000000 */
[----:B------:R-:W-:Y:S02]  /*7be0*/  UISETP.NE.AND UP1, UPT, UR54, 0x1, UPT ;  /* 0x000000013600788c */ /* 0x000fe4000bf25270 */
[----:B------:R-:W-:Y:S02]  /*7bf0*/  UIMAD.WIDE.U32 UR12, UR4, UR22, URZ ;  /* 0x00000016040c72a5 */ /* 0x000fe4000f8e00ff */
[----:B------:R-:W-:Y:S01]  /*7c00*/  USEL UR7, UR51, UR61, !UP0 ;  /* 0x0000003d33077287 */ /* 0x000fe2000c000000 */
[----:B------:R-:W-:Y:S02]  /*7c10*/  UMOV UR5, UR9 ;  /* 0x0000000900057c82 */ /* 0x000fe40008000000 */
[----:B------:R-:W-:Y:S02]  /*7c20*/  USHF.R.U32.HI UR6, URZ, UR63, UR5 ;  /* 0x0000003fff067299 */ /* 0x000fe40008011605 */
[----:B------:R-:W-:Y:S02]  /*7c30*/  UIMAD.WIDE.U32 UR18, UR7, UR22, URZ ;  /* 0x00000016071272a5 */ /* 0x000fe4000f8e00ff */
[----:B------:R-:W-:Y:S02]  /*7c40*/  USEL UR6, UR14, UR6, !UP2 ;  /* 0x000000060e067287 */ /* 0x000fe4000d000000 */
[----:B------:R-:W-:Y:S01]  /*7c50*/  UISETP.NE.AND UP2, UPT, UR16, URZ, UPT ;  /* 0x000000ff1000728c */ /* 0x000fe2000bf45270 */
[----:B------:R-:W-:Y:S01]  /*7c60*/  UMOV UR5, UR11 ;  /* 0x0000000b00057c82 */ /* 0x000fe20008000000 */
[----:B------:R-:W-:Y:S02]  /*7c70*/  UIMAD.WIDE.U32 UR10, UR6, UR22, URZ ;  /* 0x00000016060a72a5 */ /* 0x000fe4000f8e00ff */
[----:B------:R-:W-:Y:S03]  /*7c80*/  USHF.R.U32.HI UR8, URZ, UR41, UR5 ;  /* 0x00000029ff087299 */ /* 0x000fe60008011605 */
[----:B------:R-:W-:Y:S02]  /*7c90*/  UMOV UR5, UR13 ;  /* 0x0000000d00057c82 */ /* 0x000fe40008000000 */
[----:B------:R-:W-:Y:S03]  /*7ca0*/  @UP1 USHF.R.U32.HI UR4, URZ, UR23, UR5 ;  /* 0x00000017ff041299 */ /* 0x000fe60008011605 */
[----:B------:R-:W-:Y:S01]  /*7cb0*/  UMOV UR5, UR19 ;  /* 0x0000001300057c82 */ /* 0x000fe20008000000 */
[----:B------:R-:W-:Y:S02]  /*7cc0*/  UIMAD UR4, UR54, UR4, URZ ;  /* 0x00000004360472a4 */ /* 0x000fe4000f8e02ff */
[----:B------:R-:W-:Y:S02]  /*7cd0*/  @UP1 USHF.R.U32.HI UR7, URZ, UR23, UR5 ;  /* 0x00000017ff071299 */ /* 0x000fe40008011605 */
[----:B------:R-:W-:Y:S02]  /*7ce0*/  USEL UR5, UR15, UR8, !UP0 ;  /* 0x000000080f057287 */ /* 0x000fe4000c000000 */
[----:B------:R-:W-:Y:S02]  /*7cf0*/  UIMAD UR8, UR54, UR7, URZ ;  /* 0x00000007360872a4 */ /* 0x000fe4000f8e02ff */
[----:B------:R-:W-:Y:S03]  /*7d00*/  UISETP.GE.AND UP0, UPT, UR6, UR4, UPT ;  /* 0x000000040600728c */ /* 0x000fe6000bf06270 */
[----:B------:R-:W-:Y:S01]  /*7d10*/  UMOV UR4, UR11 ;  /* 0x0000000b00047c82 */ /* 0x000fe20008000000 */
[----:B------:R-:W-:Y:S02]  /*7d20*/  UISETP.GE.OR UP0, UPT, UR5, UR8, UP0 ;  /* 0x000000080500728c */ /* 0x000fe40008706670 */
[----:B------:R-:W-:Y:S02]  /*7d30*/  USHF.R.U32.HI UR4, URZ, UR23, UR4 ;  /* 0x00000017ff047299 */ /* 0x000fe40008011604 */
[----:B------:R-:W-:Y:S02]  /*7d40*/  UIMAD.WIDE.U32 UR8, UR5, UR22, URZ ;  /* 0x00000016050872a5 */ /* 0x000fe4000f8e00ff */
[----:B------:R-:W-:Y:S04]  /*7d50*/  USEL UR10, UR6, UR4, !UP1 ;  /* 0x00000004060a7287 */ /* 0x000fe8000c800000 */
[----:B------:R-:W-:Y:S01]  /*7d60*/  UIADD3 UR11, UPT, UPT, -UR10, URZ, URZ ;  /* 0x000000ff0a0b7290 */ /* 0x000fe2000fffe1ff */
[----:B------:R-:W-:Y:S02]  /*7d70*/  @!UP0 UMOV UR4, UR9 ;  /* 0x0000000900048c82 */ /* 0x000fe40008000000 */
[----:B------:R-:W-:Y:S02]  /*7d80*/  @!UP0 USHF.R.U32.HI UR4, URZ, UR23, UR4 ;  /* 0x00000017ff048299 */ /* 0x000fe40008011604 */
[----:B------:R-:W-:Y:S02]  /*7d90*/  UIMAD UR8, UR54, UR11, UR6 ;  /* 0x0000000b360872a4 */ /* 0x000fe4000f8e0206 */
[----:B------:R-:W-:Y:S02]  /*7da0*/  @!UP0 USEL UR4, UR5, UR4, !UP1 ;  /* 0x0000000405048287 */ /* 0x000fe4000c800000 */
[----:B------:R-:W-:Y:S02]  /*7db0*/  UISETP.NE.AND UP1, UPT, UR20, URZ, UPT ;  /* 0x000000ff1400728c */ /* 0x000fe4000bf25270 */
[----:B------:R-:W-:Y:S02]  /*7dc0*/  @!UP0 UIMAD UR8, UR7, UR8, UR4 ;  /* 0x00000008070882a4 */ /* 0x000fe4000f8e0204 */
[----:B------:R-:W-:Y:S02]  /*7dd0*/  @!UP0 UIADD3 UR9, UPT, UPT, UR10, -UR4, URZ ;  /* 0x800000040a098290 */ /* 0x000fe4000fffe0ff */
[----:B------:R-:W-:Y:S02]  /*7de0*/  UIADD3 UR4, UPT, UPT, -UR5, URZ, URZ ;  /* 0x000000ff05047290 */ /* 0x000fe4000fffe1ff */
[----:B------:R-:W-:Y:S02]  /*7df0*/  UIADD3 UR7, UPT, UPT, -UR6, URZ, URZ ;  /* 0x000000ff06077290 */ /* 0x000fe4000fffe1ff */
[----:B------:R-:W-:Y:S02]  /*7e00*/  @!UP0 UIMAD UR6, UR9, UR54, UR5 ;  /* 0x00000036090682a4 */ /* 0x000fe4000f8e0205 */
[----:B------:R-:W-:Y:S02]  /*7e10*/  UIMAD UR15, UR30, UR4, UR15 ;  /* 0x000000041e0f72a4 */ /* 0x000fe4000f8e020f */
[----:B------:R-:W-:Y:S01]  /*7e20*/  UIMAD UR4, UR42, UR7, UR14 ;  /* 0x000000072a0472a4 */ /* 0x000fe2000f8e020e */
[----:B------:R-:W-:Y:S02]  /*7e30*/  @!UP0 UMOV UR5, UR8 ;  /* 0x0000000800058c82 */ /* 0x000fe40008000000 */
[----:B------:R-:W-:Y:S02]  /*7e40*/  UIMAD UR15, UR5, UR30, UR15 ;  /* 0x0000001e050f72a4 */ /* 0x000fe4000f8e020f */
[----:B------:R-:W-:Y:S11]  /*7e50*/  UIMAD UR14, UR6, UR42, UR4 ;  /* 0x0000002a060e72a4 */ /* 0x000ff6000f8e0204 */
[----:B------:R-:W-:Y:S01]  /*7e60*/  @!UPT UIADD3 URZ, UPT, UPT, URZ, URZ, URZ ;  /* 0x000000fffffff290 */ /* 0x000fe2000fffe0ff */
.L_x_68:
[----:B------:R-:W1:Y:S01]  /*7e70*/  @!UP3 LDCU.128 UR8, c[0x0][0xb10] ;  /* 0x00016200ff08b7ac */ /* 0x000e620008000c00 */
[----:B------:R-:W-:Y:S02]  /*7e80*/  ISETP.NE.U32.AND P1, PT, RZ, UR38, PT ;  /* 0x00000026ff007c0c */ /* 0x000fe4000bf25070 */
[----:B------:R-:W-:Y:S02]  /*7e90*/  SHF.L.U32 R8, R10, 0x1f, RZ ;  /* 0x0000001f0a087819 */ /* 0x000fe400000006ff */
[----:B------:R-:W-:Y:S01]  /*7ea0*/  ISETP.NE.AND.EX P1, PT, RZ, UR39, PT, P1 ;  /* 0x00000027ff007c0c */ /* 0x000fe2000bf25310 */
[----:B------:R-:W2:Y:S01]  /*7eb0*/  @!UP3 LDCU UR5, c[0x0][0xb0c] ;  /* 0x00016180ff05b7ac */ /* 0x000ea20008000800 */
[----:B------:R-:W-:Y:S02]  /*7ec0*/  USHF.L.U32 UR34, UR21, 0x7, URZ ;  /* 0x0000000715227899 */ /* 0x000fe400080006ff */
[----:B-1----:R-:W-:Y:S07]  /*7ed0*/  UIMAD.WIDE.U32 UR6, UR15, UR8, URZ ;  /* 0x000000080f0672a5 */ /* 0x002fee000f8e00ff */
[----:B------:R-:W-:Y:S01]  /*7ee0*/  @!UP3 UMOV UR4, UR7 ;  /* 0x000000070004bc82 */ /* 0x000fe20008000000 */
[----:B--2---:R-:W-:Y:S02]  /*7ef0*/  @!UP3 UISETP.NE.AND UP0, UPT, UR5, 0x1, UPT ;  /* 0x000000010500b88c */ /* 0x004fe4000bf05270 */
[----:B------:R-:W-:Y:S02]  /*7f00*/  @!UP3 USHF.R.U32.HI UR4, URZ, UR9, UR4 ;  /* 0x00000009ff04b299 */ /* 0x000fe40008011604 */
[----:B------:R-:W-:Y:S02]  /*7f10*/  UIMAD.WIDE.U32 UR6, UR14, UR11, URZ ;  /* 0x0000000b0e0672a5 */ /* 0x000fe4000f8e00ff */
[----:B------:R-:W-:Y:S02]  /*7f20*/  @!UP3 USEL UR8, UR15, UR4, !UP0 ;  /* 0x000000040f08b287 */ /* 0x000fe4000c000000 */
[----:B------:R-:W-:Y:S03]  /*7f30*/  @!UP3 UISETP.NE.AND UP0, UPT, UR10, 0x1, UPT ;  /* 0x000000010a00b88c */ /* 0x000fe6000bf05270 */
[----:B------:R-:W-:Y:S02]  /*7f40*/  @!UP3 UMOV UR6, UR7 ;  /* 0x000000070006bc82 */ /* 0x000fe40008000000 */
[----:B------:R-:W1:Y:S02]  /*7f50*/  @!UP3 LDCU UR4, c[0x0][0xb20] ;  /* 0x00016400ff04b7ac */ /* 0x000e640008000800 */
[----:B-1----:R-:W-:Y:S04]  /*7f60*/  @!UP3 USHF.R.U32.HI UR6, URZ, UR4, UR6 ;  /* 0x00000004ff06b299 */ /* 0x002fe80008011606 */
[----:B------:R-:W-:Y:S04]  /*7f70*/  @!UP3 USEL UR6, UR14, UR6, !UP0 ;  /* 0x000000060e06b287 */ /* 0x000fe8000c000000 */
[----:B------:R-:W-:Y:S02]  /*7f80*/  @!UP3 UIADD3 UR4, UPT, UPT, -UR8, UR6, URZ ;  /* 0x000000060804b290 */ /* 0x000fe4000fffe1ff */
[----:B------:R-:W-:Y:S02]  /*7f90*/  @!UP3 UIADD3 UR6, UPT, UPT, UR8, -UR6, URZ ;  /* 0x800000060806b290 */ /* 0x000fe4000fffe0ff */
[----:B------:R-:W-:Y:S02]  /*7fa0*/  @!UP3 UIMAD UR15, UR4, UR5, UR15 ;  /* 0x00000005040fb2a4 */ /* 0x000fe4000f8e020f */
[----:B------:R-:W-:Y:S01]  /*7fb0*/  @!UP3 UIMAD UR14, UR6, UR10, UR14 ;  /* 0x0000000a060eb2a4 */ /* 0x000fe2000f8e020e */
[----:B------:R-:W-:Y:S11]  /*7fc0*/  BRA.U UP4, `(.L_x_69) ;  /* 0x0000000104107547 */ /* 0x000ff6000b800000 */
[----:B------:R-:W-:Y:S04]  /*7fd0*/  MOV R3, UR62 ;  /* 0x0000003e00037c02 */ /* 0x000fe80008000f00 */
[----:B------:R-:W-:Y:S04]  /*7fe0*/  SHF.L.U32 R3, R3, 0x1f, RZ ;  /* 0x0000001f03037819 */ /* 0x000fe800000006ff */
[----:B------:R-:W1:Y:S02]  /*7ff0*/  SYNCS.PHASECHK.TRANS64.TRYWAIT P2, [UR31+0x88], R3 ;  /* 0x00008803ff0075a7 */ /* 0x000e64000804111f */
[----:B-1----:R-:W-:Y:S05]  /*8000*/  @!P2 BRA `(.L_x_70) ;  /* 0x0000004800d8a947 */ /* 0x002fea0003800000 */
.L_x_69:
[----:B------:R-:W-:Y:S05]  /*8010*/  BRA.U !UP6, `(.L_x_71) ;  /* 0x000000010e387547 */ /* 0x000fea000b800000 */
[----:B------:R-:W-:Y:S01]  /*8020*/  UPLOP3.LUT UP1, UPT, UPT, UPT, UP5, 0x80, 0x8 ;  /* 0x000000000008789c */ /* 0x000fe20003f2f050 */
[----:B------:R-:W-:Y:S01]  /*8030*/  IMAD.MOV.U32 R57, RZ, RZ, 0x1 ;  /* 0x00000001ff397424 */ /* 0x000fe200078e00ff */
[----:B------:R-:W2:Y:S04]  /*8040*/  LDCU.64 UR8, c[0x0][0x358] ;  /* 0x00006b00ff0877ac */ /* 0x000ea80008000a00 */
[----:B------:R-:W-:Y:S05]  /*8050*/  PLOP3.LUT P2, PT, PT, PT, UP1, 0x80, 0x8 ;  /* 0x000000000008781c */ /* 0x000fea0003f4f018 */
[----:B------:R-:W3:Y:S01]  /*8060*/  @UP1 LDCU.64 UR4, c[0x0][0x888] ;  /* 0x00011100ff0417ac */ /* 0x000ee20008000a00 */
[----:B------:R-:W-:Y:S04]  /*8070*/  @UP1 UIMAD UR6, UR50, UR38, URZ ;  /* 0x00000026320612a4 */ /* 0x000fe8000f8e02ff */
[----:B---3--:R-:W-:Y:S06]  /*8080*/  @UP1 UIMAD.WIDE UR4, UR6, 0x4, UR4 ;  /* 0x00000004060418a5 */ /* 0x008fec000f8e0204 */
[----:B-1----:R-:W-:Y:S01]  /*8090*/  IMAD.U32 R2, RZ, RZ, UR4 ;  /* 0x00000004ff027e24 */ /* 0x002fe2000f8e00ff */
[----:B------:R-:W-:Y:S04]  /*80a0*/  MOV R3, UR5 ;  /* 0x0000000500037c02 */ /* 0x000fe80008000f00 */
[----:B------:R-:W1:Y:S01]  /*80b0*/  @!UP1 LDCU UR4, c[0x0][0x880] ;  /* 0x00011000ff0497ac */ /* 0x000e620008000800 */
[----:B--2--5:R2:W5:Y:S02]  /*80c0*/  @P2 LDG.E R27, desc[UR8][R2.64] ;  /* 0x00000008021b2981 */ /* 0x024564000c1e1900 */
[----:B--2---:R-:W-:Y:S05]  /*80d0*/  HFMA2 R2, -RZ, RZ, 0, 5.9604644775390625e-08 ;  /* 0x00000001ff027431 */ /* 0x004fea00000001ff */
[----:B------:R-:W-:Y:S01]  /*80e0*/  @!P2 PRMT R57, R2, 0x7610, R57 ;  /* 0x000076100239a816 */ /* 0x000fe20000000039 */
[----:B-1----:R-:W-:Y:S07]  /*80f0*/  @!P2 IMAD.U32 R27, RZ, RZ, UR4 ;  /* 0x00000004ff1bae24 */ /* 0x002fee000f8e00ff */
.L_x_71:
[----:B-----5:R-:W-:Y:S01]  /*8100*/  @!P1 FSETP.EQ.AND P3, PT, R27, RZ, PT ;  /* 0x000000ff1b00920b */ /* 0x020fe20003f62000 */
[----:B------:R-:W-:Y:S01]  /*8110*/  @!UPT UIADD3 URZ, UPT, UPT, URZ, URZ, URZ ;  /* 0x000000fffffff290 */ /* 0x000fe2000fffe0ff */
[----:B------:R-:W-:Y:S11]  /*8120*/  @!P1 BRA `(.L_x_72) ;  /* 0x0000000000149947 */ /* 0x000ff60003800000 */
[----:B------:R-:W-:Y:S02]  /*8130*/  LOP3.LUT P1, RZ, R57, 0xff, RZ, 0xc0, !PT ;  /* 0x000000ff39ff7812 */ /* 0x000fe4000782c0ff */
[----:B------:R-:W-:Y:S04]  /*8140*/  PLOP3.LUT P3, PT, PT, PT, UP1, 0x80, 0x8 ;  /* 0x000000000008781c */ /* 0x000fe80003f6f018 */
[----:B------:R-:W-:Y:S07]  /*8150*/  PLOP3.LUT P3, PT, P3, PT, PT, 0x8, 0x80 ;  /* 0x000000000080781c */ /* 0x000fee0001f6e170 */
[----:B------:R-:W-:Y:S11]  /*8160*/  @P1 FSETP.EQ.AND P3, PT, R27, RZ, PT ;  /* 0x000000ff1b00120b */ /* 0x000ff60003f62000 */
[----:B------:R-:W-:Y:S02]  /*8170*/  @!UPT UIADD3 URZ, UPT, UPT, URZ, URZ, URZ ;  /* 0x000000fffffff290 */ /* 0x000fe4000fffe0ff */
.L_x_72:
[----:B------:R-:W-:Y:S01]  /*8180*/  USHF.L.U32 UR35, UR49, 0x6, URZ ;  /* 0x0000000631237899 */ /* 0x000fe200080006ff */
[----:B------:R-:W2:Y:S01]  /*8190*/  SYNCS.PHASECHK.TRANS64.TRYWAIT P1, [UR31+0x60], R8 ;  /* 0x00006008ff0075a7 */ /* 0x000ea2000802111f */
[----:B------:R-:W-:Y:S02]  /*81a0*/  UISETP.NE.AND UP0, UPT, UR44, 0x1, UPT ;  /* 0x000000012c00788c */ /* 0x000fe4000bf05270 */
[----:B------:R-:W-:Y:S01]  /*81b0*/  UIMAD.WIDE.U32 UR4, UR35, UR45, URZ ;  /* 0x0000002d230472a5 */ /* 0x000fe2000f8e00ff */
[----:B------:R-:W-:Y:S04]  /*81c0*/  ELECT P2, URZ, PT ;  /* 0x0000000000ff782f */ /* 0x000fe80003840000 */
[----:B------:R-:W-:Y:S02]  /*81d0*/  PLOP3.LUT P2, PT, P3, P2, PT, 0xf2, 0x2f ;  /* 0x00000000002f781c */ /* 0x000fe40001f45e72 */
[----:B------:R-:W-:Y:S02]  /*81e0*/  UMOV UR4, UR5 ;  /* 0x0000000500047c82 */ /* 0x000fe40008000000 */
[----:B------:R-:W-:Y:S04]  /*81f0*/  USHF.R.U32.HI UR4, URZ, UR46, UR4 ;  /* 0x0000002eff047299 */ /* 0x000fe80008011604 */
[----:B------:R-:W-:Y:S02]  /*8200*/  USEL UR36, UR35, UR4, !UP0 ;  /* 0x0000000423247287 */ /* 0x000fe4000c000000 */
[----:B------:R-:W-:Y:S02]  /*8210*/  UISETP.NE.AND UP0, UPT, UR47, 0x1, UPT ;  /* 0x000000012f00788c */ /* 0x000fe4000bf05270 */
[----:B------:R-:W-:Y:S07]  /*8220*/  UIMAD.WIDE.U32 UR4, UR36, UR52, URZ ;  /* 0x00000034240472a5 */ /* 0x000fee000f8e00ff */
[----:B------:R-:W-:Y:S02]  /*8230*/  UMOV UR4, UR5 ;  /* 0x0000000500047c82 */ /* 0x000fe40008000000 */
[----:B------:R-:W-:Y:S04]  /*8240*/  USHF.R.U32.HI UR4, URZ, UR53, UR4 ;  /* 0x00000035ff047299 */ /* 0x000fe80008011604 */
[----:B------:R-:W-:Y:S02]  /*8250*/  USEL UR37, UR36, UR4, !UP0 ;  /* 0x0000000424257287 */ /* 0x000fe4000c000000 */
[----:B------:R-:W-:Y:S02]  /*8260*/  UIADD3 UR4, UPT, UPT, -UR36, URZ, URZ ;  /* 0x000000ff24047290 */ /* 0x000fe4000fffe1ff */
[----:B------:R-:W-:Y:S02]  /*8270*/  UIADD3 UR5, UPT, UPT, -UR37, URZ, URZ ;  /* 0x000000ff25057290 */ /* 0x000fe4000fffe1ff */
[----:B------:R-:W-:Y:S02]  /*8280*/  UIMAD UR35, UR44, UR4, UR35 ;  /* 0x000000042c2372a4 */ /* 0x000fe4000f8e0223 */
[----:B------:R-:W-:Y:S01]  /*8290*/  UIMAD UR36, UR47, UR5, UR36 ;  /* 0x000000052f2472a4 */ /* 0x000fe2000f8e0224 */
[----:B--2---:R-:W-:Y:S11]  /*82a0*/  @!P1 BRA `(.L_x_73) ;  /* 0x0000004800489947 */ /* 0x004ff60003800000 */
.L_x_157:
[----:B------:R-:W-:Y:S01]  /*82b0*/  VOTEU.ALL UP0, P2 ;  /* 0x0000000000ff7886 */ /* 0x000fe20001000000 */
[----:B-1----:R-:W-:Y:S04]  /*82c0*/  @!P2 IADD3 R3, P1, PT, R12, 0x580, RZ ;  /* 0x000005800c03a810 */ /* 0x002fe80007f3e0ff */
[----:B------:R-:W-:Y:S01]  /*82d0*/  @!UP0 UPRMT UR4, URZ, 0x40, URZ ;  /* 0x00000040ff048896 */ /* 0x000fe200080000ff */
[----:B------:R-:W-:Y:S01]  /*82e0*/  @!P2 IMAD.X R2, RZ, RZ, R13, P1 ;  /* 0x000000ffff02a224 */ /* 0x000fe200008e060d */
[----:B------:R-:W-:Y:S01]  /*82f0*/  @!P2 R2UR UR5, R3 ;  /* 0x000000000305a2ca */ /* 0x000fe200000e0000 */
[----:B------:R-:W-:Y:S02]  /*8300*/  @!UP0 UIADD3 UR32, UPT, UPT, UR31, 0x400, URZ ;  /* 0x000004001f208890 */ /* 0x000fe4000fffe0ff */
[----:B------:R-:W-:Y:S02]  /*8310*/  @!UP0 UPRMT UR6, UR4, 0x5410, URZ ;  /* 0x0000541004068896 */ /* 0x000fe400080000ff */
[----:B------:R-:W-:Y:S01]  /*8320*/  @!P2 R2UR UR4, R2 ;  /* 0x000000000204a2ca */ /* 0x000fe200000e0000 */
[----:B------:R-:W-:Y:S07]  /*8330*/  VOTEU.ALL UP0, P2 ;  /* 0x0000000000ff7886 */ /* 0x000fee0001000000 */
[----:B------:R-:W-:Y:S05]  /*8340*/  IMAD.U32 R2, RZ, RZ, UR5 ;  /* 0x00000005ff027e24 */ /* 0x000fea000f8e00ff */
[----:B------:R-:W-:Y:S01]  /*8350*/  IMAD.U32 R3, RZ, RZ, UR4 ;  /* 0x00000004ff037e24 */ /* 0x000fe2000f8e00ff */
[----:B------:R-:W-:Y:S01]  /*8360*/  @!P2 R2UR UR4, R2 ;  /* 0x000000000204a2ca */ /* 0x000fe200000e0000 */
[----:B------:R-:W-:Y:S03]  /*8370*/  @!P2 IMAD.MOV.U32 R2, RZ, RZ, 0x2000 ;  /* 0x00002000ff02a424 */ /* 0x000fe600078e00ff */
[----:B------:R-:W-:Y:S11]  /*8380*/  @!P2 R2UR UR5, R3 ;  /* 0x000000000305a2ca */ /* 0x000ff600000e0000 */
[----:B------:R-:W-:Y:S02]  /*8390*/  @!UPT UIADD3 URZ, UPT, UPT, URZ, URZ, URZ ;  /* 0x000000fffffff290 */ /* 0x000fe4000fffe0ff */
[----:B------:R1:W-:Y:S01]  /*83a0*/  @!UP0 UTMALDG.4D.IM2COL [UR32], [UR4], UR6 ;  /* 0x00000020040083b4 */ /* 0x0003e20008058006 */
[----:B------:R1:W-:Y:S01]  /*83b0*/  @!P2 SYNCS.ARRIVE.TRANS64.RED.A0TR RZ, [UR31+0x40], R2 ;  /* 0x00004002ffffa9a7 */ /* 0x0003e2000830041f */
[----:B------:R-:W-:Y:S01]  /*83c0*/  SYNCS.ARRIVE.TRANS64.RED.A1T0 RZ, [UR59], RZ ;  /* 0x000000ffffff79a7 */ /* 0x000fe2000810043b */
[----:B------:R-:W2:Y:S02]  /*83d0*/  SYNCS.PHASECHK.TRANS64.TRYWAIT P1, [UR31+0x68], R8 ;  /* 0x00006808ff0075a7 */ /* 0x000ea4000802111f */
[----:B-12---:R-:W-:Y:S05]  /*83e0*/  @!P1 BRA `(.L_x_74) ;  /* 0x0000004800109947 */ /* 0x006fea0003800000 */
.L_x_159:
[----:B------:R-:W-:Y:S01]  /*83f0*/  VOTEU.ALL UP0, P2 ;  /* 0x0000000000ff7886 */ /* 0x000fe20001000000 */
[----:B------:R-:W-:Y:S01]  /*8400*/  @!P2 IADD3 R3, P1, PT, R12, 0x580, RZ ;  /* 0x000005800c03a810 */ /* 0x000fe20007f3e0ff */
[----:B------:R-:W-:Y:S01]  /*8410*/  UMOV UR27, UR35 ;  /* 0x00000023001b7c82 */ /* 0x000fe20008000000 */
[----:B------:R-:W-:Y:S01]  /*8420*/  UMOV UR28, UR36 ;  /* 0x00000024001c7c82 */ /* 0x000fe20008000000 */
[----:B------:R-:W-:Y:S01]  /*8430*/  UMOV UR29, UR37 ;  /* 0x00000025001d7c82 */ /* 0x000fe20008000000 */
[----:B------:R-:W-:Y:S01]  /*8440*/  @!UP0 UPRMT UR4, URZ, 0x40, URZ ;  /* 0x00000040ff048896 */ /* 0x000fe200080000ff */
[----:B-1----:R-:W-:Y:S01]  /*8450*/  @!P2 IMAD.X R2, RZ, RZ, R13, P1 ;  /* 0x000000ffff02a224 */ /* 0x002fe200008e060d */
[----:B------:R-:W-:Y:S01]  /*8460*/  @!P2 R2UR UR5, R3 ;  /* 0x000000000305a2ca */ /* 0x000fe200000e0000 */
[----:B------:R-:W-:Y:S02]  /*8470*/  @!UP0 UIADD3 UR26, UPT, UPT, UR34, 0x20, URZ ;  /* 0x00000020221a8890 */ /* 0x000fe4000fffe0ff */
[----:B------:R-:W-:Y:S02]  /*8480*/  @!UP0 UPRMT UR6, UR4, 0x5410, URZ ;  /* 0x0000541004068896 */ /* 0x000fe400080000ff */
[----:B------:R-:W-:Y:S01]  /*8490*/  @!P2 R2UR UR4, R2 ;  /* 0x000000000204a2ca */ /* 0x000fe200000e0000 */
[----:B------:R-:W-:Y:S01]  /*84a0*/  @!UP0 UIADD3 UR24, UPT, UPT, UR31, 0x2400, URZ ;  /* 0x000024001f188890 */ /* 0x000fe2000fffe0ff */
[----:B------:R-:W-:Y:S06]  /*84b0*/  VOTEU.ALL UP0, P2 ;  /* 0x0000000000ff7886 */ /* 0x000fec0001000000 */
        /* <DEDUP_REMOVED lines=11> */
.L_x_161:
        /* <DEDUP_REMOVED lines=8> */
[----:B------:R-:W-:Y:S01]  /*85f0*/  @!UP0 UIADD3 UR18, UPT, UPT, UR34, 0x40, URZ ;  /* 0x0000004022128890 */ /* 0x000fe2000fffe0ff */
[----:B------:R-:W-:Y:S01]  /*8600*/  @P0 SHF.R.U32.HI R4, RZ, 0x10, R5 ;  /* 0x00000010ff040819 */ /* 0x000fe20000011605 */
[----:B------:R-:W-:Y:S02]  /*8610*/  @!UP0 UPRMT UR6, UR4, 0x5410, URZ ;  /* 0x0000541004068896 */ /* 0x000fe400080000ff */
[----:B------:R-:W-:Y:S01]  /*8620*/  @!P2 R2UR UR4, R2 ;  /* 0x000000000204a2ca */ /* 0x000fe200000e0000 */
[----:B------:R-:W-:Y:S01]  /*8630*/  @!UP0 UIADD3 UR16, UPT, UPT, UR31, 0x4400, URZ ;  /* 0x000044001f108890 */ /* 0x000fe2000fffe0ff */
[----:B------:R-:W-:Y:S01]  /*8640*/  @P0 R2UR UR50, R4 ;  /* 0x00000000043202ca */ /* 0x000fe200000e0000 */
[----:B------:R-:W-:Y:S05]  /*8650*/  VOTEU.ALL UP0, P2 ;  /* 0x0000000000ff7886 */ /* 0x000fea0001000000 */
        /* <DEDUP_REMOVED lines=11> */
.L_x_163:
        /* <DEDUP_REMOVED lines=9> */
[----:B------:R-:W-:Y:S01]  /*87a0*/  R2UR UR16, R67 ;  /* 0x00000000431072ca */ /* 0x000fe200000e0000 */
[----:B------:R-:W-:Y:S01]  /*87b0*/  @!UP0 UPRMT UR6, UR4, 0x5410, URZ ;  /* 0x0000541004068896 */ /* 0x000fe200080000ff */
[----:B------:R-:W-:Y:S01]  /*87c0*/  R2UR UR7, R68 ;  /* 0x00000000440772ca */ /* 0x000fe200000e0000 */
[----:B------:R-:W-:Y:S01]  /*87d0*/  @!UP0 UIADD3 UR8, UPT, UPT, UR31, 0x6400, URZ ;  /* 0x000064001f088890 */ /* 0x000fe2000fffe0ff */
[----:B------:R-:W-:Y:S01]  /*87e0*/  @!P2 R2UR UR4, R2 ;  /* 0x000000000204a2ca */ /* 0x000fe200000e0000 */
[----:B------:R-:W-:Y:S01]  /*87f0*/  @!UP0 UIADD3 UR9, UPT, UPT, UR31, 0x58, URZ ;  /* 0x000000581f098890 */ /* 0x000fe2000fffe0ff */
[----:B------:R-:W-:Y:S01]  /*8800*/  LOP3.LUT R10, R10, 0x1, RZ, 0x3c, !PT ;  /* 0x000000010a0a7812 */ /* 0x000fe200078e3cff */
[----:B------:R-:W-:Y:S01]  /*8810*/  VOTEU.ALL UP0, P2 ;  /* 0x0000000000ff7886 */ /* 0x000fe20001000000 */
[----:B------:R-:W-:Y:S01]  /*8820*/  LOP3.LUT R9, R9, 0x1, RZ, 0x3c, !PT ;  /* 0x0000000109097812 */ /* 0x000fe200078e3cff */
[----:B------:R-:W-:Y:S02]  /*8830*/  UPLOP3.LUT UP4, UPT, UPT, UPT, UPT, 0x80, 0x8 ;  /* 0x000000000008789c */ /* 0x000fe40003f8f070 */
[----:B------:R-:W-:Y:S02]  /*8840*/  IMAD.U32 R2, RZ, RZ, UR5 ;  /* 0x00000005ff027e24 */ /* 0x000fe4000f8e00ff */
[----:B------:R-:W-:Y:S02]  /*8850*/  UIADD3 UR21, UPT, UPT, UR14, UR16, URZ ;  /* 0x000000100e157290 */ /* 0x000fe4000fffe0ff */
[----:B------:R-:W-:Y:S02]  /*8860*/  UIADD3 UR49, UPT, UPT, UR15, UR7, URZ ;  /* 0x000000070f317290 */ /* 0x000fe4000fffe0ff */
[----:B------:R-:W-:Y:S01]  /*8870*/  IMAD.U32 R3, RZ, RZ, UR4 ;  /* 0x00000004ff037e24 */ /* 0x000fe2000f8e00ff */
[----:B------:R-:W-:Y:S04]  /*8880*/  @!P2 R2UR UR4, R2 ;  /* 0x000000000204a2ca */ /* 0x000fe800000e0000 */
[----:B------:R-:W-:Y:S11]  /*8890*/  @!P2 R2UR UR5, R3 ;  /* 0x000000000305a2ca */ /* 0x000ff600000e0000 */
[----:B------:R-:W-:Y:S02]  /*88a0*/  @!UPT UIADD3 URZ, UPT, UPT, URZ, URZ, URZ ;  /* 0x000000fffffff290 */ /* 0x000fe4000fffe0ff */
[----:B------:R1:W-:Y:S01]  /*88b0*/  @!UP0 UTMALDG.4D.IM2COL [UR8], [UR4], UR6 ;  /* 0x00000008040083b4 */ /* 0x0003e20008058006 */
[----:B------:R1:W-:Y:S01]  /*88c0*/  @!P2 SYNCS.ARRIVE.TRANS64.RED.A0TR RZ, [UR31+0x58], R0 ;  /* 0x00005800ffffa9a7 */ /* 0x0003e2000830041f */
[----:B------:R-:W-:Y:S01]  /*88d0*/  SYNCS.ARRIVE.TRANS64.RED.A1T0 RZ, [UR56], RZ ;  /* 0x000000ffffff79a7 */ /* 0x000fe20008100438 */
[----:B------:R-:W-:Y:S05]  /*88e0*/  BRA.U UP2, `(.L_x_77) ;  /* 0xfffffff102407547 */ /* 0x000fea000b83ffff */
[----:B------:R-:W-:-:S04]  /*88f0*/  SHF.L.U32 R2, R10, 0x1f, RZ ;  /* 0x0000001f0a027819 */ /* 0x000fc800000006ff */
[----:B------:R-:W2:Y:S02]  /*8900*/  SYNCS.PHASECHK.TRANS64.TRYWAIT P0, [UR31+0x60], R2 ;  /* 0x00006002ff0075a7 */ /* 0x000ea4000800111f */
[----:B--2---:R-:W-:Y:S05]  /*8910*/  @!P0 BRA `(.L_x_78) ;  /* 0x00000044000c8947 */ /* 0x004fea0003800000 */
.L_x_165:
[----:B------:R-:W2:Y:S02]  /*8920*/  SYNCS.PHASECHK.TRANS64.TRYWAIT P0, [UR31+0x68], R2 ;  /* 0x00006802ff0075a7 */ /* 0x000ea4000800111f */
[----:B--2---:R-:W-:Y:S05]  /*8930*/  @!P0 BRA `(.L_x_79) ;  /* 0x00000044001c8947 */ /* 0x004fea0003800000 */
.L_x_167:
[----:B------:R-:W2:Y:S02]  /*8940*/  SYNCS.PHASECHK.TRANS64.TRYWAIT P0, [UR31+0x70], R2 ;  /* 0x00007002ff0075a7 */ /* 0x000ea4000800111f */
[----:B--2---:R-:W-:Y:S05]  /*8950*/  @!P0 BRA `(.L_x_80) ;  /* 0x00000044002c8947 */ /* 0x004fea0003800000 */
.L_x_169:
[----:B-1----:R-:W-:-:S07]  /*8960*/  MOV R0, UR31 ;  /* 0x0000001f00007c02 */ /* 0x002fce0008000f00 */
.L_x_81:
[----:B-1----:R-:W-:-:S04]  /*8970*/  SHF.L.U32 R2, R10, 0x1f, RZ ;  /* 0x0000001f0a027819 */ /* 0x002fc800000006ff */
[----:B------:R1:W2:Y:S03]  /*8980*/  SYNCS.PHASECHK.TRANS64.TRYWAIT P0, [R0+URZ+0x78], R2 ;  /* 0x00007802000075a7 */ /* 0x0002a600080011ff */
[----:B--2---:R-:W-:Y:S05]  /*8990*/  @!P0 NANOSLEEP.SYNCS 0x989680 ;  /* 0x009896800000895d */ /* 0x004fea0003900000 */
[----:B------:R-:W2:Y:S02]  /*89a0*/  @!P0 SYNCS.PHASECHK.TRANS64 P0, [R0+URZ+0x78], R2 ;  /* 0x00007802000085a7 */ /* 0x000ea400080010ff */
[----:B--2---:R-:W-:Y:S05]  /*89b0*/  @P0 EXIT ;  /* 0x000000000000094d */ /* 0x004fea0003800000 */
[----:B------:R-:W-:Y:S05]  /*89c0*/  BRA `(.L_x_81) ;  /* 0xfffffffc00e87947 */ /* 0x000fea000383ffff */
.L_x_66:
[----:B------:R-:W-:-:S06]  /*89d0*/  UISETP.GE.AND UP0, UPT, UR18, 0x4, UPT ;  /* 0x000000041200788c */ /* 0x000fcc000bf06270 */
[----:B------:R-:W-:-:S13]  /*89e0*/  PLOP3.LUT P0, PT, PT, PT, UP0, 0x80, 0x8 ;  /* 0x000000000008781c */ /* 0x000fda0003f0f008 */
[----:B-1----:R-:W-:Y:S05]  /*89f0*/  @!P0 EXIT ;  /* 0x000000000000894d */ /* 0x002fea0003800000 */
[----:B------:R-:W1:Y:S08]  /*8a00*/  S2UR UR4, SR_CgaCtaId ;  /* 0x00000000000479c3 */ /* 0x000e700000008800 */
[----:B------:R-:W-:Y:S01]  /*8a10*/  BAR.SYNC.DEFER_BLOCKING 0x6, 0xa0 ;  /* 0x0182800000007b1d */ /* 0x000fe20000010000 */
[C---:B------:R-:W-:Y:S01]  /*8a20*/  IMAD.SHL.U32 R3, R56.reuse, 0x20, RZ ;  /* 0x0000002038037824 */ /* 0x040fe200078e00ff */
[C---:B------:R-:W-:Y:S01]  /*8a30*/  R2P PR, R56.reuse, 0x6 ;  /* 0x0000000638007804 */ /* 0x040fe20000000000 */
[----:B------:R-:W-:-:S02]  /*8a40*/  IMAD.SHL.U32 R0, R56, 0x10, RZ ;  /* 0x0000001038007824 */ /* 0x000fc400078e00ff */
[----:B------:R-:W-:Y:S02]  /*8a50*/  HFMA2 R54, -RZ, RZ, 0, 5.9604644775390625e-08 ;  /* 0x00000001ff367431 */ /* 0x000fe400000001ff */
[C---:B------:R-:W-:Y:S01]  /*8a60*/  IMAD.SHL.U32 R55, R56.reuse, 0x4, RZ ;  /* 0x0000000438377824 */ /* 0x040fe200078e00ff */
[----:B------:R-:W-:Y:S01]  /*8a70*/  UMOV UR45, 0x400 ;  /* 0x00000400002d7882 */ /* 0x000fe20000000000 */
[C---:B------:R-:W-:Y:S01]  /*8a80*/  LOP3.LUT R6, R3.reuse, 0xe0, RZ, 0xc0, !PT ;  /* 0x000000e003067812 */ /* 0x040fe200078ec0ff */
[----:B------:R-:W2:Y:S01]  /*8a90*/  LDC.64 R50, c[0x0][0x8b0] ;  /* 0x00022c00ff327b82 */ /* 0x000ea20000000a00 */
[----:B------:R-:W-:Y:S01]  /*8aa0*/  LOP3.LUT R3, R3, 0x100, RZ, 0xc0, !PT ;  /* 0x0000010003037812 */ /* 0x000fe200078ec0ff */
[----:B------:R-:W-:Y:S01]  /*8ab0*/  IMAD.U32 R23, R56, 0x10000, RZ ;  /* 0x0001000038177824 */ /* 0x000fe200078e00ff */
[----:B------:R-:W-:Y:S01]  /*8ac0*/  LOP3.LUT R55, R6, 0x1c, R55, 0xf8, !PT ;  /* 0x0000001c06377812 */ /* 0x000fe200078ef837 */
[----:B------:R-:W-:Y:S01]  /*8ad0*/  IMAD.MOV.U32 R71, RZ, RZ, 0x10 ;  /* 0x00000010ff477424 */ /* 0x000fe200078e00ff */
[----:B------:R-:W-:Y:S01]  /*8ae0*/  LOP3.LUT R0, R3, 0x600, R0, 0xf8, !PT ;  /* 0x0000060003007812 */ /* 0x000fe200078ef800 */
[----:B------:R-:W-:Y:S01]  /*8af0*/  IMAD.MOV.U32 R70, RZ, RZ, 0x20 ;  /* 0x00000020ff467424 */ /* 0x000fe200078e00ff */
[----:B------:R-:W-:Y:S01]  /*8b00*/  SHF.R.U32.HI R6, RZ, 0x2, R56 ;  /* 0x00000002ff067819 */ /* 0x000fe20000011638 */
[----:B------:R-:W3:Y:S01]  /*8b10*/  LDC.64 R48, c[0x0][0x8a8] ;  /* 0x00022a00ff307b82 */ /* 0x000ee20000000a00 */
[----:B------:R-:W-:Y:S01]  /*8b20*/  LOP3.LUT R56, R56, 0x60, RZ, 0xc0, !PT ;  /* 0x0000006038387812 */ /* 0x000fe200078ec0ff */
[----:B------:R-:W-:Y:S01]  /*8b30*/  IMAD.MOV.U32 R22, RZ, RZ, RZ ;  /* 0x000000ffff167224 */ /* 0x000fe200078e00ff */
[----:B------:R-:W-:-:S02]  /*8b40*/  LOP3.LUT R55, R55, 0x4, R6, 0x78, !PT ;  /* 0x0000000437377812 */ /* 0x000fc400078e7806 */
[----:B------:R-:W-:Y:S02]  /*8b50*/  CS2R R52, SRZ ;  /* 0x0000000000347805 */ /* 0x000fe4000001ff00 */
[----:B------:R-:W-:Y:S01]  /*8b60*/  LOP3.LUT R23, R23, 0x600000, RZ, 0xc0, !PT ;  /* 0x0060000017177812 */ /* 0x000fe200078ec0ff */
[----:B------:R-:W4:Y:S01]  /*8b70*/  LDCU UR60, c[0x0][0x370] ;  /* 0x00006e00ff3c77ac */ /* 0x000f220008000800 */
[----:B------:R-:W-:Y:S02]  /*8b80*/  LOP3.LUT R55, R0, R55, RZ, 0xfc, !PT ;  /* 0x0000003700377212 */ /* 0x000fe400078efcff */
[----:B------:R-:W-:Y:S01]  /*8b90*/  SEL R71, R71, 0xfffffff0, !P2 ;  /* 0xfffffff047477807 */ /* 0x000fe20005000000 */
[----:B-1----:R-:W-:Y:S01]  /*8ba0*/  ULEA UR45, UR4, UR45, 0x18 ;  /* 0x0000002d042d7291 */ /* 0x002fe2000f8ec0ff */
[----:B------:R-:W-:Y:S01]  /*8bb0*/  SEL R70, R70, 0xffffffe0, !P1 ;  /* 0xffffffe046467807 */ /* 0x000fe20004800000 */
[----:B------:R-:W1:Y:S01]  /*8bc0*/  LDCU.64 UR4, c[0x0][0x890] ;  /* 0x00011200ff0477ac */ /* 0x000e620008000a00 */
[----:B------:R-:W2:Y:S06]  /*8bd0*/  LDCU UR39, c[0x0][0xb0c] ;  /* 0x00016180ff2777ac */ /* 0x000eac0008000800 */
[----:B------:R-:W4:Y:S01]  /*8be0*/  LDS R2, [UR45+0xe0] ;  /* 0x0000e02dff027984 */ /* 0x000f220008000800 */
[----:B------:R-:W2:Y:S01]  /*8bf0*/  LDCU UR38, c[0x0][0xb30] ;  /* 0x00016600ff2677ac */ /* 0x000ea20008000800 */
[----:B------:R-:W2:Y:S01]  /*8c00*/  LDCU.64 UR52, c[0x0][0x888] ;  /* 0x00011100ff3477ac */ /* 0x000ea20008000a00 */
[----:B------:R-:W2:Y:S01]  /*8c10*/  LDCU.64 UR46, c[0x0][0xb28] ;  /* 0x00016500ff2e77ac */ /* 0x000ea20008000a00 */
[----:B-1----:R-:W-:-:S02]  /*8c20*/  IMAD.U32 R60, RZ, RZ, UR4 ;  /* 0x00000004ff3c7e24 */ /* 0x002fc4000f8e00ff */
[----:B------:R-:W-:Y:S01]  /*8c30*/  IMAD.U32 R59, RZ, RZ, UR5 ;  /* 0x00000005ff3b7e24 */ /* 0x000fe2000f8e00ff */
[----:B------:R-:W1:Y:S01]  /*8c40*/  LDCU.64 UR4, c[0x0][0xa90] ;  /* 0x00015200ff0477ac */ /* 0x000e620008000a00 */
[----:B------:R-:W2:Y:S01]  /*8c50*/  LDCU.128 UR56, c[0x0][0xb10] ;  /* 0x00016200ff3877ac */ /* 0x000ea20008000c00 */
[----:B------:R-:W2:Y:S01]  /*8c60*/  LDCU UR55, c[0x0][0x374] ;  /* 0x00006e80ff3777ac */ /* 0x000ea20008000800 */
[----:B------:R-:W-:Y:S01]  /*8c70*/  UMOV UR51, URZ ;  /* 0x000000ff00337c82 */ /* 0x000fe20008000000 */
[----:B------:R-:W-:Y:S01]  /*8c80*/  UMOV UR48, URZ ;  /* 0x000000ff00307c82 */ /* 0x000fe20008000000 */
[----:B-1----:R-:W-:Y:S01]  /*8c90*/  MOV R62, UR4 ;  /* 0x00000004003e7c02 */ /* 0x002fe20008000f00 */
[----:B------:R-:W-:Y:S01]  /*8ca0*/  IMAD.U32 R61, RZ, RZ, UR5 ;  /* 0x00000005ff3d7e24 */ /* 0x000fe2000f8e00ff */
[----:B------:R-:W1:Y:S01]  /*8cb0*/  LDCU.128 UR4, c[0x0][0xa80] ;  /* 0x00015000ff0477ac */ /* 0x000e620008000c00 */
[C---:B----4-:R-:W-:Y:S01]  /*8cc0*/  VIADD R3, R2.reuse, 0x80 ;  /* 0x0000008002037836 */ /* 0x050fe20000000000 */
[----:B------:R-:W-:-:S04]  /*8cd0*/  LOP3.LUT R2, R2, 0xffff, RZ, 0xc0, !PT ;  /* 0x0000ffff02027812 */ /* 0x000fc800078ec0ff */
[----:B------:R-:W-:-:S05]  /*8ce0*/  LOP3.LUT R3, R3, 0xffff, RZ, 0xc0, !PT ;  /* 0x0000ffff03037812 */ /* 0x000fca00078ec0ff */
[----:B------:R4:W-:Y:S01]  /*8cf0*/  STL.64 [R1], R2 ;  /* 0x0000000201007387 */ /* 0x0009e20000100a00 */
[----:B-1----:R-:W-:Y:S01]  /*8d00*/  IMAD.U32 R66, RZ, RZ, UR4 ;  /* 0x00000004ff427e24 */ /* 0x002fe2000f8e00ff */
[----:B------:R-:W-:Y:S01]  /*8d10*/  UIADD3 UR4, UPT, UPT, UR45, 0x400, URZ ;  /* 0x000004002d047890 */ /* 0x000fe2000fffe0ff */
[----:B------:R-:W-:Y:S01]  /*8d20*/  IMAD.U32 R65, RZ, RZ, UR5 ;  /* 0x00000005ff417e24 */ /* 0x000fe2000f8e00ff */
[----:B------:R-:W-:Y:S01]  /*8d30*/  MOV R64, UR6 ;  /* 0x0000000600407c02 */ /* 0x000fe20008000f00 */
[----:B------:R-:W-:-:S03]  /*8d40*/  IMAD.U32 R63, RZ, RZ, UR7 ;  /* 0x00000007ff3f7e24 */ /* 0x000fc6000f8e00ff */
[----:B--23--:R-:W-:-:S07]  /*8d50*/  IMAD.U32 R69, RZ, RZ, UR4 ;  /* 0x00000004ff457e24 */ /* 0x00cfce000f8e00ff */
.L_x_125:
[----:B----4-:R-:W-:Y:S04]  /*8d60*/  SHF.L.U32 R2, R52, 0x1f, RZ ;  /* 0x0000001f34027819 */ /* 0x010fe800000006ff */
[----:B-1----:R-:W1:Y:S02]  /*8d70*/  SYNCS.PHASECHK.TRANS64.TRYWAIT P0, [UR45+0x90], R2 ;  /* 0x00009002ff0075a7 */ /* 0x002e64000800112d */
[----:B-1----:R-:W-:Y:S05]  /*8d80*/  @!P0 BRA `(.L_x_82) ;  /* 0x0000004000388947 */ /* 0x002fea0003800000 */
.L_x_171:
[----:B------:R-:W2:Y:S01]  /*8d90*/  LDS.128 R4, [UR45+0xd0] ;  /* 0x0000d02dff047984 */ /* 0x000ea20008000c00 */
[----:B------:R-:W-:Y:S01]  /*8da0*/  UIADD3 UR4, UPT, UPT, UR45, 0x98, URZ ;  /* 0x000000982d047890 */ /* 0x000fe2000fffe0ff */
[----:B-1----:R-:W-:Y:S01]  /*8db0*/  IMAD R2, R22, 0x4, R1 ;  /* 0x0000000416027824 */ /* 0x002fe200078e0201 */
[----:B------:R-:W-:Y:S01]  /*8dc0*/  UISETP.GE.AND UP0, UPT, UR54, 0x1, UPT ;  /* 0x000000013600788c */ /* 0x000fe2000bf06270 */
[----:B------:R-:W-:Y:S01]  /*8dd0*/  @!PT LDS RZ, [RZ] ;  /* 0x00000000fffff984 */ /* 0x000fe20000000800 */
[----:B------:R-:W-:Y:S01]  /*8de0*/  @!PT LDS RZ, [RZ] ;  /* 0x00000000fffff984 */ /* 0x000fe20000000800 */
[----:B------:R-:W-:Y:S01]  /*8df0*/  @!PT LDS RZ, [RZ] ;  /* 0x00000000fffff984 */ /* 0x000fe20000000800 */
[----:B------:R-:W-:Y:S01]  /*8e00*/  @!PT LDS RZ, [RZ] ;  /* 0x00000000fffff984 */ /* 0x000fe20000000800 */
[----:B------:R1:W-:Y:S06]  /*8e10*/  MEMBAR.ALL.CTA ;  /* 0x0000000000007992 */ /* 0x0003ec0000008000 */
[----:B-1----:R-:W1:Y:S01]  /*8e20*/  FENCE.VIEW.ASYNC.S ;  /* 0x00000000000073c6 */ /* 0x002e620000000000 */
[----:B------:R-:W-:Y:S09]  /*8e30*/  UPRMT UR4, URZ, 0x654, UR4 ;  /* 0x00000654ff047896 */ /* 0x000ff20008000004 */
[----:B-1----:R-:W-:Y:S01]  /*8e40*/  SYNCS.ARRIVE.TRANS64.RED.A1T0 RZ, [UR4], RZ ;  /* 0x000000ffffff79a7 */ /* 0x002fe20008100404 */
[----:B------:R-:W5:Y:S01]  /*8e50*/  LDL R2, [R2] ;  /* 0x0000000002027983 */ /* 0x000f620000100800 */
[----:B--2---:R-:W-:Y:S11]  /*8e60*/  LOP3.LUT P0, RZ, R6, 0x1, RZ, 0xc0, !PT ;  /* 0x0000000106ff7812 */ /* 0x004ff6000780c0ff */
[----:B------:R-:W-:Y:S02]  /*8e70*/  @!UPT UIADD3 URZ, UPT, UPT, URZ, URZ, URZ ;  /* 0x000000fffffff290 */ /* 0x000fe4000fffe0ff */
[----:B------:R-:W-:Y:S01]  /*8e80*/  VOTEU.ANY UP1, P0 ;  /* 0x0000000000ff7886 */ /* 0x000fe20000020100 */
[----:B------:R-:W-:Y:S01]  /*8e90*/  PLOP3.LUT P0, PT, PT, PT, UP1, 0x80, 0x8 ;  /* 0x000000000008781c */ /* 0x000fe20003f0f018 */
[----:B------:R-:W-:Y:S11]  /*8ea0*/  UP2UR UR61, UPR, URZ, 0x2 ;  /* 0x00000002ff3d7883 */ /* 0x000ff60008000000 */
[----:B------:R-:W-:Y:S01]  /*8eb0*/  @!UPT UIADD3 URZ, UPT, UPT, URZ, URZ, URZ ;  /* 0x000000fffffff290 */ /* 0x000fe2000fffe0ff */
[----:B------:R-:W-:Y:S02]  /*8ec0*/  @P0 MOV R3, R4 ;  /* 0x0000000400030202 */ /* 0x000fe40000000f00 */
[----:B------:R-:W-:Y:S02]  /*8ed0*/  @P0 LOP3.LUT R0, R5, 0xffff, RZ, 0xc0, !PT ;  /* 0x0000ffff05000812 */ /* 0x000fe400078ec0ff */
[----:B------:R-:W-:Y:S02]  /*8ee0*/  @P0 R2UR UR5, R3 ;  /* 0x00000000030502ca */ /* 0x000fe400000e0000 */
[----:B------:R-:W-:Y:S11]  /*8ef0*/  @P0 R2UR UR4, R0 ;  /* 0x00000000000402ca */ /* 0x000ff600000e0000 */
[----:B------:R-:W-:Y:S02]  /*8f00*/  @UP1 UMOV UR37, UR5 ;  /* 0x0000000500251c82 */ /* 0x000fe40008000000 */
[----:B------:R-:W-:Y:S01]  /*8f10*/  @UP1 UMOV UR36, UR4 ;  /* 0x0000000400241c82 */ /* 0x000fe20008000000 */
[----:B------:R-:W-:Y:S05]  /*8f20*/  BRA.U !UP0, `(.L_x_83) ;  /* 0x0000000108cc7547 */ /* 0x000fea000b800000 */
[----:B------:R-:W1:Y:S01]  /*8f30*/  LDCU UR9, c[0x0][0xb20] ;  /* 0x00016400ff0977ac */ /* 0x000e620008000800 */
[----:B------:R-:W-:Y:S02]  /*8f40*/  UIMAD.WIDE.U32 UR4, UR55, UR59, URZ ;  /* 0x0000003b370472a5 */ /* 0x000fe4000f8e00ff */
[----:B------:R-:W-:Y:S02]  /*8f50*/  UIMAD.WIDE.U32 UR6, UR60, UR56, URZ ;  /* 0x000000383c0672a5 */ /* 0x000fe4000f8e00ff */
[----:B------:R-:W-:Y:S02]  /*8f60*/  UIMAD.WIDE.U32 UR10, UR36, UR59, URZ ;  /* 0x0000003b240a72a5 */ /* 0x000fe4000f8e00ff */
[----:B------:R-:W-:Y:S02]  /*8f70*/  UISETP.NE.AND UP0, UPT, UR58, 0x1, UPT ;  /* 0x000000013a00788c */ /* 0x000fe4000bf05270 */
[----:B------:R-:W-:Y:S02]  /*8f80*/  UISETP.NE.AND UP1, UPT, UR39, 0x1, UPT ;  /* 0x000000012700788c */ /* 0x000fe4000bf25270 */
[----:B------:R-:W-:Y:S02]  /*8f90*/  UISETP.NE.AND UP2, UPT, UR54, 0x1, UPT ;  /* 0x000000013600788c */ /* 0x000fe4000bf45270 */
[----:B------:R-:W-:Y:S01]  /*8fa0*/  UIMAD.WIDE.U32 UR12, UR37, UR56, URZ ;  /* 0x00000038250c72a5 */ /* 0x000fe2000f8e00ff */
[----:B------:R-:W-:Y:S01]  /*8fb0*/  UMOV UR4, UR5 ;  /* 0x0000000500047c82 */ /* 0x000fe20008000000 */
[----:B------:R-:W-:Y:S01]  /*8fc0*/  UMOV UR6, UR11 ;  /* 0x0000000b00067c82 */ /* 0x000fe20008000000 */
[----:B-1----:R-:W-:Y:S03]  /*8fd0*/  USHF.R.U32.HI UR8, URZ, UR9, UR4 ;  /* 0x00000009ff087299 */ /* 0x002fe60008011604 */
[----:B------:R-:W-:Y:S02]  /*8fe0*/  UMOV UR4, UR7 ;  /* 0x0000000700047c82 */ /* 0x000fe40008000000 */
[----:B------:R-:W-:Y:S02]  /*8ff0*/  USHF.R.U32.HI UR5, URZ, UR57, UR4 ;  /* 0x00000039ff057299 */ /* 0x000fe40008011604 */
[----:B------:R-:W-:Y:S02]  /*9000*/  USEL UR4, UR55, UR8, !UP0 ;  /* 0x0000000837047287 */ /* 0x000fe4000c000000 */
[----:B------:R-:W-:Y:S02]  /*9010*/  USHF.R.U32.HI UR8, URZ, UR9, UR6 ;  /* 0x00000009ff087299 */ /* 0x000fe40008011606 */
[----:B------:R-:W-:Y:S02]  /*9020*/  UIMAD.WIDE.U32 UR6, UR4, UR46, URZ ;  /* 0x0000002e040672a5 */ /* 0x000fe4000f8e00ff */
[----:B------:R-:W-:Y:S02]  /*9030*/  USEL UR9, UR60, UR5, !UP1 ;  /* 0x000000053c097287 */ /* 0x000fe4000c800000 */
[----:B------:R-:W-:Y:S02]  /*9040*/  USEL UR8, UR36, UR8, !UP0 ;  /* 0x0000000824087287 */ /* 0x000fe4000c000000 */
[----:B------:R-:W-:Y:S01]  /*9050*/  UIMAD.WIDE.U32 UR10, UR9, UR46, URZ ;  /* 0x0000002e090a72a5 */ /* 0x000fe2000f8e00ff */
[----:B------:R-:W-:Y:S01]  /*9060*/  UMOV UR6, UR7 ;  /* 0x0000000700067c82 */ /* 0x000fe20008000000 */
[----:B------:R-:W-:Y:S01]  /*9070*/  UMOV UR5, UR13 ;  /* 0x0000000d00057c82 */ /* 0x000fe20008000000 */
[----:B------:R-:W-:Y:S02]  /*9080*/  @UP2 USHF.R.U32.HI UR4, URZ, UR47, UR6 ;  /* 0x0000002fff042299 */ /* 0x000fe40008011606 */
[----:B------:R-:W-:Y:S02]  /*9090*/  USHF.R.U32.HI UR5, URZ, UR57, UR5 ;  /* 0x00000039ff057299 */ /* 0x000fe40008011605 */
[----:B------:R-:W-:Y:S02]  /*90a0*/  UIMAD UR4, UR54, UR4, URZ ;  /* 0x00000004360472a4 */ /* 0x000fe4000f8e02ff */
[----:B------:R-:W-:Y:S02]  /*90b0*/  USEL UR5, UR37, UR5, !UP1 ;  /* 0x0000000525057287 */ /* 0x000fe4000c800000 */
[----:B------:R-:W-:Y:S01]  /*90c0*/  UISETP.GE.AND UP0, UPT, UR8, UR4, UPT ;  /* 0x000000040800728c */ /* 0x000fe2000bf06270 */
[----:B------:R-:W-:Y:S01]  /*90d0*/  UMOV UR6, UR11 ;  /* 0x0000000b00067c82 */ /* 0x000fe20008000000 */
[----:B------:R-:W-:Y:S02]  /*90e0*/  UIMAD.WIDE.U32 UR10, UR8, UR46, URZ ;  /* 0x0000002e080a72a5 */ /* 0x000fe4000f8e00ff */
[----:B------:R-:W-:Y:S04]  /*90f0*/  @UP2 USHF.R.U32.HI UR9, URZ, UR47, UR6 ;  /* 0x0000002fff092299 */ /* 0x000fe80008011606 */
[----:B------:R-:W-:Y:S01]  /*9100*/  UIMAD UR6, UR54, UR9, URZ ;  /* 0x00000009360672a4 */ /* 0x000fe2000f8e02ff */
[----:B------:R-:W-:Y:S03]  /*9110*/  UMOV UR4, UR11 ;  /* 0x0000000b00047c82 */ /* 0x000fe60008000000 */
[----:B------:R-:W-:Y:S02]  /*9120*/  UISETP.GE.OR UP0, UPT, UR5, UR6, UP0 ;  /* 0x000000060500728c */ /* 0x000fe40008706670 */
[----:B------:R-:W-:Y:S02]  /*9130*/  USHF.R.U32.HI UR4, URZ, UR47, UR4 ;  /* 0x0000002fff047299 */ /* 0x000fe40008011604 */
[----:B------:R-:W-:Y:S02]  /*9140*/  UIMAD.WIDE.U32 UR6, UR5, UR46, URZ ;  /* 0x0000002e050672a5 */ /* 0x000fe4000f8e00ff */
[----:B------:R-:W-:Y:S02]  /*9150*/  USEL UR11, UR8, UR4, !UP2 ;  /* 0x00000004080b7287 */ /* 0x000fe4000d000000 */
[----:B------:R-:W-:Y:S02]  /*9160*/  UIADD3 UR6, UPT, UPT, -UR5, URZ, URZ ;  /* 0x000000ff05067290 */ /* 0x000fe4000fffe1ff */
[----:B------:R-:W-:Y:S02]  /*9170*/  UIADD3 UR10, UPT, UPT, -UR11, URZ, URZ ;  /* 0x000000ff0b0a7290 */ /* 0x000fe4000fffe1ff */
[----:B------:R-:W-:Y:S02]  /*9180*/  UIMAD UR6, UR39, UR6, UR37 ;  /* 0x00000006270672a4 */ /* 0x000fe4000f8e0225 */
[----:B------:R-:W-:Y:S01]  /*9190*/  UIMAD UR10, UR54, UR10, UR8 ;  /* 0x0000000a360a72a4 */ /* 0x000fe2000f8e0208 */
[----:B------:R-:W-:Y:S01]  /*91a0*/  @!UP0 UMOV UR4, UR7 ;  /* 0x0000000700048c82 */ /* 0x000fe20008000000 */
[----:B------:R-:W-:Y:S02]  /*91b0*/  UIADD3 UR7, UPT, UPT, -UR8, URZ, URZ ;  /* 0x000000ff08077290 */ /* 0x000fe4000fffe1ff */
[----:B------:R-:W-:Y:S04]  /*91c0*/  @!UP0 USHF.R.U32.HI UR4, URZ, UR47, UR4 ;  /* 0x0000002fff048299 */ /* 0x000fe80008011604 */
[----:B------:R-:W-:Y:S04]  /*91d0*/  @!UP0 USEL UR4, UR5, UR4, !UP2 ;  /* 0x0000000405048287 */ /* 0x000fe8000d000000 */
[----:B------:R-:W-:Y:S02]  /*91e0*/  @!UP0 UIMAD UR9, UR9, UR10, UR4 ;  /* 0x0000000a090982a4 */ /* 0x000fe4000f8e0204 */
[----:B------:R-:W-:Y:S02]  /*91f0*/  @!UP0 UIADD3 UR10, UPT, UPT, UR11, -UR4, URZ ;  /* 0x800000040b0a8290 */ /* 0x000fe4000fffe0ff */
[----:B------:R-:W-:Y:S02]  /*9200*/  UIMAD UR4, UR58, UR7, UR36 ;  /* 0x000000073a0472a4 */ /* 0x000fe4000f8e0224 */
[----:B------:R-:W-:Y:S03]  /*9210*/  @!UP0 UIMAD UR8, UR10, UR54, UR5 ;  /* 0x000000360a0882a4 */ /* 0x000fe6000f8e0205 */
[----:B------:R-:W-:Y:S02]  /*9220*/  @!UP0 UMOV UR5, UR9 ;  /* 0x0000000900058c82 */ /* 0x000fe40008000000 */
[----:B------:R-:W-:Y:S02]  /*9230*/  UIMAD UR37, UR5, UR39, UR6 ;  /* 0x00000027052572a4 */ /* 0x000fe4000f8e0206 */
[----:B------:R-:W-:Y:S11]  /*9240*/  UIMAD UR36, UR8, UR58, UR4 ;  /* 0x0000003a082472a4 */ /* 0x000ff6000f8e0204 */
[----:B------:R-:W-:Y:S01]  /*9250*/  @!UPT UIADD3 URZ, UPT, UPT, URZ, URZ, URZ ;  /* 0x000000fffffff290 */ /* 0x000fe2000fffe0ff */
.L_x_83:
[----:B------:R-:W-:Y:S01]  /*9260*/  UISETP.NE.AND UP0, UPT, UR38, 0x1, UPT ;  /* 0x000000012600788c */ /* 0x000fe2000bf05270 */
[----:B------:R-:W-:Y:S01]  /*9270*/  @P0 SHF.R.U32.HI R4, RZ, 0x10, R5 ;  /* 0x00000010ff040819 */ /* 0x000fe20000011605 */
[----:B------:R-:W-:Y:S01]  /*9280*/  USHF.L.U32 UR41, UR21, 0x7, URZ ;  /* 0x0000000715297899 */ /* 0x000fe200080006ff */
[----:B------:R-:W-:Y:S02]  /*9290*/  BSSY.RECONVERGENT B6, `(.L_x_84) ;  /* 0x0000034000067945 */ /* 0x000fe40003800200 */
[----:B------:R-:W-:Y:S02]  /*92a0*/  @P0 R2UR UR62, R4 ;  /* 0x00000000043e02ca */ /* 0x000fe400000e0000 */
[----:B------:R-:W-:Y:S04]  /*92b0*/  LOP3.LUT P0, RZ, R69, 0x3f0, RZ, 0xc0, !PT ;  /* 0x000003f045ff7812 */ /* 0x000fe8000780c0ff */
[----:B------:R-:W1:Y:S01]  /*92c0*/  @!UP0 LDCU.128 UR12, c[0x0][0xb10] ;  /* 0x00016200ff0c87ac */ /* 0x000e620008000c00 */
[----:B------:R-:W2:Y:S01]  /*92d0*/  @!UP0 LDCU UR5, c[0x0][0xb0c] ;  /* 0x00016180ff0587ac */ /* 0x000ea20008000800 */
[----:B------:R-:W3:Y:S01]  /*92e0*/  @!UP0 LDCU UR10, c[0x0][0xb20] ;  /* 0x00016400ff0a87ac */ /* 0x000ee20008000800 */
[----:B-1----:R-:W-:Y:S02]  /*92f0*/  UIMAD.WIDE.U32 UR8, UR37, UR12, URZ ;  /* 0x0000000c250872a5 */ /* 0x002fe4000f8e00ff */
[----:B------:R-:W-:Y:S02]  /*9300*/  UIMAD.WIDE.U32 UR6, UR36, UR15, URZ ;  /* 0x0000000f240672a5 */ /* 0x000fe4000f8e00ff */
[----:B------:R-:W-:Y:S03]  /*9310*/  @!UP0 UISETP.NE.AND UP1, UPT, UR14, 0x1, UPT ;  /* 0x000000010e00888c */ /* 0x000fe6000bf25270 */
[----:B------:R-:W-:Y:S01]  /*9320*/  @!UP0 UMOV UR4, UR9 ;  /* 0x0000000900048c82 */ /* 0x000fe20008000000 */
[----:B--2---:R-:W-:Y:S02]  /*9330*/  @!UP0 UISETP.NE.AND UP2, UPT, UR5, 0x1, UPT ;  /* 0x000000010500888c */ /* 0x004fe4000bf45270 */
[----:B------:R-:W-:Y:S01]  /*9340*/  @!UP0 USHF.R.U32.HI UR4, URZ, UR13, UR4 ;  /* 0x0000000dff048299 */ /* 0x000fe20008011604 */
[----:B------:R-:W-:Y:S02]  /*9350*/  @!UP0 UMOV UR6, UR7 ;  /* 0x0000000700068c82 */ /* 0x000fe40008000000 */
[----:B---3--:R-:W-:Y:S02]  /*9360*/  @!UP0 USHF.R.U32.HI UR6, URZ, UR10, UR6 ;  /* 0x0000000aff068299 */ /* 0x008fe40008011606 */
[----:B------:R-:W-:Y:S02]  /*9370*/  @!UP0 USEL UR7, UR37, UR4, !UP2 ;  /* 0x0000000425078287 */ /* 0x000fe4000d000000 */
[----:B------:R-:W-:Y:S04]  /*9380*/  @!UP0 USEL UR6, UR36, UR6, !UP1 ;  /* 0x0000000624068287 */ /* 0x000fe8000c800000 */
[----:B------:R-:W-:Y:S02]  /*9390*/  @!UP0 UIADD3 UR4, UPT, UPT, -UR7, UR6, URZ ;  /* 0x0000000607048290 */ /* 0x000fe4000fffe1ff */
[----:B------:R-:W-:Y:S02]  /*93a0*/  @!UP0 UIADD3 UR6, UPT, UPT, UR7, -UR6, URZ ;  /* 0x8000000607068290 */ /* 0x000fe4000fffe0ff */
[----:B------:R-:W-:Y:S02]  /*93b0*/  @!UP0 UIMAD UR37, UR4, UR5, UR37 ;  /* 0x00000005042582a4 */ /* 0x000fe4000f8e0225 */
[----:B------:R-:W-:Y:S01]  /*93c0*/  @!UP0 UIMAD UR36, UR6, UR14, UR36 ;  /* 0x0000000e062482a4 */ /* 0x000fe2000f8e0224 */
[----:B------:R-:W-:Y:S11]  /*93d0*/  @!P0 BRA `(.L_x_85) ;  /* 0x00000000007c8947 */ /* 0x000ff60003800000 */
[----:B------:R-:W1:Y:S01]  /*93e0*/  LDCU.64 UR8, c[0x4][0x80] ;  /* 0x01001000ff0877ac */ /* 0x000e620008000a00 */
[----:B------:R-:W-:Y:S01]  /*93f0*/  MOV R16, 0x0 ;  /* 0x0000000000107802 */ /* 0x000fe20000000f00 */
[----:B------:R-:W-:Y:S02]  /*9400*/  HFMA2 R12, -RZ, RZ, 0, 5.9604644775390625e-08 ;  /* 0x00000001ff0c7431 */ /* 0x000fe400000001ff */
[----:B------:R-:W-:Y:S01]  /*9410*/  IMAD.MOV.U32 R8, RZ, RZ, 0x70 ;  /* 0x00000070ff087424 */ /* 0x000fe200078e00ff */
[----:B------:R2:W3:Y:S01]  /*9420*/  LDC.64 R14, c[0x4][R16] ;  /* 0x01000000100e7b82 */ /* 0x0004e20000000a00 */
[----:B------:R-:W4:Y:S01]  /*9430*/  LDCU.64 UR6, c[0x4][0x88] ;  /* 0x01001100ff0677ac */ /* 0x000f220008000a00 */
[----:B------:R-:W-:Y:S01]  /*9440*/  IMAD.MOV.U32 R13, RZ, RZ, RZ ;  /* 0x000000ffff0d7224 */ /* 0x000fe200078e00ff */
[----:B------:R-:W2:Y:S01]  /*9450*/  LDCU.64 UR4, c[0x4][0x8] ;  /* 0x01000100ff0477ac */ /* 0x000ea20008000a00 */
[----:B-1----:R-:W-:Y:S01]  /*9460*/  MOV R5, UR9 ;  /* 0x0000000900057c02 */ /* 0x002fe20008000f00 */
[----:B------:R-:W-:Y:S01]  /*9470*/  IMAD.U32 R4, RZ, RZ, UR8 ;  /* 0x00000008ff047e24 */ /* 0x000fe2000f8e00ff */
[----:B----4-:R-:W-:Y:S01]  /*9480*/  MOV R7, UR7 ;  /* 0x0000000700077c02 */ /* 0x010fe20008000f00 */
[----:B------:R-:W-:Y:S01]  /*9490*/  IMAD.U32 R6, RZ, RZ, UR6 ;  /* 0x00000006ff067e24 */ /* 0x000fe2000f8e00ff */
[----:B--2---:R-:W-:Y:S01]  /*94a0*/  MOV R11, UR5 ;  /* 0x00000005000b7c02 */ /* 0x004fe20008000f00 */
[----:B------:R-:W-:Y:S02]  /*94b0*/  IMAD.U32 R10, RZ, RZ, UR4 ;  /* 0x00000004ff0a7e24 */ /* 0x000fe4000f8e00ff */
[----:B------:R-:W-:Y:S07]  /*94c0*/  LEPC R20, `(.L_x_86) ;  /* 0x000000001014794e */ /* 0x000fee0000000000 */
[----:B---3-5:R-:W-:Y:S05]  /*94d0*/  CALL.ABS.NOINC R14 ;  /* 0x000000000e007343 */ /* 0x028fea0003c00000 */
.L_x_86:
[----:B------:R-:W1:Y:S01]  /*94e0*/  LDCU.64 UR8, c[0x4][0x80] ;  /* 0x01001000ff0877ac */ /* 0x000e620008000a00 */
[----:B------:R-:W2:Y:S01]  /*94f0*/  LDC.64 R16, c[0x4][R16] ;  /* 0x0100000010107b82 */ /* 0x000ea20000000a00 */
[----:B------:R-:W-:Y:S02]  /*9500*/  HFMA2 R12, -RZ, RZ, 0, 5.9604644775390625e-08 ;  /* 0x00000001ff0c7431 */ /* 0x000fe400000001ff */
[----:B------:R-:W-:Y:S02]  /*9510*/  IMAD.MOV.U32 R8, RZ, RZ, 0x70 ;  /* 0x00000070ff087424 */ /* 0x000fe400078e00ff */
[----:B------:R-:W-:Y:S01]  /*9520*/  IMAD.MOV.U32 R13, RZ, RZ, RZ ;  /* 0x000000ffff0d7224 */ /* 0x000fe200078e00ff */
[----:B------:R-:W3:Y:S01]  /*9530*/  LDCU.64 UR6, c[0x4][0x88] ;  /* 0x01001100ff0677ac */ /* 0x000ee20008000a00 */
[----:B------:R-:W4:Y:S01]  /*9540*/  LDCU.64 UR4, c[0x4][0x8] ;  /* 0x01000100ff0477ac */ /* 0x000f220008000a00 */
[----:B-1----:R-:W-:Y:S02]  /*9550*/  MOV R4, UR8 ;  /* 0x0000000800047c02 */ /* 0x002fe40008000f00 */
[----:B------:R-:W-:Y:S02]  /*9560*/  MOV R5, UR9 ;  /* 0x0000000900057c02 */ /* 0x000fe40008000f00 */
[----:B---3--:R-:W-:Y:S01]  /*9570*/  MOV R7, UR7 ;  /* 0x0000000700077c02 */ /* 0x008fe20008000f00 */
[----:B------:R-:W-:Y:S01]  /*9580*/  IMAD.U32 R6, RZ, RZ, UR6 ;  /* 0x00000006ff067e24 */ /* 0x000fe2000f8e00ff */
[----:B----4-:R-:W-:Y:S01]  /*9590*/  MOV R11, UR5 ;  /* 0x00000005000b7c02 */ /* 0x010fe20008000f00 */
[----:B------:R-:W-:Y:S02]  /*95a0*/  IMAD.U32 R10, RZ, RZ, UR4 ;  /* 0x00000004ff0a7e24 */ /* 0x000fe4000f8e00ff */
[----:B------:R-:W-:Y:S07]  /*95b0*/  LEPC R20, `(.L_x_85) ;  /* 0x000000001014794e */ /* 0x000fee0000000000 */
[----:B--2---:R-:W-:Y:S05]  /*95c0*/  CALL.ABS.NOINC R16 ;  /* 0x0000000010007343 */ /* 0x004fea0003c00000 */
.L_x_85:
[----:B------:R-:W-:Y:S05]  /*95d0*/  BSYNC.RECONVERGENT B6 ;  /* 0x0000000000067941 */ /* 0x000fea0003800200 */
.L_x_84:
[----:B------:R-:W-:Y:S01]  /*95e0*/  R2UR UR5, R60 ;  /* 0x000000003c0572ca */ /* 0x000fe200000e0000 */
[----:B------:R-:W-:Y:S01]  /*95f0*/  UISETP.NE.AND UP2, UPT, UR63, URZ, UPT ;  /* 0x000000ff3f00728c */ /* 0x000fe2000bf45270 */
[----:B------:R-:W-:Y:S02]  /*9600*/  R2UR UR4, R59 ;  /* 0x000000003b0472ca */ /* 0x000fe400000e0000 */
[----:B------:R-:W-:Y:S02]  /*9610*/  ISETP.NE.U32.AND P4, PT, R50, RZ, PT ;  /* 0x000000ff3200720c */ /* 0x000fe40003f85070 */
[----:B------:R-:W-:Y:S02]  /*9620*/  ISETP.NE.U32.AND P2, PT, RZ, UR52, PT ;  /* 0x00000034ff007c0c */ /* 0x000fe4000bf45070 */
[----:B------:R-:W-:Y:S02]  /*9630*/  PLOP3.LUT P1, PT, PT, PT, UP2, 0x80, 0x8 ;  /* 0x000000000008781c */ /* 0x000fe40003f2f028 */
[----:B------:R-:W-:Y:S02]  /*9640*/  ISETP.NE.AND.EX P4, PT, R51, RZ, PT, P4 ;  /* 0x000000ff3300720c */ /* 0x000fe40003f85340 */
[----:B------:R-:W-:Y:S01]  /*9650*/  ISETP.NE.AND.EX P2, PT, RZ, UR53, PT, P2 ;  /* 0x00000035ff007c0c */ /* 0x000fe2000bf45320 */
[----:B------:R-:W-:Y:S04]  /*9660*/  UISETP.NE.U32.AND UP0, UPT, UR5, URZ, UPT ;  /* 0x000000ff0500728c */ /* 0x000fe8000bf05070 */
[----:B------:R-:W-:Y:S02]  /*9670*/  UISETP.NE.AND.EX UP1, UPT, UR4, URZ, UPT, UP0 ;  /* 0x000000ff0400728c */ /* 0x000fe4000bf25300 */
[----:B------:R-:W-:Y:S02]  /*9680*/  UPLOP3.LUT UP0, UPT, UPT, UPT, UPT, 0x40, 0x4 ;  /* 0x000000000004789c */ /* 0x000fe40003f0e870 */
[----:B------:R-:W-:Y:S06]  /*9690*/  @UP2 UPLOP3.LUT UP0, UPT, UPT, UPT, UP1, 0x80, 0x8 ;  /* 0x000000000008289c */ /* 0x000fec0003f0f010 */
[----:B------:R-:W-:Y:S01]  /*96a0*/  PLOP3.LUT P0, PT, PT, PT, UP0, 0x80, 0x8 ;  /* 0x000000000008781c */ /* 0x000fe20003f0f008 */
[----:B------:R-:W-:Y:S01]  /*96b0*/  @!UPT UIADD3 URZ, UPT, UPT, URZ, URZ, URZ ;  /* 0x000000fffffff290 */ /* 0x000fe2000fffe0ff */
[----:B------:R-:W-:Y:S11]  /*96c0*/  BRA.U !UP1, `(.L_x_87) ;  /* 0x0000000109407547 */ /* 0x000ff6000b800000 */
[----:B------:R-:W-:Y:S01]  /*96d0*/  UISETP.NE.U32.AND UP0, UPT, UR52, URZ, UPT ;  /* 0x000000ff3400728c */ /* 0x000fe2000bf05070 */
[----:B------:R-:W-:Y:S01]  /*96e0*/  R2UR UR6, R60 ;  /* 0x000000003c0672ca */ /* 0x000fe200000e0000 */
[----:B------:R-:W1:Y:S01]  /*96f0*/  LDCU.64 UR8, c[0x0][0x358] ;  /* 0x00006b00ff0877ac */ /* 0x000e620008000a00 */
[----:B------:R-:W-:Y:S02]  /*9700*/  HFMA2 R57, -RZ, RZ, 0, 5.9604644775390625e-08 ;  /* 0x00000001ff397431 */ /* 0x000fe400000001ff */
[----:B------:R-:W-:Y:S01]  /*9710*/  IMAD.MOV.U32 R0, RZ, RZ, 0x1 ;  /* 0x00000001ff007424 */ /* 0x000fe200078e00ff */
[----:B------:R-:W-:Y:S06]  /*9720*/  UISETP.NE.AND.EX UP0, UPT, UR53, URZ, UPT, UP0 ;  /* 0x000000ff3500728c */ /* 0x000fec000bf05300 */
[----:B------:R-:W-:Y:S05]  /*9730*/  PLOP3.LUT P3, PT, PT, PT, UP0, 0x80, 0x8 ;  /* 0x000000000008781c */ /* 0x000fea0003f6f008 */
[----:B------:R-:W2:Y:S01]  /*9740*/  @UP0 LDCU.64 UR4, c[0x0][0x888] ;  /* 0x00011100ff0407ac */ /* 0x000ea20008000a00 */
[----:B------:R-:W-:Y:S07]  /*9750*/  @UP0 UIMAD UR6, UR50, UR6, URZ ;  /* 0x00000006320602a4 */ /* 0x000fee000f8e02ff */
[----:B------:R-:W-:Y:S01]  /*9760*/  @!P3 PRMT R57, R0, 0x7610, R57 ;  /* 0x000076100039b816 */ /* 0x000fe20000000039 */
[----:B--2---:R-:W-:Y:S06]  /*9770*/  @UP0 UIMAD.WIDE UR4, UR6, 0x4, UR4 ;  /* 0x00000004060408a5 */ /* 0x004fec000f8e0204 */
[----:B------:R-:W-:Y:S02]  /*9780*/  IMAD.U32 R4, RZ, RZ, UR4 ;  /* 0x00000004ff047e24 */ /* 0x000fe4000f8e00ff */
[----:B------:R-:W-:Y:S03]  /*9790*/  IMAD.U32 R5, RZ, RZ, UR5 ;  /* 0x00000005ff057e24 */ /* 0x000fe6000f8e00ff */
[----:B------:R-:W2:Y:S02]  /*97a0*/  @!UP0 LDCU UR4, c[0x0][0x880] ;  /* 0x00011000ff0487ac */ /* 0x000ea40008000800 */
[----:B-1---5:R1:W5:Y:S02]  /*97b0*/  @P3 LDG.E R27, desc[UR8][R4.64] ;  /* 0x00000008041b3981 */ /* 0x022364000c1e1900 */
[----:B-12---:R-:W-:Y:S02]  /*97c0*/  @!P3 MOV R27, UR4 ;  /* 0x00000004001bbc02 */ /* 0x006fe40008000f00 */
.L_x_87:
[----:B------:R-:W-:Y:S05]  /*97d0*/  @!P4 BRA `(.L_x_88) ;  /* 0x000000000024c947 */ /* 0x000fea0003800000 */
[----:B------:R-:W-:Y:S01]  /*97e0*/  ISETP.NE.U32.AND P3, PT, R48, RZ, PT ;  /* 0x000000ff3000720c */ /* 0x000fe20003f65070 */
[----:B------:R-:W1:Y:S03]  /*97f0*/  LDCU.64 UR4, c[0x0][0x358] ;  /* 0x00006b00ff0477ac */ /* 0x000e660008000a00 */
[----:B------:R-:W-:Y:S11]  /*9800*/  ISETP.NE.AND.EX P3, PT, R49, RZ, PT, P3 ;  /* 0x000000ff3100720c */ /* 0x000ff60003f65330 */
[----:B------:R-:W-:Y:S02]  /*9810*/  @!UPT UIADD3 URZ, UPT, UPT, URZ, URZ, URZ ;  /* 0x000000fffffff290 */ /* 0x000fe4000fffe0ff */
[----:B------:R-:W2:Y:S01]  /*9820*/  @P3 LDC.64 R4, c[0x0][0x8a8] ;  /* 0x00022a00ff043b82 */ /* 0x000ea20000000a00 */
[----:B------:R-:W-:Y:S04]  /*9830*/  @P3 IMAD R0, R50, UR50, RZ ;  /* 0x0000003232003c24 */ /* 0x000fe8000f8e02ff */
[----:B--2---:R-:W-:Y:S05]  /*9840*/  @P3 IMAD.WIDE R4, R0, 0x4, R4 ;  /* 0x0000000400043825 */ /* 0x004fea00078e0204 */
[----:B-1---5:R1:W5:Y:S02]  /*9850*/  @P3 LDG.E R24, desc[UR4][R4.64] ;  /* 0x0000000404183981 */ /* 0x022364000c1e1900 */
[----:B-1----:R-:W2:Y:S02]  /*9860*/  @!P3 LDC R24, c[0x0][0x8a0] ;  /* 0x00022800ff18bb82 */ /* 0x002ea40000000800 */
.L_x_88:
[----:B-----5:R-:W-:Y:S01]  /*9870*/  FSETP.NEU.AND P4, PT, R27, RZ, PT ;  /* 0x000000ff1b00720b */ /* 0x020fe20003f8d000 */
[----:B------:R-:W-:Y:S01]  /*9880*/  USHF.L.U32 UR8, UR49, 0x6, URZ ;  /* 0x0000000631087899 */ /* 0x000fe200080006ff */
[----:B------:R-:W-:Y:S01]  /*9890*/  SEL R4, RZ, 0xffffffff, P2 ;  /* 0xffffffffff047807 */ /* 0x000fe20001000000 */
[----:B------:R-:W-:Y:S01]  /*98a0*/  IMAD.SHL.U32 R83, R55, 0x4, RZ ;  /* 0x0000000437537824 */ /* 0x000fe200078e00ff */
[----:B------:R-:W-:Y:S01]  /*98b0*/  @P1 LOP3.LUT P2, RZ, R57, 0xff, RZ, 0xc0, !PT ;  /* 0x000000ff39ff1812 */ /* 0x000fe2000784c0ff */
[----:B------:R-:W-:Y:S01]  /*98c0*/  BSSY B1, `(.L_x_89) ;  /* 0x0000056000017945 */ /* 0x000fe20003800000 */
[----:B------:R-:W-:Y:S01]  /*98d0*/  @P1 SEL R0, RZ, 0xffffffff, P4 ;  /* 0xffffffffff001807 */ /* 0x000fe20002000000 */
[----:B------:R-:W-:Y:S01]  /*98e0*/  IMAD.U32 R74, RZ, RZ, UR8 ;  /* 0x00000008ff4a7e24 */ /* 0x000fe2000f8e00ff */
[----:B------:R-:W-:Y:S01]  /*98f0*/  LOP3.LUT R54, R54, 0x1, RZ, 0x3c, !PT ;  /* 0x0000000136367812 */ /* 0x000fe200078e3cff */
[----:B------:R-:W-:Y:S01]  /*9900*/  VIADD R78, R83, UR45 ;  /* 0x0000002d534e7c36 */ /* 0x000fe20008000000 */
[----:B------:R-:W-:Y:S01]  /*9910*/  @P0 SEL R0, R4, R0, !P2 ;  /* 0x0000000004000207 */ /* 0x000fe20005000000 */
[----:B------:R-:W-:Y:S01]  /*9920*/  IMAD.MOV.U32 R84, RZ, RZ, 0x1 ;  /* 0x00000001ff547424 */ /* 0x000fe200078e00ff */
[----:B------:R-:W-:Y:S01]  /*9930*/  LEA R81, R22, UR45, 0x3 ;  /* 0x0000002d16517c11 */ /* 0x000fe2000f8e18ff */
[----:B------:R-:W-:Y:S01]  /*9940*/  IMAD.IADD R25, R23, 0x1, R2 ;  /* 0x0000000117197824 */ /* 0x000fe200078e0202 */
[----:B------:R-:W-:Y:S01]  /*9950*/  @P1 LOP3.LUT R0, R0, 0x1, RZ, 0xc0, !PT ;  /* 0x0000000100001812 */ /* 0x000fe200078ec0ff */
[----:B------:R-:W-:Y:S01]  /*9960*/  IMAD.MOV.U32 R82, RZ, RZ, RZ ;  /* 0x000000ffff527224 */ /* 0x000fe200078e00ff */
[----:B------:R-:W-:Y:S02]  /*9970*/  R2UR UR4, R65 ;  /* 0x00000000410472ca */ /* 0x000fe400000e0000 */
[----:B------:R-:W-:Y:S02]  /*9980*/  CS2R R38, SRZ ;  /* 0x0000000000267805 */ /* 0x000fe4000001ff00 */
[----:B------:R-:W-:Y:S02]  /*9990*/  ISETP.NE.U32.OR P3, PT, R0, 0x1, !P1 ;  /* 0x000000010000780c */ /* 0x000fe40004f65470 */
[----:B------:R-:W-:Y:S02]  /*99a0*/  CS2R R36, SRZ ;  /* 0x0000000000247805 */ /* 0x000fe4000001ff00 */
[----:B------:R-:W-:Y:S02]  /*99b0*/  R2UR UR7, R64 ;  /* 0x00000000400772ca */ /* 0x000fe400000e0000 */
[----:B------:R-:W-:Y:S02]  /*99c0*/  CS2R R34, SRZ ;  /* 0x0000000000227805 */ /* 0x000fe4000001ff00 */
[----:B------:R-:W-:Y:S02]  /*99d0*/  R2UR UR10, R66 ;  /* 0x00000000420a72ca */ /* 0x000fe400000e0000 */
[----:B------:R-:W-:Y:S02]  /*99e0*/  CS2R R32, SRZ ;  /* 0x0000000000207805 */ /* 0x000fe4000001ff00 */
[----:B------:R-:W-:Y:S02]  /*99f0*/  R2UR UR6, R62 ;  /* 0x000000003e0672ca */ /* 0x000fe400000e0000 */
[----:B------:R-:W-:Y:S02]  /*9a00*/  CS2R R42, SRZ ;  /* 0x00000000002a7805 */ /* 0x000fe4000001ff00 */
[----:B------:R-:W-:Y:S02]  /*9a10*/  R2UR UR9, R63 ;  /* 0x000000003f0972ca */ /* 0x000fe400000e0000 */
[----:B------:R-:W-:Y:S02]  /*9a20*/  CS2R R40, SRZ ;  /* 0x0000000000287805 */ /* 0x000fe4000001ff00 */
[----:B------:R-:W-:Y:S01]  /*9a30*/  R2UR UR11, R61 ;  /* 0x000000003d0b72ca */ /* 0x000fe200000e0000 */
[----:B------:R-:W-:Y:S01]  /*9a40*/  UIMAD.WIDE.U32 UR4, UR8, UR4, URZ ;  /* 0x00000004080472a5 */ /* 0x000fe2000f8e00ff */
[----:B------:R-:W-:Y:S02]  /*9a50*/  P2R R76, PR, RZ, 0x8 ;  /* 0x00000008ff4c7803 */ /* 0x000fe40000000000 */
[----:B------:R-:W-:Y:S02]  /*9a60*/  CS2R R46, SRZ ;  /* 0x00000000002e7805 */ /* 0x000fe4000001ff00 */
[----:B------:R-:W-:Y:S02]  /*9a70*/  @P3 SHF.L.U32 R0, R54, 0x1f, RZ ;  /* 0x0000001f36003819 */ /* 0x000fe400000006ff */
[----:B------:R-:W-:Y:S02]  /*9a80*/  CS2R R44, SRZ ;  /* 0x00000000002c7805 */ /* 0x000fe4000001ff00 */
[----:B------:R-:W-:Y:S01]  /*9a90*/  LOP3.LUT P5, R75, R57, 0xff, RZ, 0xc0, !PT ;  /* 0x000000ff394b7812 */ /* 0x000fe200078ac0ff */
[----:B------:R-:W-:Y:S01]  /*9aa0*/  UISETP.NE.AND UP0, UPT, UR10, 0x1, UPT ;  /* 0x000000010a00788c */ /* 0x000fe2000bf05270 */
[----:B------:R1:W3:Y:S01]  /*9ab0*/  @P3 SYNCS.PHASECHK.TRANS64.TRYWAIT P1, [UR45+0x40], R0 ;  /* 0x00004000ff0035a7 */ /* 0x0002e2000802112d */
[----:B------:R-:W-:Y:S01]  /*9ac0*/  PLOP3.LUT P3, PT, PT, PT, UP1, 0x80, 0x8 ;  /* 0x000000000008781c */ /* 0x000fe20003f6f018 */
[----:B------:R-:W-:Y:S01]  /*9ad0*/  UMOV UR4, UR5 ;  /* 0x0000000500047c82 */ /* 0x000fe20008000000 */
[----:B------:R-:W-:Y:S01]  /*9ae0*/  SEL R3, RZ, 0xffffffff, P4 ;  /* 0xffffffffff037807 */ /* 0x000fe20002000000 */
[----:B------:R-:W-:Y:S01]  /*9af0*/  USHF.R.U32.HI UR4, URZ, UR7, UR4 ;  /* 0x00000007ff047299 */ /* 0x000fe20008011604 */
[----:B------:R-:W-:Y:S01]  /*9b00*/  ISETP.NE.AND P4, PT, R76, RZ, PT ;  /* 0x000000ff4c00720c */ /* 0x000fe20003f85270 */
[----:B------:R-:W-:Y:S02]  /*9b10*/  VIADD R79, R78, 0x400 ;  /* 0x000004004e4f7836 */ /* 0x000fe40000000000 */
[----:B------:R-:W-:Y:S01]  /*9b20*/  USEL UR4, UR8, UR4, !UP0 ;  /* 0x0000000408047287 */ /* 0x000fe2000c000000 */
[----:B------:R-:W-:Y:S01]  /*9b30*/  IMAD.IADD R77, R70, 0x1, R78 ;  /* 0x00000001464d7824 */ /* 0x000fe200078e024e */
[----:B------:R-:W-:Y:S02]  /*9b40*/  UISETP.NE.AND UP0, UPT, UR9, 0x1, UPT ;  /* 0x000000010900788c */ /* 0x000fe4000bf05270 */
[----:B------:R-:W-:Y:S02]  /*9b50*/  UIMAD.WIDE.U32 UR6, UR4, UR6, URZ ;  /* 0x00000006040672a5 */ /* 0x000fe4000f8e00ff */
[----:B------:R-:W-:Y:S01]  /*9b60*/  IMAD.U32 R73, RZ, RZ, UR4 ;  /* 0x00000004ff497e24 */ /* 0x000fe2000f8e00ff */
[----:B------:R-:W-:Y:S01]  /*9b70*/  @P3 SEL R3, R4, R3, !P5 ;  /* 0x0000000304033207 */ /* 0x000fe20006800000 */
[----:B------:R-:W-:Y:S01]  /*9b80*/  IMAD R5, RZ, RZ, -UR4 ;  /* 0x80000004ff057e24 */ /* 0x000fe2000f8e02ff */
[----:B------:R-:W-:Y:S01]  /*9b90*/  PLOP3.LUT P2, PT, PT, PT, UP0, 0x80, 0x8 ;  /* 0x000000000008781c */ /* 0x000fe20003f4f008 */
[----:B------:R-:W-:Y:S01]  /*9ba0*/  IMAD.U32 R72, RZ, RZ, UR4 ;  /* 0x00000004ff487e24 */ /* 0x000fe2000f8e00ff */
[----:B------:R-:W-:Y:S01]  /*9bb0*/  UMOV UR5, UR7 ;  /* 0x0000000700057c82 */ /* 0x000fe20008000000 */
[----:B------:R-:W-:Y:S01]  /*9bc0*/  LOP3.LUT R3, R3, 0x1, RZ, 0xc0, !PT ;  /* 0x0000000103037812 */ /* 0x000fe200078ec0ff */
[----:B------:R-:W-:Y:S01]  /*9bd0*/  USHF.R.U32.HI UR5, URZ, UR11, UR5 ;  /* 0x0000000bff057299 */ /* 0x000fe20008011605 */
[----:B------:R-:W-:Y:S01]  /*9be0*/  IMAD R74, R5, UR10, R74 ;  /* 0x0000000a054a7c24 */ /* 0x000fe2000f8e024a */
[----:B-1----:R-:W-:Y:S02]  /*9bf0*/  SHF.L.U32 R0, R53, 0x1f, RZ ;  /* 0x0000001f35007819 */ /* 0x002fe400000006ff */
[----:B------:R-:W-:Y:S02]  /*9c00*/  ISETP.NE.U32.AND P6, PT, R3, 0x1, PT ;  /* 0x000000010300780c */ /* 0x000fe40003fc5070 */
[----:B------:R1:W4:Y:S01]  /*9c10*/  SYNCS.PHASECHK.TRANS64.TRYWAIT P0, [R81+URZ+0xa0], R0 ;  /* 0x0000a000510075a7 */ /* 0x00032200080011ff */
[----:B------:R-:W-:Y:S02]  /*9c20*/  SEL R73, R73, UR5, !P2 ;  /* 0x0000000549497c07 */ /* 0x000fe4000d000000 */
[----:B------:R-:W-:Y:S03]  /*9c30*/  P2R R85, PR, RZ, 0x40 ;  /* 0x00000040ff557803 */ /* 0x000fe60000000000 */
[----:B------:R-:W-:Y:S04]  /*9c40*/  IMAD.MOV R4, RZ, RZ, -R73 ;  /* 0x000000ffff047224 */ /* 0x000fe800078e0a49 */
[----:B------:R-:W-:Y:S01]  /*9c50*/  IMAD R72, R4, UR9, R72 ;  /* 0x0000000904487c24 */ /* 0x000fe2000f8e0248 */
[----:B---3--:R-:W-:Y:S01]  /*9c60*/  @P4 SEL R84, RZ, 0x1, !P1 ;  /* 0x00000001ff544807 */ /* 0x008fe20004800000 */
[----:B-1----:R-:W-:Y:S06]  /*9c70*/  @!P4 BRA `(.L_x_90) ;  /* 0x000000000068c947 */ /* 0x002fec0003800000 */
[C---:B------:R-:W-:Y:S01]  /*9c80*/  @P6 IMAD R5, R71.reuse, 0x4, R79 ;  /* 0x0000000447056824 */ /* 0x040fe200078e024f */
[----:B------:R-:W-:Y:S01]  /*9c90*/  ISETP.NE.AND P1, PT, R84, RZ, PT ;  /* 0x000000ff5400720c */ /* 0x000fe20003f25270 */
[----:B------:R-:W-:Y:S01]  /*9ca0*/  @P6 IMAD R4, R71, 0x4, R78 ;  /* 0x0000000447046824 */ /* 0x000fe200078e024e */
[----:B------:R-:W-:Y:S01]  /*9cb0*/  BSSY B0, `(.L_x_91) ;  /* 0x000000e000007945 */ /* 0x000fe20003800000 */
[----:B------:R-:W-:Y:S01]  /*9cc0*/  IMAD.MOV.U32 R38, RZ, RZ, RZ ;  /* 0x000000ffff267224 */ /* 0x000fe200078e00ff */
[----:B------:R-:W-:Y:S01]  /*9cd0*/  CS2R R34, SRZ ;  /* 0x0000000000227805 */ /* 0x000fe2000001ff00 */
[----:B------:R-:W-:Y:S01]  /*9ce0*/  @P6 IMAD.IADD R5, R70, 0x1, R5 ;  /* 0x0000000146056824 */ /* 0x000fe200078e0205 */
[----:B------:R-:W-:Y:S02]  /*9cf0*/  CS2R R32, SRZ ;  /* 0x0000000000207805 */ /* 0x000fe4000001ff00 */
[----:B------:R-:W-:Y:S02]  /*9d00*/  CS2R R36, SRZ ;  /* 0x0000000000247805 */ /* 0x000fe4000001ff00 */
[----:B------:R-:W-:Y:S02]  /*9d10*/  CS2R R46, SRZ ;  /* 0x00000000002e7805 */ /* 0x000fe4000001ff00 */
[----:B------:R-:W-:Y:S02]  /*9d20*/  CS2R R44, SRZ ;  /* 0x00000000002c7805 */ /* 0x000fe4000001ff00 */
[----:B------:R-:W-:Y:S02]  /*9d30*/  CS2R R42, SRZ ;  /* 0x00000000002a7805 */ /* 0x000fe4000001ff00 */
[----:B------:R-:W-:Y:S01]  /*9d40*/  CS2R R40, SRZ ;  /* 0x0000000000287805 */ /* 0x000fe2000001ff00 */
[----:B------:R-:W-:Y:S06]  /*9d50*/  @P1 BRA `(.L_x_92) ;  /* 0x00000000000c1947 */ /* 0x000fec0003800000 */
[----:B------:R-:W-:Y:S04]  /*9d60*/  SHF.L.U32 R3, R54, 0x1f, RZ ;  /* 0x0000001f36037819 */ /* 0x000fe800000006ff */
[----:B------:R-:W1:Y:S02]  /*9d70*/  SYNCS.PHASECHK.TRANS64.TRYWAIT P1, [UR45+0x40], R3 ;  /* 0x00004003ff0075a7 */ /* 0x000e64000802112d */
[----:B-1----:R-:W-:Y:S05]  /*9d80*/  @!P1 BRA `(.L_x_93) ;  /* 0x0000003000509947 */ /* 0x002fea0003800000 */
.L_x_92:
[----:B------:R-:W-:Y:S05]  /*9d90*/  BSYNC B0 ;  /* 0x0000000000007941 */ /* 0x000fea0003800000 */
.L_x_91:
[----:B------:R-:W-:Y:S01]  /*9da0*/  ISETP.NE.AND P1, PT, R85, RZ, PT ;  /* 0x000000ff5500720c */ /* 0x000fe20003f25270 */
[----:B------:R-:W-:Y:S11]  /*9db0*/  HFMA2 R82, -RZ, RZ, 0, 5.9604644775390625e-08 ;  /* 0x00000001ff527431 */ /* 0x000ff600000001ff */
[----:B------:R-:W-:Y:S01]  /*9dc0*/  @!UPT UIADD3 URZ, UPT, UPT, URZ, URZ, URZ ;  /* 0x000000fffffff290 */ /* 0x000fe2000fffe0ff */
[----:B------:R-:W-:Y:S05]  /*9dd0*/  @P1 WARPSYNC.ALL ;  /* 0x0000000000001948 */ /* 0x000fea0003800000 */
[----:B------:R3:W1:Y:S04]  /*9de0*/  @P1 LDSM.16.M88.4 R32, [R4+0x400] ;  /* 0x000400000420183b */ /* 0x0006680000000200 */
[----:B------:R3:W1:Y:S04]  /*9df0*/  @P1 LDSM.16.M88.4 R36, [R5] ;  /* 0x000000000524183b */ /* 0x0006680000000200 */
[----:B------:R3:W1:Y:S04]  /*9e00*/  @P1 LDSM.16.M88.4 R44, [R83+UR45+0x400] ;  /* 0x0004002d532c183b */ /* 0x0006680008000200 */
[----:B------:R3:W1:Y:S02]  /*9e10*/  @P1 LDSM.16.M88.4 R40, [R77+0x400] ;  /* 0x000400004d28183b */ /* 0x0006640000000200 */
.L_x_90:
[----:B------:R-:W-:Y:S05]  /*9e20*/  BSYNC B1 ;  /* 0x0000000000017941 */ /* 0x000fea0003800000 */
.L_x_89:
[----:B-1----:R-:W-:Y:S04]  /*9e30*/  SHF.R.U32.HI R2, RZ, 0x15, R25 ;  /* 0x00000015ff027819 */ /* 0x002fe80000011619 */
[----:B------:R-:W-:Y:S01]  /*9e40*/  LOP3.LUT P1, RZ, R2, 0x3, R58, 0x48, !PT ;  /* 0x0000000302ff7812 */ /* 0x000fe2000782483a */
[----:B------:R-:W-:Y:S01]  /*9e50*/  @!UPT UIADD3 URZ, UPT, UPT, URZ, URZ, URZ ;  /* 0x000000fffffff290 */ /* 0x000fe2000fffe0ff */
[----:B----4-:R-:W-:Y:S11]  /*9e60*/  @P0 BRA `(.L_x_94) ;  /* 0x0000000000080947 */ /* 0x010ff60003800000 */
[----:B------:R-:W1:Y:S02]  /*9e70*/  SYNCS.PHASECHK.TRANS64.TRYWAIT P0, [R81+URZ+0xa0], R0 ;  /* 0x0000a000510075a7 */ /* 0x000e6400080011ff */
[----:B-1----:R-:W-:Y:S05]  /*9e80*/  @!P0 BRA `(.L_x_95) ;  /* 0x0000003000288947 */ /* 0x002fea0003800000 */
.L_x_94:
[----:B------:R-:W-:Y:S05]  /*9e90*/  @!P1 BRA `(.L_x_96) ;  /* 0x0000000000409947 */ /* 0x000fea0003800000 */
[----:B------:R-:W3:Y:S01]  /*9ea0*/  LDCU.64 UR8, c[0x4][0x70] ;  /* 0x01000e00ff0877ac */ /* 0x000ee20008000a00 */
[----:B------:R-:W-:Y:S01]  /*9eb0*/  MOV R3, 0x0 ;  /* 0x0000000000037802 */ /* 0x000fe20000000f00 */
[----:B------:R-:W-:Y:S02]  /*9ec0*/  HFMA2 R12, -RZ, RZ, 0, 5.9604644775390625e-08 ;  /* 0x00000001ff0c7431 */ /* 0x000fe400000001ff */
[----:B------:R-:W-:Y:S02]  /*9ed0*/  IMAD.MOV.U32 R8, RZ, RZ, 0x192 ;  /* 0x00000192ff087424 */ /* 0x000fe400078e00ff */
[----:B------:R-:W-:Y:S01]  /*9ee0*/  IMAD.MOV.U32 R13, RZ, RZ, RZ ;  /* 0x000000ffff0d7224 */ /* 0x000fe200078e00ff */
[----:B------:R-:W4:Y:S01]  /*9ef0*/  LDCU.64 UR6, c[0x4][0x78] ;  /* 0x01000f00ff0677ac */ /* 0x000f220008000a00 */
[----:B------:R-:W1:Y:S01]  /*9f00*/  LDC.64 R2, c[0x4][R3] ;  /* 0x0100000003027b82 */ /* 0x000e620000000a00 */
[----:B------:R-:W5:Y:S01]  /*9f10*/  LDCU.64 UR4, c[0x4][0x10] ;  /* 0x01000200ff0477ac */ /* 0x000f620008000a00 */
[----:B---3--:R-:W-:Y:S01]  /*9f20*/  MOV R5, UR9 ;  /* 0x0000000900057c02 */ /* 0x008fe20008000f00 */
[----:B------:R-:W-:Y:S01]  /*9f30*/  IMAD.U32 R4, RZ, RZ, UR8 ;  /* 0x00000008ff047e24 */ /* 0x000fe2000f8e00ff */
[----:B----4-:R-:W-:Y:S01]  /*9f40*/  MOV R7, UR7 ;  /* 0x0000000700077c02 */ /* 0x010fe20008000f00 */
[----:B------:R-:W-:Y:S01]  /*9f50*/  IMAD.U32 R6, RZ, RZ, UR6 ;  /* 0x00000006ff067e24 */ /* 0x000fe2000f8e00ff */
[----:B-----5:R-:W-:Y:S01]  /*9f60*/  MOV R11, UR5 ;  /* 0x00000005000b7c02 */ /* 0x020fe20008000f00 */
[----:B------:R-:W-:Y:S02]  /*9f70*/  IMAD.U32 R10, RZ, RZ, UR4 ;  /* 0x00000004ff0a7e24 */ /* 0x000fe4000f8e00ff */
[----:B------:R-:W-:Y:S07]  /*9f80*/  LEPC R20, `(.L_x_96) ;  /* 0x000000001014794e */ /* 0x000fee0000000000 */
[----:B-12---:R-:W-:Y:S05]  /*9f90*/  CALL.ABS.NOINC R2 ;  /* 0x0000000002007343 */ /* 0x006fea0003c00000 */
.L_x_96:
[----:B------:R-:W-:Y:S01]  /*9fa0*/  LOP3.LUT R20, R44, 0xffffe000, RZ, 0xc0, !PT ;  /* 0xffffe0002c147812 */ /* 0x000fe200078ec0ff */
[----:B------:R-:W-:Y:S05]  /*9fb0*/  WARPSYNC.ALL ;  /* 0x0000000000007948 */ /* 0x000fea0003800000 */
[----:B------:R-:W-:Y:S01]  /*9fc0*/  R2UR UR4, R25 ;  /* 0x00000000190472ca */ /* 0x000fe200000e0000 */
[----:B------:R-:W-:Y:S01]  /*9fd0*/  IMAD.SHL.U32 R87, R71, 0x4, RZ ;  /* 0x0000000447577824 */ /* 0x000fe200078e00ff */
[----:B------:R-:W-:Y:S01]  /*9fe0*/  LOP3.LUT R21, R45, 0xffffe000, RZ, 0xc0, !PT ;  /* 0xffffe0002d157812 */ /* 0x000fe200078ec0ff */
[----:B------:R-:W-:Y:S01]  /*9ff0*/  BSSY.RECONVERGENT B0, `(.L_x_97) ;  /* 0x000005b000007945 */ /* 0x000fe20003800200 */
[----:B------:R-:W-:Y:S02]  /*a000*/  ISETP.NE.AND P0, PT, R56, RZ, PT ;  /* 0x000000ff3800720c */ /* 0x000fe40003f05270 */
[----:B------:R-:W-:Y:S05]  /*a010*/  IADD3 R79, PT, PT, R79, R87, RZ ;  /* 0x000000574f4f7210 */ /* 0x000fea0007ffe0ff */
[----:B------:R-:W-:Y:S02]  /*a020*/  IMAD.IADD R80, R70, 0x1, R79 ;  /* 0x0000000146507824 */ /* 0x000fe400078e024f */
[----:B---3--:R-:W1:Y:S02]  /*a030*/  LDTM.16dp128bit.x8 R4, tmem[UR4] ;  /* 0x00000004000479ee */ /* 0x008e640008180000 */
[C---:B-12---:R-:W-:Y:S01]  /*a040*/  FMUL R0, R24.reuse, R4 ;  /* 0x0000000418007220 */ /* 0x046fe20000400000 */
[C---:B------:R-:W-:Y:S01]  /*a050*/  FMUL R2, R24.reuse, R5 ;  /* 0x0000000518027220 */ /* 0x040fe20000400000 */
[C---:B------:R-:W-:Y:S01]  /*a060*/  FMUL R3, R24.reuse, R6 ;  /* 0x0000000618037220 */ /* 0x040fe20000400000 */
[----:B------:R-:W-:Y:S01]  /*a070*/  FMUL R4, R24, R8 ;  /* 0x0000000818047220 */ /* 0x000fe20000400000 */
[C---:B------:R-:W-:Y:S01]  /*a080*/  FFMA R28, R27.reuse, R20, R0 ;  /* 0x000000141b1c7223 */ /* 0x040fe20000000000 */
[----:B------:R-:W-:Y:S01]  /*a090*/  LOP3.LUT R0, R46, 0xffffe000, RZ, 0xc0, !PT ;  /* 0xffffe0002e007812 */ /* 0x000fe200078ec0ff */
[----:B------:R-:W-:Y:S01]  /*a0a0*/  FFMA R29, R27, R21, R2 ;  /* 0x000000151b1d7223 */ /* 0x000fe20000000002 */
[----:B------:R-:W-:Y:S01]  /*a0b0*/  LOP3.LUT R2, R47, 0xffffe000, RZ, 0xc0, !PT ;  /* 0xffffe0002f027812 */ /* 0x000fe200078ec0ff */
[C---:B------:R-:W-:Y:S01]  /*a0c0*/  FMUL R5, R24.reuse, R9 ;  /* 0x0000000918057220 */ /* 0x040fe20000400000 */
[----:B------:R-:W-:Y:S01]  /*a0d0*/  F2FP.TF32.F32.PACK_B R28, R28 ;  /* 0x0000001cff1c723e */ /* 0x000fe200024050ff */
[C---:B------:R-:W-:Y:S01]  /*a0e0*/  FMUL R8, R24.reuse, R12 ;  /* 0x0000000c18087220 */ /* 0x040fe20000400000 */
[----:B------:R-:W-:Y:S01]  /*a0f0*/  F2FP.TF32.F32.PACK_B R29, R29 ;  /* 0x0000001dff1d723e */ /* 0x000fe200024050ff */
[C---:B------:R-:W-:Y:S01]  /*a100*/  FMUL R9, R24.reuse, R13 ;  /* 0x0000000d18097220 */ /* 0x040fe20000400000 */
[----:B------:R-:W-:Y:S01]  /*a110*/  FMUL R12, R24, R16 ;  /* 0x00000010180c7220 */ /* 0x000fe20000400000 */
[----:B------:R-:W-:Y:S01]  /*a120*/  LOP3.LUT R16, R40, 0xffffe000, RZ, 0xc0, !PT ;  /* 0xffffe00028107812 */ /* 0x000fe200078ec0ff */
[C---:B------:R-:W-:Y:S01]  /*a130*/  FMUL R7, R24.reuse, R7 ;  /* 0x0000000718077220 */ /* 0x040fe20000400000 */
[----:B------:R-:W-:Y:S01]  /*a140*/  FMUL R13, R24, R17 ;  /* 0x00000011180d7220 */ /* 0x000fe20000400000 */
[----:B------:R-:W-:Y:S01]  /*a150*/  LOP3.LUT R17, R41, 0xffffe000, RZ, 0xc0, !PT ;  /* 0xffffe00029117812 */ /* 0x000fe200078ec0ff */
[----:B------:R-:W-:Y:S01]  /*a160*/  FFMA R30, R27, R0, R3 ;  /* 0x000000001b1e7223 */ /* 0x000fe20000000003 */
[----:B------:R-:W-:Y:S01]  /*a170*/  LOP3.LUT R0, R42, 0xffffe000, RZ, 0xc0, !PT ;  /* 0xffffe0002a007812 */ /* 0x000fe200078ec0ff */
[----:B------:R-:W-:Y:S01]  /*a180*/  FMUL R6, R24, R10 ;  /* 0x0000000a18067220 */ /* 0x000fe20000400000 */
[----:B------:R-:W-:Y:S01]  /*a190*/  LOP3.LUT R3, R33, 0xffffe000, RZ, 0xc0, !PT ;  /* 0xffffe00021037812 */ /* 0x000fe200078ec0ff */
[----:B------:R-:W-:Y:S01]  /*a1a0*/  FFMA R31, R27, R2, R7 ;  /* 0x000000021b1f7223 */ /* 0x000fe20000000007 */
[----:B------:R-:W-:Y:S01]  /*a1b0*/  LOP3.LUT R2, R43, 0xffffe000, RZ, 0xc0, !PT ;  /* 0xffffe0002b027812 */ /* 0x000fe200078ec0ff */
[C---:B------:R-:W-:Y:S01]  /*a1c0*/  FFMA R4, R27.reuse, R16, R4 ;  /* 0x000000101b047223 */ /* 0x040fe20000000004 */
[----:B------:R-:W-:Y:S01]  /*a1d0*/  LOP3.LUT R16, R34, 0xffffe000, RZ, 0xc0, !PT ;  /* 0xffffe00022107812 */ /* 0x000fe200078ec0ff */
[C---:B------:R-:W-:Y:S01]  /*a1e0*/  FFMA R5, R27.reuse, R17, R5 ;  /* 0x000000111b057223 */ /* 0x040fe20000000005 */
[----:B------:R-:W-:Y:S01]  /*a1f0*/  F2FP.TF32.F32.PACK_B R30, R30 ;  /* 0x0000001eff1e723e */ /* 0x000fe200024050ff */
[C---:B------:R-:W-:Y:S01]  /*a200*/  FFMA R6, R27.reuse, R0, R6 ;  /* 0x000000001b067223 */ /* 0x040fe20000000006 */
[----:B------:R-:W-:Y:S01]  /*a210*/  LOP3.LUT R0, R32, 0xffffe000, RZ, 0xc0, !PT ;  /* 0xffffe00020007812 */ /* 0x000fe200078ec0ff */
[C---:B------:R-:W-:Y:S01]  /*a220*/  FMUL R11, R24.reuse, R11 ;  /* 0x0000000b180b7220 */ /* 0x040fe20000400000 */
[----:B------:R-:W-:Y:S01]  /*a230*/  F2FP.TF32.F32.PACK_B R31, R31 ;  /* 0x0000001fff1f723e */ /* 0x000fe200024050ff */
[----:B------:R-:W-:Y:S01]  /*a240*/  FMUL R10, R24, R14 ;  /* 0x0000000e180a7220 */ /* 0x000fe20000400000 */
[----:B------:R-:W-:Y:S01]  /*a250*/  F2FP.TF32.F32.PACK_B R4, R4 ;  /* 0x00000004ff04723e */ /* 0x000fe200024050ff */
[----:B------:R-:W-:Y:S01]  /*a260*/  FFMA R7, R27, R2, R11 ;  /* 0x000000021b077223 */ /* 0x000fe2000000000b */
[----:B------:R-:W-:Y:S01]  /*a270*/  LOP3.LUT R2, R35, 0xffffe000, RZ, 0xc0, !PT ;  /* 0xffffe00023027812 */ /* 0x000fe200078ec0ff */
[C---:B------:R-:W-:Y:S01]  /*a280*/  FFMA R8, R27.reuse, R0, R8 ;  /* 0x000000001b087223 */ /* 0x040fe20000000008 */
[----:B------:R-:W-:Y:S01]  /*a290*/  LOP3.LUT R0, R36, 0xffffe000, RZ, 0xc0, !PT ;  /* 0xffffe00024007812 */ /* 0x000fe200078ec0ff */
[----:B------:R1:W-:Y:S01]  /*a2a0*/  STSM.16.M88.4 [R78+0x400], R28 ;  /* 0x0004001c4e007844 */ /* 0x0003e20000000200 */
[----:B------:R-:W-:Y:S01]  /*a2b0*/  F2FP.TF32.F32.PACK_B R5, R5 ;  /* 0x00000005ff05723e */ /* 0x000fe200024050ff */
[----:B------:R-:W-:Y:S01]  /*a2c0*/  FMUL R15, R24, R15 ;  /* 0x0000000f180f7220 */ /* 0x000fe20000400000 */
[----:B------:R-:W-:Y:S01]  /*a2d0*/  F2FP.TF32.F32.PACK_B R6, R6 ;  /* 0x00000006ff06723e */ /* 0x000fe200024050ff */
[C---:B------:R-:W-:Y:S01]  /*a2e0*/  FFMA R9, R27.reuse, R3, R9 ;  /* 0x000000031b097223 */ /* 0x040fe20000000009 */
[C---:B------:R-:W-:Y:S01]  /*a2f0*/  FFMA R10, R27.reuse, R16, R10 ;  /* 0x000000101b0a7223 */ /* 0x040fe2000000000a */
[----:B------:R-:W-:Y:S01]  /*a300*/  FFMA R11, R27, R2, R15 ;  /* 0x000000021b0b7223 */ /* 0x000fe2000000000f */
[----:B------:R-:W-:Y:S01]  /*a310*/  LOP3.LUT R2, R37, 0xffffe000, RZ, 0xc0, !PT ;  /* 0xffffe00025027812 */ /* 0x000fe200078ec0ff */
[----:B------:R-:W-:Y:S01]  /*a320*/  FFMA R12, R27, R0, R12 ;  /* 0x000000001b0c7223 */ /* 0x000fe2000000000c */
[----:B------:R-:W-:Y:S01]  /*a330*/  LOP3.LUT R3, R38, 0xffffe000, RZ, 0xc0, !PT ;  /* 0xffffe00026037812 */ /* 0x000fe200078ec0ff */
[C---:B------:R-:W-:Y:S01]  /*a340*/  FMUL R14, R24.reuse, R18 ;  /* 0x00000012180e7220 */ /* 0x040fe20000400000 */
[----:B------:R-:W-:Y:S01]  /*a350*/  LOP3.LUT R0, R39, 0xffffe000, RZ, 0xc0, !PT ;  /* 0xffffe00027007812 */ /* 0x000fe200078ec0ff */
[----:B------:R-:W-:Y:S01]  /*a360*/  FMUL R19, R24, R19 ;  /* 0x0000001318137220 */ /* 0x000fe20000400000 */
[----:B------:R-:W-:Y:S01]  /*a370*/  F2FP.TF32.F32.PACK_B R7, R7 ;  /* 0x00000007ff07723e */ /* 0x000fe200024050ff */
[C---:B------:R-:W-:Y:S01]  /*a380*/  FFMA R13, R27.reuse, R2, R13 ;  /* 0x000000021b0d7223 */ /* 0x040fe2000000000d */
[C---:B------:R-:W-:Y:S01]  /*a390*/  FFMA R14, R27.reuse, R3, R14 ;  /* 0x000000031b0e7223 */ /* 0x040fe2000000000e */
[----:B------:R-:W-:Y:S01]  /*a3a0*/  FFMA R15, R27, R0, R19 ;  /* 0x000000001b0f7223 */ /* 0x000fe20000000013 */
[----:B------:R-:W-:Y:S01]  /*a3b0*/  F2FP.TF32.F32.PACK_B R8, R8 ;  /* 0x00000008ff08723e */ /* 0x000fe200024050ff */
[----:B------:R1:W-:Y:S01]  /*a3c0*/  STSM.16.M88.4 [R77+0x400], R4 ;  /* 0x000400044d007844 */ /* 0x0003e20000000200 */
[----:B------:R-:W-:Y:S02]  /*a3d0*/  F2FP.TF32.F32.PACK_B R9, R9 ;  /* 0x00000009ff09723e */ /* 0x000fe400024050ff */
[----:B------:R-:W-:Y:S02]  /*a3e0*/  F2FP.TF32.F32.PACK_B R10, R10 ;  /* 0x0000000aff0a723e */ /* 0x000fe400024050ff */
[----:B------:R-:W-:Y:S02]  /*a3f0*/  F2FP.TF32.F32.PACK_B R11, R11 ;  /* 0x0000000bff0b723e */ /* 0x000fe400024050ff */
[----:B------:R-:W-:Y:S02]  /*a400*/  F2FP.TF32.F32.PACK_B R12, R12 ;  /* 0x0000000cff0c723e */ /* 0x000fe400024050ff */
[----:B------:R-:W-:Y:S01]  /*a410*/  F2FP.TF32.F32.PACK_B R13, R13 ;  /* 0x0000000dff0d723e */ /* 0x000fe200024050ff */
[----:B------:R1:W-:Y:S01]  /*a420*/  STSM.16.M88.4 [R79], R8 ;  /* 0x000000084f007844 */ /* 0x0003e20000000200 */
[----:B------:R-:W-:Y:S02]  /*a430*/  F2FP.TF32.F32.PACK_B R14, R14 ;  /* 0x0000000eff0e723e */ /* 0x000fe400024050ff */
[----:B------:R-:W-:Y:S05]  /*a440*/  F2FP.TF32.F32.PACK_B R15, R15 ;  /* 0x0000000fff0f723e */ /* 0x000fea00024050ff */
[----:B------:R1:W-:Y:S01]  /*a450*/  STSM.16.M88.4 [R80], R12 ;  /* 0x0000000c50007844 */ /* 0x0003e20000000200 */
[----:B------:R-:W-:Y:S01]  /*a460*/  @!PT LDS RZ, [RZ] ;  /* 0x00000000fffff984 */ /* 0x000fe20000000800 */
[----:B------:R-:W-:Y:S01]  /*a470*/  @!PT LDS RZ, [RZ] ;  /* 0x00000000fffff984 */ /* 0x000fe20000000800 */
[----:B------:R-:W-:Y:S01]  /*a480*/  @!PT LDS RZ, [RZ] ;  /* 0x00000000fffff984 */ /* 0x000fe20000000800 */
[----:B------:R-:W-:Y:S01]  /*a490*/  @!PT LDS RZ, [RZ] ;  /* 0x00000000fffff984 */ /* 0x000fe20000000800 */
[----:B------:R2:W-:Y:S07]  /*a4a0*/  MEMBAR.ALL.CTA ;  /* 0x0000000000007992 */ /* 0x0005ee0000008000 */
[----:B--2---:R-:W2:Y:S02]  /*a4b0*/  FENCE.VIEW.ASYNC.S ;  /* 0x00000000000073c6 */ /* 0x004ea40000000000 */
[----:B--2---:R-:W-:Y:S06]  /*a4c0*/  BAR.SYNC.DEFER_BLOCKING 0x1, 0x80 ;  /* 0x0042000000007b1d */ /* 0x004fec0000010000 */
[----:B------:R-:W-:Y:S05]  /*a4d0*/  @P0 BRA `(.L_x_98) ;  /* 0x0000000000300947 */ /* 0x000fea0003800000 */
[----:B------:R-:W2:Y:S01]  /*a4e0*/  LDCU.64 UR6, c[0x0][0x348] ;  /* 0x00006900ff0677ac */ /* 0x000ea20008000a00 */
[----:B------:R-:W-:Y:S02]  /*a4f0*/  R2UR UR42, R74 ;  /* 0x000000004a2a72ca */ /* 0x000fe400000e0000 */
[----:B------:R-:W-:Y:S01]  /*a500*/  R2UR UR43, R72 ;  /* 0x00000000482b72ca */ /* 0x000fe200000e0000 */
[----:B------:R-:W-:Y:S01]  /*a510*/  UIADD3 UR4, UPT, UPT, UR45, 0x400, URZ ;  /* 0x000004002d047890 */ /* 0x000fe2000fffe0ff */
[----:B------:R-:W-:Y:S05]  /*a520*/  R2UR UR44, R73 ;  /* 0x00000000492c72ca */ /* 0x000fea00000e0000 */
[----:B------:R-:W-:Y:S05]  /*a530*/  IMAD.U32 R69, RZ, RZ, UR4 ;  /* 0x00000004ff457e24 */ /* 0x000fea000f8e00ff */
[----:B------:R-:W-:Y:S01]  /*a540*/  R2UR UR40, R69 ;  /* 0x00000000452872ca */ /* 0x000fe200000e0000 */
[----:B--2---:R-:W-:Y:S04]  /*a550*/  UIADD3 UR4, UP0, UPT, UR6, 0x680, URZ ;  /* 0x0000068006047890 */ /* 0x004fe8000ff1e0ff */
[----:B------:R-:W-:Y:S09]  /*a560*/  UIADD3.X UR5, UPT, UPT, URZ, UR7, URZ, UP0, !UPT ;  /* 0x00000007ff057290 */ /* 0x000ff200087fe4ff */
[----:B------:R2:W-:Y:S01]  /*a570*/  UTMASTG.4D.IM2COL [UR40], [UR4] ;  /* 0x00000028040073b5 */ /* 0x0005e20008058000 */
[----:B------:R0:W-:Y:S01]  /*a580*/  UTMACMDFLUSH ;  /* 0x00000000000079b7 */ /* 0x0001e20000000000 */
[----:B--2---:R-:W-:Y:S04]  /*a590*/  DEPBAR.LE SB0, 0x1 ;  /* 0x000080400000791a */ /* 0x004fe80000000000 */
.L_x_98:
[----:B------:R-:W-:Y:S05]  /*a5a0*/  BSYNC.RECONVERGENT B0 ;  /* 0x0000000000007941 */ /* 0x000fea0003800200 */
.L_x_97:
[----:B------:R-:W-:Y:S01]  /*a5b0*/  BAR.SYNC.DEFER_BLOCKING 0x1, 0x80 ;  /* 0x0042000000007b1d */ /* 0x000fe20000010000 */
[----:B------:R-:W-:Y:S01]  /*a5c0*/  ISETP.NE.AND P1, PT, R76, RZ, PT ;  /* 0x000000ff4c00720c */ /* 0x000fe20003f25270 */
[----:B------:R-:W-:Y:S01]  /*a5d0*/  UISETP.NE.AND UP0, UPT, UR51, URZ, UPT ;  /* 0x000000ff3300728c */ /* 0x000fe2000bf05270 */
[----:B------:R-:W-:Y:S11]  /*a5e0*/  LEA R2, R82, UR45, 0x3 ;  /* 0x0000002d52027c11 */ /* 0x000ff6000f8e18ff */
[----:B-1----:R-:W-:Y:S01]  /*a5f0*/  @P1 SHF.L.U32 R4, R54, 0x1f, RZ ;  /* 0x0000001f36041819 */ /* 0x002fe200000006ff */
[----:B------:R-:W-:Y:S06]  /*a600*/  BRA.U !UP0, `(.L_x_99) ;  /* 0x0000000108247547 */ /* 0x000fec000b800000 */
[----:B------:R-:W1:Y:S01]  /*a610*/  S2R R0, SR_CgaCtaId ;  /* 0x0000000000007919 */ /* 0x000e620000008800 */
[----:B------:R-:W-:Y:S01]  /*a620*/  IMAD.U32 R3, RZ, RZ, UR48 ;  /* 0x00000030ff037e24 */ /* 0x000fe2000f8e00ff */
[----:B------:R-:W-:Y:S04]  /*a630*/  UIADD3 UR4, UPT, UPT, UR48, 0x1, URZ ;  /* 0x0000000130047890 */ /* 0x000fe8000fffe0ff */
[----:B------:R-:W-:Y:S01]  /*a640*/  @P1 LEA R3, R3, UR45, 0x3 ;  /* 0x0000002d03031c11 */ /* 0x000fe2000f8e18ff */
[----:B------:R-:W-:Y:S04]  /*a650*/  UISETP.NE.AND UP0, UPT, UR4, 0x4, UPT ;  /* 0x000000040400788c */ /* 0x000fe8000bf05270 */
[----:B------:R-:W-:Y:S01]  /*a660*/  @P1 VIADD R3, R3, 0x60 ;  /* 0x0000006003031836 */ /* 0x000fe20000000000 */
[----:B------:R-:W-:Y:S04]  /*a670*/  USEL UR48, UR4, URZ, UP0 ;  /* 0x000000ff04307287 */ /* 0x000fe80008000000 */
[----:B-1----:R-:W-:Y:S04]  /*a680*/  @P1 PRMT R0, R0, 0x654, R3 ;  /* 0x0000065400001816 */ /* 0x002fe80000000003 */
[----:B------:R1:W-:Y:S04]  /*a690*/  @P1 SYNCS.ARRIVE.TRANS64.RED.A1T0 RZ, [R0+URZ], RZ ;  /* 0x000000ff00ff19a7 */ /* 0x0003e800081004ff */
.L_x_99:
[----:B------:R-:W2:Y:S01]  /*a6a0*/  @P1 SYNCS.PHASECHK.TRANS64.TRYWAIT P0, [R2+URZ+0x40], R4 ;  /* 0x00004004020015a7 */ /* 0x000ea200080011ff */
[----:B------:R-:W-:Y:S01]  /*a6b0*/  BSSY B1, `(.L_x_100) ;  /* 0x0000017000017945 */ /* 0x000fe20003800000 */
[----:B--2---:R-:W-:Y:S03]  /*a6c0*/  @P1 SEL R84, RZ, 0x1, !P0 ;  /* 0x00000001ff541807 */ /* 0x004fe60004000000 */
[----:B------:R-:W-:Y:S05]  /*a6d0*/  @!P1 BRA `(.L_x_101) ;  /* 0x0000000000509947 */ /* 0x000fea0003800000 */
[----:B------:R-:W-:Y:S01]  /*a6e0*/  ISETP.NE.AND P1, PT, R85, RZ, PT ;  /* 0x000000ff5500720c */ /* 0x000fe20003f25270 */
[----:B------:R-:W-:Y:S01]  /*a6f0*/  BSSY B0, `(.L_x_102) ;  /* 0x000000a000007945 */ /* 0x000fe20003800000 */
[----:B------:R-:W-:Y:S11]  /*a700*/  ISETP.NE.AND P0, PT, R84, RZ, PT ;  /* 0x000000ff5400720c */ /* 0x000ff60003f05270 */
[----:B------:R-:W-:Y:S04]  /*a710*/  @P1 IMAD R5, R82, 0x2000, R83 ;  /* 0x0000200052051824 */ /* 0x000fe800078e0253 */
[----:B------:R-:W-:Y:S05]  /*a720*/  @P1 VIADD R4, R5, UR45 ;  /* 0x0000002d05041c36 */ /* 0x000fea0008000000 */
[----:B------:R-:W-:Y:S01]  /*a730*/  @P1 IADD3 R3, PT, PT, R87, R4, RZ ;  /* 0x0000000457031210 */ /* 0x000fe20007ffe0ff */
[----:B------:R-:W-:Y:S01]  /*a740*/  @P1 IMAD.IADD R4, R70, 0x1, R4 ;  /* 0x0000000146041824 */ /* 0x000fe200078e0204 */
[----:B------:R-:W-:Y:S06]  /*a750*/  @P0 BRA `(.L_x_103) ;  /* 0x00000000000c0947 */ /* 0x000fec0003800000 */
[----:B-1----:R-:W-:Y:S04]  /*a760*/  SHF.L.U32 R0, R54, 0x1f, RZ ;  /* 0x0000001f36007819 */ /* 0x002fe800000006ff */
[----:B------:R-:W1:Y:S02]  /*a770*/  SYNCS.PHASECHK.TRANS64.TRYWAIT P0, [R2+URZ+0x40], R0 ;  /* 0x00004000020075a7 */ /* 0x000e6400080011ff */
[----:B-1----:R-:W-:Y:S05]  /*a780*/  @!P0 BRA `(.L_x_104) ;  /* 0x0000002400fc8947 */ /* 0x002fea0003800000 */
.L_x_103:
[----:B------:R-:W-:Y:S05]  /*a790*/  BSYNC B0 ;  /* 0x0000000000007941 */ /* 0x000fea0003800000 */
.L_x_102:
[----:B------:R-:W-:Y:S02]  /*a7a0*/  ISETP.NE.AND P0, PT, R85, RZ, PT ;  /* 0x000000ff5500720c */ /* 0x000fe40003f05270 */
[----:B------:R-:W-:Y:S11]  /*a7b0*/  IADD3 R82, PT, PT, R82, 0x1, RZ ;  /* 0x0000000152527810 */ /* 0x000ff60007ffe0ff */
[----:B-1----:R-:W-:Y:S01]  /*a7c0*/  @P0 IMAD.IADD R0, R70, 0x1, R3 ;  /* 0x0000000146000824 */ /* 0x002fe200078e0203 */
[----:B------:R-:W-:Y:S05]  /*a7d0*/  @P0 WARPSYNC.ALL ;  /* 0x0000000000000948 */ /* 0x000fea0003800000 */
[----:B------:R2:W3:Y:S04]  /*a7e0*/  @P0 LDSM.16.M88.4 R44, [R5+UR45+0x400] ;  /* 0x0004002d052c083b */ /* 0x0004e80008000200 */
[----:B------:R2:W4:Y:S04]  /*a7f0*/  @P0 LDSM.16.M88.4 R40, [R4+0x400] ;  /* 0x000400000428083b */ /* 0x0005280000000200 */
[----:B------:R2:W1:Y:S04]  /*a800*/  @P0 LDSM.16.M88.4 R32, [R3+0x400] ;  /* 0x000400000320083b */ /* 0x0004680000000200 */
[----:B------:R2:W1:Y:S02]  /*a810*/  @P0 LDSM.16.M88.4 R36, [R0+0x400] ;  /* 0x000400000024083b */ /* 0x0004640000000200 */
.L_x_101:
[----:B------:R-:W-:Y:S05]  /*a820*/  BSYNC B1 ;  /* 0x0000000000017941 */ /* 0x000fea0003800000 */
.L_x_100:
[----:B-12---:R-:W-:Y:S05]  /*a830*/  VIADD R0, R25, 0x20 ;  /* 0x0000002019007836 */ /* 0x006fea0000000000 */
[----:B------:R-:W-:Y:S04]  /*a840*/  SHF.R.U32.HI R0, RZ, 0x15, R0 ;  /* 0x00000015ff007819 */ /* 0x000fe80000011600 */
[----:B------:R-:W-:Y:S11]  /*a850*/  LOP3.LUT P0, RZ, R0, 0x3, R58, 0x48, !PT ;  /* 0x0000000300ff7812 */ /* 0x000ff6000780483a */
[----:B------:R-:W-:Y:S02]  /*a860*/  @!UPT UIADD3 URZ, UPT, UPT, URZ, URZ, URZ ;  /* 0x000000fffffff290 */ /* 0x000fe4000fffe0ff */
[----:B------:R-:W-:Y:S05]  /*a870*/  @!P0 BRA `(.L_x_105) ;  /* 0x0000000000408947 */ /* 0x000fea0003800000 */
[----:B------:R-:W1:Y:S01]  /*a880*/  LDCU.64 UR8, c[0x4][0x70] ;  /* 0x01000e00ff0877ac */ /* 0x000e620008000a00 */
[----:B------:R-:W-:Y:S01]  /*a890*/  MOV R3, 0x0 ;  /* 0x0000000000037802 */ /* 0x000fe20000000f00 */
[----:B------:R-:W-:Y:S02]  /*a8a0*/  HFMA2 R12, -RZ, RZ, 0, 5.9604644775390625e-08 ;  /* 0x00000001ff0c7431 */ /* 0x000fe400000001ff */
[----:B------:R-:W-:Y:S02]  /*a8b0*/  IMAD.MOV.U32 R8, RZ, RZ, 0x192 ;  /* 0x00000192ff087424 */ /* 0x000fe400078e00ff */
[----:B------:R-:W-:Y:S01]  /*a8c0*/  IMAD.MOV.U32 R13, RZ, RZ, RZ ;  /* 0x000000ffff0d7224 */ /* 0x000fe200078e00ff */
[----:B------:R-:W2:Y:S01]  /*a8d0*/  LDCU.64 UR6, c[0x4][0x78] ;  /* 0x01000f00ff0677ac */ /* 0x000ea20008000a00 */
[----:B------:R-:W3:Y:S01]  /*a8e0*/  LDC.64 R2, c[0x4][R3] ;  /* 0x0100000003027b82 */ /* 0x000ee20000000a00 */
[----:B------:R-:W5:Y:S01]  /*a8f0*/  LDCU.64 UR4, c[0x4][0x10] ;  /* 0x01000200ff0477ac */ /* 0x000f620008000a00 */
[----:B-1----:R-:W-:Y:S01]  /*a900*/  MOV R5, UR9 ;  /* 0x0000000900057c02 */ /* 0x002fe20008000f00 */
[----:B------:R-:W-:Y:S01]  /*a910*/  IMAD.U32 R4, RZ, RZ, UR8 ;  /* 0x00000008ff047e24 */ /* 0x000fe2000f8e00ff */
[----:B--2---:R-:W-:Y:S01]  /*a920*/  MOV R7, UR7 ;  /* 0x0000000700077c02 */ /* 0x004fe20008000f00 */
[----:B------:R-:W-:Y:S01]  /*a930*/  IMAD.U32 R6, RZ, RZ, UR6 ;  /* 0x00000006ff067e24 */ /* 0x000fe2000f8e00ff */
[----:B-----5:R-:W-:Y:S01]  /*a940*/  MOV R11, UR5 ;  /* 0x00000005000b7c02 */ /* 0x020fe20008000f00 */
[----:B------:R-:W-:Y:S02]  /*a950*/  IMAD.U32 R10, RZ, RZ, UR4 ;  /* 0x00000004ff0a7e24 */ /* 0x000fe4000f8e00ff */
[----:B------:R-:W-:Y:S07]  /*a960*/  LEPC R20, `(.L_x_105) ;  /* 0x000000001014794e */ /* 0x000fee0000000000 */
[----:B---34-:R-:W-:Y:S05]  /*a970*/  CALL.ABS.NOINC R2 ;  /* 0x0000000002007343 */ /* 0x018fea0003c00000 */
.L_x_105:
[----:B---3--:R-:W-:Y:S01]  /*a980*/  LOP3.LUT R3, R44, 0xffffe000, RZ, 0xc0, !PT ;  /* 0xffffe0002c037812 */ /* 0x008fe200078ec0ff */
[----:B------:R-:W-:Y:S05]  /*a990*/  WARPSYNC.ALL ;  /* 0x0000000000007948 */ /* 0x000fea0003800000 */
[----:B------:R-:W-:Y:S01]  /*a9a0*/  R2UR UR4, R25 ;  /* 0x00000000190472ca */ /* 0x000fe200000e0000 */
[----:B------:R-:W1:Y:S01]  /*a9b0*/  S2R R86, SR_CgaCtaId ;  /* 0x0000000000567919 */ /* 0x000e620000008800 */
[----:B----4-:R-:W-:Y:S01]  /*a9c0*/  LOP3.LUT R20, R40, 0xffffe000, RZ, 0xc0, !PT ;  /* 0xffffe00028147812 */ /* 0x010fe200078ec0ff */
[----:B------:R-:W-:Y:S01]  /*a9d0*/  BSSY.RECONVERGENT B0, `(.L_x_106) ;  /* 0x000005f000007945 */ /* 0x000fe20003800200 */
[----:B------:R-:W-:Y:S02]  /*a9e0*/  ISETP.NE.AND P6, PT, R76, RZ, PT ;  /* 0x000000ff4c00720c */ /* 0x000fe40003fc5270 */
[----:B------:R-:W-:Y:S07]  /*a9f0*/  ISETP.NE.AND P0, PT, R56, RZ, PT ;  /* 0x000000ff3800720c */ /* 0x000fee0003f05270 */
[----:B------:R-:W2:Y:S02]  /*aa00*/  LDTM.16dp128bit.x8 R4, tmem[UR4+0x20] ;  /* 0x00002004000479ee */ /* 0x000ea40008180000 */
[C---:B--2---:R-:W-:Y:S01]  /*aa10*/  FMUL R0, R24.reuse, R4 ;  /* 0x0000000418007220 */ /* 0x044fe20000400000 */
[----:B------:R-:W-:Y:S01]  /*aa20*/  LOP3.LUT R4, R45, 0xffffe000, RZ, 0xc0, !PT ;  /* 0xffffe0002d047812 */ /* 0x000fe200078ec0ff */
        /* <DEDUP_REMOVED lines=10> */
[----:B------:R-:W-:Y:S01]  /*aad0*/  FFMA R30, R27, R3, R0 ;  /* 0x000000031b1e7223 */ /* 0x000fe20000000000 */
[C---:B------:R-:W-:Y:S01]  /*aae0*/  FMUL R0, R24.reuse, R8 ;  /* 0x0000000818007220 */ /* 0x040fe20000400000 */
[C---:B------:R-:W-:Y:S01]  /*aaf0*/  FMUL R6, R24.reuse, R13 ;  /* 0x0000000d18067220 */ /* 0x040fe20000400000 */
[----:B------:R-:W-:Y:S01]  /*ab00*/  LOP3.LUT R13, R41, 0xffffe000, RZ, 0xc0, !PT ;  /* 0xffffe000290d7812 */ /* 0x000fe200078ec0ff */
[C---:B------:R-:W-:Y:S01]  /*ab10*/  FFMA R31, R27.reuse, R4, R2 ;  /* 0x000000041b1f7223 */ /* 0x040fe20000000002 */
[----:B------:R-:W-:Y:S01]  /*ab20*/  F2FP.TF32.F32.PACK_B R30, R30 ;  /* 0x0000001eff1e723e */ /* 0x000fe200024050ff */
[C---:B------:R-:W-:Y:S01]  /*ab30*/  FMUL R2, R24.reuse, R9 ;  /* 0x0000000918027220 */ /* 0x040fe20000400000 */
[----:B------:R-:W-:Y:S01]  /*ab40*/  FMUL R9, R24, R16 ;  /* 0x0000001018097220 */ /* 0x000fe20000400000 */
[----:B------:R-:W-:Y:S01]  /*ab50*/  FFMA R16, R27, R20, R0 ;  /* 0x000000141b107223 */ /* 0x000fe20000000000 */
[----:B------:R-:W-:Y:S01]  /*ab60*/  LOP3.LUT R0, R42, 0xffffe000, RZ, 0xc0, !PT ;  /* 0xffffe0002a007812 */ /* 0x000fe200078ec0ff */
[C---:B------:R-:W-:Y:S01]  /*ab70*/  FMUL R3, R24.reuse, R10 ;  /* 0x0000000a18037220 */ /* 0x040fe20000400000 */
[----:B------:R-:W-:Y:S01]  /*ab80*/  F2FP.TF32.F32.PACK_B R31, R31 ;  /* 0x0000001fff1f723e */ /* 0x000fe200024050ff */
[C---:B------:R-:W-:Y:S01]  /*ab90*/  FMUL R7, R24.reuse, R14 ;  /* 0x0000000e18077220 */ /* 0x040fe20000400000 */
[----:B------:R-:W-:Y:S01]  /*aba0*/  LOP3.LUT R14, R43, 0xffffe000, RZ, 0xc0, !PT ;  /* 0xffffe0002b0e7812 */ /* 0x000fe200078ec0ff */
[----:B------:R-:W-:Y:S01]  /*abb0*/  FMUL R10, R24, R17 ;  /* 0x00000011180a7220 */ /* 0x000fe20000400000 */
[----:B------:R-:W-:Y:S01]  /*abc0*/  F2FP.TF32.F32.PACK_B R16, R16 ;  /* 0x00000010ff10723e */ /* 0x000fe200024050ff */
[----:B------:R-:W-:Y:S01]  /*abd0*/  FFMA R17, R27, R13, R2 ;  /* 0x0000000d1b117223 */ /* 0x000fe20000000002 */
[----:B------:R-:W-:Y:S01]  /*abe0*/  LOP3.LUT R2, R32, 0xffffe000, RZ, 0xc0, !PT ;  /* 0xffffe00020027812 */ /* 0x000fe200078ec0ff */
[C---:B------:R-:W-:Y:S01]  /*abf0*/  FMUL R4, R24.reuse, R11 ;  /* 0x0000000b18047220 */ /* 0x040fe20000400000 */
[----:B------:R-:W-:Y:S01]  /*ac00*/  LOP3.LUT R13, R39, 0xffffe000, RZ, 0xc0, !PT ;  /* 0xffffe000270d7812 */ /* 0x000fe200078ec0ff */
[C---:B------:R-:W-:Y:S01]  /*ac10*/  FMUL R11, R24.reuse, R18 ;  /* 0x00000012180b7220 */ /* 0x040fe20000400000 */
[----:B------:R-:W-:Y:S01]  /*ac20*/  F2FP.TF32.F32.PACK_B R17, R17 ;  /* 0x00000011ff11723e */ /* 0x000fe200024050ff */
[----:B------:R-:W-:Y:S01]  /*ac30*/  FFMA R18, R27, R0, R3 ;  /* 0x000000001b127223 */ /* 0x000fe20000000003 */
[----:B------:R-:W-:Y:S01]  /*ac40*/  LOP3.LUT R0, R33, 0xffffe000, RZ, 0xc0, !PT ;  /* 0xffffe00021007812 */ /* 0x000fe200078ec0ff */
[----:B------:R-:W-:Y:S01]  /*ac50*/  FMUL R12, R24, R19 ;  /* 0x00000013180c7220 */ /* 0x000fe20000400000 */
[----:B------:R-:W-:Y:S01]  /*ac60*/  LOP3.LUT R3, R34, 0xffffe000, RZ, 0xc0, !PT ;  /* 0xffffe00022037812 */ /* 0x000fe200078ec0ff */
[C---:B------:R-:W-:Y:S01]  /*ac70*/  FFMA R19, R27.reuse, R14, R4 ;  /* 0x0000000e1b137223 */ /* 0x040fe20000000004 */
[----:B------:R-:W-:Y:S01]  /*ac80*/  F2FP.TF32.F32.PACK_B R18, R18 ;  /* 0x00000012ff12723e */ /* 0x000fe200024050ff */
[----:B------:R-:W-:Y:S01]  /*ac90*/  FFMA R4, R27, R2, R5 ;  /* 0x000000021b047223 */ /* 0x000fe20000000005 */
[----:B------:R-:W-:Y:S01]  /*aca0*/  LOP3.LUT R2, R35, 0xffffe000, RZ, 0xc0, !PT ;  /* 0xffffe00023027812 */ /* 0x000fe200078ec0ff */
[----:B------:R-:W-:Y:S01]  /*acb0*/  FMUL R8, R24, R15 ;  /* 0x0000000f18087220 */ /* 0x000fe20000400000 */
[----:B------:R-:W-:Y:S01]  /*acc0*/  F2FP.TF32.F32.PACK_B R19, R19 ;  /* 0x00000013ff13723e */ /* 0x000fe200024050ff */
[C---:B------:R-:W-:Y:S01]  /*acd0*/  FFMA R5, R27.reuse, R0, R6 ;  /* 0x000000001b057223 */ /* 0x040fe20000000006 */
[----:B------:R-:W-:Y:S01]  /*ace0*/  LOP3.LUT R0, R36, 0xffffe000, RZ, 0xc0, !PT ;  /* 0xffffe00024007812 */ /* 0x000fe200078ec0ff */
[----:B------:R2:W-:Y:S01]  /*acf0*/  STSM.16.M88.4 [R78+0x2400], R28 ;  /* 0x0024001c4e007844 */ /* 0x0005e20000000200 */
[----:B------:R-:W-:Y:S01]  /*ad00*/  F2FP.TF32.F32.PACK_B R4, R4 ;  /* 0x00000004ff04723e */ /* 0x000fe200024050ff */
[C---:B------:R-:W-:Y:S01]  /*ad10*/  FFMA R6, R27.reuse, R3, R7 ;  /* 0x000000031b067223 */ /* 0x040fe20000000007 */
[----:B------:R-:W-:Y:S05]  /*ad20*/  LOP3.LUT R3, R38, 0xffffe000, RZ, 0xc0, !PT ;  /* 0xffffe00026037812 */ /* 0x000fea00078ec0ff */
[----:B------:R2:W-:Y:S01]  /*ad30*/  STSM.16.M88.4 [R77+0x2400], R16 ;  /* 0x002400104d007844 */ /* 0x0005e20000000200 */
[----:B------:R-:W-:Y:S01]  /*ad40*/  F2FP.TF32.F32.PACK_B R5, R5 ;  /* 0x00000005ff05723e */ /* 0x000fe200024050ff */
[----:B------:R-:W-:Y:S01]  /*ad50*/  FFMA R7, R27, R2, R8 ;  /* 0x000000021b077223 */ /* 0x000fe20000000008 */
[----:B------:R-:W-:Y:S01]  /*ad60*/  LOP3.LUT R2, R37, 0xffffe000, RZ, 0xc0, !PT ;  /* 0xffffe00025027812 */ /* 0x000fe200078ec0ff */
[C---:B------:R-:W-:Y:S01]  /*ad70*/  FFMA R8, R27.reuse, R0, R9 ;  /* 0x000000001b087223 */ /* 0x040fe20000000009 */
[----:B------:R-:W-:Y:S01]  /*ad80*/  F2FP.TF32.F32.PACK_B R6, R6 ;  /* 0x00000006ff06723e */ /* 0x000fe200024050ff */
[----:B------:R-:W-:Y:S01]  /*ad90*/  IMAD.U32 R0, RZ, RZ, UR48 ;  /* 0x00000030ff007e24 */ /* 0x000fe2000f8e00ff */
        /* <DEDUP_REMOVED lines=9> */
[----:B------:R-:W-:Y:S02]  /*ae30*/  @P6 LEA R0, R0, UR45, 0x3 ;  /* 0x0000002d00006c11 */ /* 0x000fe4000f8e18ff */
[----:B------:R-:W-:Y:S01]  /*ae40*/  LEA R2, R82, UR45, 0x3 ;  /* 0x0000002d52027c11 */ /* 0x000fe2000f8e18ff */
[----:B------:R2:W-:Y:S01]  /*ae50*/  STSM.16.M88.4 [R80+0x2000], R8 ;  /* 0x0020000850007844 */ /* 0x0005e20000000200 */
[----:B------:R-:W-:Y:S01]  /*ae60*/  @P6 SHF.L.U32 R3, R54, 0x1f, RZ ;  /* 0x0000001f36036819 */ /* 0x000fe200000006ff */
[----:B------:R-:W-:Y:S01]  /*ae70*/  @P6 VIADD R0, R0, 0x60 ;  /* 0x0000006000006836 */ /* 0x000fe20000000000 */
[----:B------:R-:W-:Y:S01]  /*ae80*/  @!PT LDS RZ, [RZ] ;  /* 0x00000000fffff984 */ /* 0x000fe20000000800 */
[----:B------:R-:W-:Y:S01]  /*ae90*/  @!PT LDS RZ, [RZ] ;  /* 0x00000000fffff984 */ /* 0x000fe20000000800 */
[----:B------:R-:W-:Y:S01]  /*aea0*/  @!PT LDS RZ, [RZ] ;  /* 0x00000000fffff984 */ /* 0x000fe20000000800 */
[----:B------:R-:W-:Y:S01]  /*aeb0*/  @!PT LDS RZ, [RZ] ;  /* 0x00000000fffff984 */ /* 0x000fe20000000800 */
[----:B------:R3:W-:Y:S06]  /*aec0*/  MEMBAR.ALL.CTA ;  /* 0x0000000000007992 */ /* 0x0007ec0000008000 */
[----:B---3--:R-:W3:Y:S01]  /*aed0*/  FENCE.VIEW.ASYNC.S ;  /* 0x00000000000073c6 */ /* 0x008ee20000000000 */
[----:B-1----:R-:W-:Y:S01]  /*aee0*/  @P6 PRMT R0, R86, 0x654, R0 ;  /* 0x0000065456006816 */ /* 0x002fe20000000000 */
[----:B---3--:R-:W-:Y:S06]  /*aef0*/  BAR.SYNC.DEFER_BLOCKING 0x1, 0x80 ;  /* 0x0042000000007b1d */ /* 0x008fec0000010000 */
[----:B------:R-:W-:Y:S05]  /*af00*/  @P0 BRA `(.L_x_107) ;  /* 0x00000000002c0947 */ /* 0x000fea0003800000 */
[----:B------:R-:W1:Y:S01]  /*af10*/  LDCU.64 UR6, c[0x0][0x348] ;  /* 0x00006900ff0677ac */ /* 0x000e620008000a00 */
[----:B------:R-:W-:Y:S02]  /*af20*/  R2UR UR10, R74 ;  /* 0x000000004a0a72ca */ /* 0x000fe400000e0000 */
[----:B------:R-:W-:Y:S01]  /*af30*/  R2UR UR11, R72 ;  /* 0x00000000480b72ca */ /* 0x000fe200000e0000 */
[----:B------:R-:W-:Y:S01]  /*af40*/  UIADD3 UR9, UPT, UPT, UR41, 0x20, URZ ;  /* 0x0000002029097890 */ /* 0x000fe2000fffe0ff */
[----:B------:R-:W-:Y:S01]  /*af50*/  R2UR UR12, R73 ;  /* 0x00000000490c72ca */ /* 0x000fe200000e0000 */
[----:B------:R-:W-:Y:S02]  /*af60*/  UIADD3 UR8, UPT, UPT, UR45, 0x2400, URZ ;  /* 0x000024002d087890 */ /* 0x000fe4000fffe0ff */
[----:B-1----:R-:W-:Y:S04]  /*af70*/  UIADD3 UR4, UP0, UPT, UR6, 0x680, URZ ;  /* 0x0000068006047890 */ /* 0x002fe8000ff1e0ff */
[----:B------:R-:W-:Y:S09]  /*af80*/  UIADD3.X UR5, UPT, UPT, URZ, UR7, URZ, UP0, !UPT ;  /* 0x00000007ff057290 */ /* 0x000ff200087fe4ff */
[----:B------:R1:W-:Y:S01]  /*af90*/  UTMASTG.4D.IM2COL [UR8], [UR4] ;  /* 0x00000008040073b5 */ /* 0x0003e20008058000 */
[----:B------:R0:W-:Y:S01]  /*afa0*/  UTMACMDFLUSH ;  /* 0x00000000000079b7 */ /* 0x0001e20000000000 */
[----:B-1----:R-:W-:Y:S04]  /*afb0*/  DEPBAR.LE SB0, 0x1 ;  /* 0x000080400000791a */ /* 0x002fe80000000000 */
.L_x_107:
[----:B------:R-:W-:Y:S05]  /*afc0*/  BSYNC.RECONVERGENT B0 ;  /* 0x0000000000007941 */ /* 0x000fea0003800200 */
.L_x_106:
[----:B------:R-:W-:Y:S01]  /*afd0*/  BAR.SYNC.DEFER_BLOCKING 0x1, 0x80 ;  /* 0x0042000000007b1d */ /* 0x000fe20000010000 */
[----:B------:R-:W-:Y:S04]  /*afe0*/  UIADD3 UR4, UPT, UPT, UR48, 0x1, URZ ;  /* 0x0000000130047890 */ /* 0x000fe8000fffe0ff */
[----:B------:R-:W-:Y:S04]  /*aff0*/  UISETP.NE.AND UP0, UPT, UR4, 0x4, UPT ;  /* 0x000000040400788c */ /* 0x000fe8000bf05270 */
[----:B------:R-:W-:Y:S01]  /*b000*/  USEL UR40, UR4, URZ, UP0 ;  /* 0x000000ff04287287 */ /* 0x000fe20008000000 */
[----:B------:R1:W-:Y:S01]  /*b010*/  @P6 SYNCS.ARRIVE.TRANS64.RED.A1T0 RZ, [R0+URZ], RZ ;  /* 0x000000ff00ff69a7 */ /* 0x0003e200081004ff */
[----:B------:R-:W-:Y:S01]  /*b020*/  BSSY B1, `(.L_x_108) ;  /* 0x0000018000017945 */ /* 0x000fe20003800000 */
[----:B------:R-:W3:Y:S02]  /*b030*/  @P6 SYNCS.PHASECHK.TRANS64.TRYWAIT P0, [R2+URZ+0x40], R3 ;  /* 0x00004003020065a7 */ /* 0x000ee400080011ff */
[----:B---3--:R-:W-:Y:S01]  /*b040*/  @P6 SEL R84, RZ, 0x1, !P0 ;  /* 0x00000001ff546807 */ /* 0x008fe20004000000 */
[----:B-1----:R-:W-:Y:S06]  /*b050*/  @!P6 BRA `(.L_x_109) ;  /* 0x000000000050e947 */ /* 0x002fec0003800000 */
[----:B------:R-:W-:Y:S01]  /*b060*/  ISETP.NE.AND P1, PT, R85, RZ, PT ;  /* 0x000000ff5500720c */ /* 0x000fe20003f25270 */
[----:B------:R-:W-:Y:S01]  /*b070*/  BSSY B0, `(.L_x_110) ;  /* 0x000000a000007945 */ /* 0x000fe20003800000 */
[----:B------:R-:W-:Y:S11]  /*b080*/  ISETP.NE.AND P0, PT, R84, RZ, PT ;  /* 0x000000ff5400720c */ /* 0x000ff60003f05270 */
[----:B--2---:R-:W-:Y:S04]  /*b090*/  @P1 IMAD R4, R82, 0x2000, R83 ;  /* 0x0000200052041824 */ /* 0x004fe800078e0253 */
[----:B------:R-:W-:Y:S05]  /*b0a0*/  @P1 VIADD R3, R4, UR45 ;  /* 0x0000002d04031c36 */ /* 0x000fea0008000000 */
[----:B------:R-:W-:Y:S01]  /*b0b0*/  @P1 IADD3 R0, PT, PT, R87, R3, RZ ;  /* 0x0000000357001210 */ /* 0x000fe20007ffe0ff */
[----:B------:R-:W-:Y:S01]  /*b0c0*/  @P1 IMAD.IADD R3, R70, 0x1, R3 ;  /* 0x0000000146031824 */ /* 0x000fe200078e0203 */
[----:B------:R-:W-:Y:S06]  /*b0d0*/  @P0 BRA `(.L_x_111) ;  /* 0x00000000000c0947 */ /* 0x000fec0003800000 */
[----:B------:R-:W-:Y:S04]  /*b0e0*/  SHF.L.U32 R5, R54, 0x1f, RZ ;  /* 0x0000001f36057819 */ /* 0x000fe800000006ff */
[----:B------:R-:W1:Y:S02]  /*b0f0*/  SYNCS.PHASECHK.TRANS64.TRYWAIT P0, [R2+URZ+0x40], R5 ;  /* 0x00004005020075a7 */ /* 0x000e6400080011ff */
[----:B-1----:R-:W-:Y:S05]  /*b100*/  @!P0 BRA `(.L_x_112) ;  /* 0x0000001c00b08947 */ /* 0x002fea0003800000 */
.L_x_111:
[----:B------:R-:W-:Y:S05]  /*b110*/  BSYNC B0 ;  /* 0x0000000000007941 */ /* 0x000fea0003800000 */
.L_x_110:
[----:B------:R-:W-:Y:S02]  /*b120*/  ISETP.NE.AND P0, PT, R85, RZ, PT ;  /* 0x000000ff5500720c */ /* 0x000fe40003f05270 */
[----:B------:R-:W-:Y:S11]  /*b130*/  IADD3 R82, PT, PT, R82, 0x1, RZ ;  /* 0x0000000152527810 */ /* 0x000ff60007ffe0ff */
[----:B-1----:R-:W-:Y:S01]  /*b140*/  @P0 IMAD.IADD R2, R70, 0x1, R0 ;  /* 0x0000000146020824 */ /* 0x002fe200078e0200 */
[----:B------:R-:W-:Y:S05]  /*b150*/  @P0 WARPSYNC.ALL ;  /* 0x0000000000000948 */ /* 0x000fea0003800000 */
[----:B------:R1:W3:Y:S04]  /*b160*/  @P0 LDSM.16.M88.4 R44, [R4+UR45+0x400] ;  /* 0x0004002d042c083b */ /* 0x0002e80008000200 */
[----:B------:R1:W4:Y:S04]  /*b170*/  @P0 LDSM.16.M88.4 R40, [R3+0x400] ;  /* 0x000400000328083b */ /* 0x0003280000000200 */
[----:B------:R1:W2:Y:S04]  /*b180*/  @P0 LDSM.16.M88.4 R32, [R0+0x400] ;  /* 0x000400000020083b */ /* 0x0002a80000000200 */
[----:B------:R1:W1:Y:S02]  /*b190*/  @P0 LDSM.16.M88.4 R36, [R2+0x400] ;  /* 0x000400000224083b */ /* 0x0002640000000200 */
.L_x_109:
[----:B------:R-:W-:Y:S05]  /*b1a0*/  BSYNC B1 ;  /* 0x0000000000017941 */ /* 0x000fea0003800000 */
.L_x_108:
[----:B-1----:R-:W-:Y:S05]  /*b1b0*/  VIADD R0, R25, 0x40 ;  /* 0x0000004019007836 */ /* 0x002fea0000000000 */
[----:B------:R-:W-:Y:S04]  /*b1c0*/  SHF.R.U32.HI R0, RZ, 0x15, R0 ;  /* 0x00000015ff007819 */ /* 0x000fe80000011600 */
[----:B------:R-:W-:Y:S11]  /*b1d0*/  LOP3.LUT P0, RZ, R0, 0x3, R58, 0x48, !PT ;  /* 0x0000000300ff7812 */ /* 0x000ff6000780483a */
[----:B------:R-:W-:Y:S02]  /*b1e0*/  @!UPT UIADD3 URZ, UPT, UPT, URZ, URZ, URZ ;  /* 0x000000fffffff290 */ /* 0x000fe4000fffe0ff */
[----:B------:R-:W-:Y:S05]  /*b1f0*/  @!P0 BRA `(.L_x_113) ;  /* 0x0000000000408947 */ /* 0x000fea0003800000 */
[----:B------:R-:W1:Y:S01]  /*b200*/  LDCU.64 UR8, c[0x4][0x70] ;  /* 0x01000e00ff0877ac */ /* 0x000e620008000a00 */
[----:B------:R-:W-:Y:S01]  /*b210*/  MOV R3, 0x0 ;  /* 0x0000000000037802 */ /* 0x000fe20000000f00 */
[----:B------:R-:W-:Y:S02]  /*b220*/  HFMA2 R12, -RZ, RZ, 0, 5.9604644775390625e-08 ;  /* 0x00000001ff0c7431 */ /* 0x000fe400000001ff */
[----:B--2---:R-:W-:Y:S02]  /*b230*/  IMAD.MOV.U32 R8, RZ, RZ, 0x192 ;  /* 0x00000192ff087424 */ /* 0x004fe400078e00ff */
        /* <DEDUP_REMOVED lines=12> */
.L_x_113:
[----:B---3--:R-:W-:Y:S01]  /*b300*/  LOP3.LUT R3, R44, 0xffffe000, RZ, 0xc0, !PT ;  /* 0xffffe0002c037812 */ /* 0x008fe200078ec0ff */
[----:B------:R-:W-:Y:S05]  /*b310*/  WARPSYNC.ALL ;  /* 0x0000000000007948 */ /* 0x000fea0003800000 */
[----:B------:R-:W-:Y:S01]  /*b320*/  R2UR UR4, R25 ;  /* 0x00000000190472ca */ /* 0x000fe200000e0000 */
[----:B------:R-:W-:Y:S01]  /*b330*/  BSSY.RECONVERGENT B0, `(.L_x_114) ;  /* 0x0000060000007945 */ /* 0x000fe20003800200 */
[----:B----4-:R-:W-:Y:S02]  /*b340*/  LOP3.LUT R20, R40, 0xffffe000, RZ, 0xc0, !PT ;  /* 0xffffe00028147812 */ /* 0x010fe400078ec0ff */
[----:B------:R-:W-:Y:S02]  /*b350*/  LOP3.LUT R21, R41, 0xffffe000, RZ, 0xc0, !PT ;  /* 0xffffe00029157812 */ /* 0x000fe400078ec0ff */
[----:B------:R-:W-:Y:S02]  /*b360*/  LOP3.LUT R26, R42, 0xffffe000, RZ, 0xc0, !PT ;  /* 0xffffe0002a1a7812 */ /* 0x000fe400078ec0ff */
[----:B------:R-:W-:Y:S02]  /*b370*/  ISETP.NE.AND P6, PT, R76, RZ, PT ;  /* 0x000000ff4c00720c */ /* 0x000fe40003fc5270 */
[----:B------:R-:W-:Y:S03]  /*b380*/  ISETP.NE.AND P0, PT, R56, RZ, PT ;  /* 0x000000ff3800720c */ /* 0x000fe60003f05270 */
[----:B--2---:R-:W1:Y:S02]  /*b390*/  LDTM.16dp128bit.x8 R4, tmem[UR4+0x40] ;  /* 0x00004004000479ee */ /* 0x004e640008180000 */
[C---:B-1----:R-:W-:Y:S01]  /*b3a0*/  FMUL R0, R24.reuse, R4 ;  /* 0x0000000418007220 */ /* 0x042fe20000400000 */
        /* <DEDUP_REMOVED lines=11> */
[C---:B------:R-:W-:Y:S01]  /*b460*/  FFMA R30, R27.reuse, R3, R0 ;  /* 0x000000031b1e7223 */ /* 0x040fe20000000000 */
[C---:B------:R-:W-:Y:S01]  /*b470*/  FMUL R0, R24.reuse, R8 ;  /* 0x0000000818007220 */ /* 0x040fe20000400000 */
[C---:B------:R-:W-:Y:S01]  /*b480*/  FFMA R31, R27.reuse, R4, R2 ;  /* 0x000000041b1f7223 */ /* 0x040fe20000000002 */
[C---:B------:R-:W-:Y:S01]  /*b490*/  FMUL R2, R24.reuse, R9 ;  /* 0x0000000918027220 */ /* 0x040fe20000400000 */
[C---:B------:R-:W-:Y:S01]  /*b4a0*/  FMUL R3, R24.reuse, R10 ;  /* 0x0000000a18037220 */ /* 0x040fe20000400000 */
[----:B------:R-:W-:Y:S01]  /*b4b0*/  F2FP.TF32.F32.PACK_B R30, R30 ;  /* 0x0000001eff1e723e */ /* 0x000fe200024050ff */
[C---:B------:R-:W-:Y:S01]  /*b4c0*/  FMUL R9, R24.reuse, R16 ;  /* 0x0000001018097220 */ /* 0x040fe20000400000 */
[----:B------:R-:W-:Y:S01]  /*b4d0*/  F2FP.TF32.F32.PACK_B R31, R31 ;  /* 0x0000001fff1f723e */ /* 0x000fe200024050ff */
[----:B------:R-:W-:Y:S01]  /*b4e0*/  FFMA R16, R27, R20, R0 ;  /* 0x000000141b107223 */ /* 0x000fe20000000000 */
[----:B------:R-:W-:Y:S01]  /*b4f0*/  LOP3.LUT R0, R43, 0xffffe000, RZ, 0xc0, !PT ;  /* 0xffffe0002b007812 */ /* 0x000fe200078ec0ff */
[C---:B------:R-:W-:Y:S01]  /*b500*/  FMUL R4, R24.reuse, R11 ;  /* 0x0000000b18047220 */ /* 0x040fe20000400000 */
[----:B------:R-:W-:Y:S01]  /*b510*/  FMUL R10, R24, R17 ;  /* 0x00000011180a7220 */ /* 0x000fe20000400000 */
[C---:B------:R-:W-:Y:S01]  /*b520*/  FFMA R17, R27.reuse, R21, R2 ;  /* 0x000000151b117223 */ /* 0x040fe20000000002 */
[----:B------:R-:W-:Y:S01]  /*b530*/  LOP3.LUT R2, R32, 0xffffe000, RZ, 0xc0, !PT ;  /* 0xffffe00020027812 */ /* 0x000fe200078ec0ff */
[C---:B------:R-:W-:Y:S01]  /*b540*/  FMUL R11, R24.reuse, R18 ;  /* 0x00000012180b7220 */ /* 0x040fe20000400000 */
[----:B------:R-:W-:Y:S01]  /*b550*/  F2FP.TF32.F32.PACK_B R16, R16 ;  /* 0x00000010ff10723e */ /* 0x000fe200024050ff */
[----:B------:R-:W-:Y:S01]  /*b560*/  FFMA R18, R27, R26, R3 ;  /* 0x0000001a1b127223 */ /* 0x000fe20000000003 */
[----:B------:R-:W-:Y:S01]  /*b570*/  LOP3.LUT R3, R33, 0xffffe000, RZ, 0xc0, !PT ;  /* 0xffffe00021037812 */ /* 0x000fe200078ec0ff */
[----:B------:R-:W-:Y:S01]  /*b580*/  FMUL R6, R24, R13 ;  /* 0x0000000d18067220 */ /* 0x000fe20000400000 */
[----:B------:R-:W-:Y:S01]  /*b590*/  LOP3.LUT R13, R34, 0xffffe000, RZ, 0xc0, !PT ;  /* 0xffffe000220d7812 */ /* 0x000fe200078ec0ff */
[C---:B------:R-:W-:Y:S01]  /*b5a0*/  FMUL R7, R24.reuse, R14 ;  /* 0x0000000e18077220 */ /* 0x040fe20000400000 */
[----:B------:R-:W-:Y:S01]  /*b5b0*/  LOP3.LUT R14, R35, 0xffffe000, RZ, 0xc0, !PT ;  /* 0xffffe000230e7812 */ /* 0x000fe200078ec0ff */
[----:B------:R-:W-:Y:S01]  /*b5c0*/  FMUL R12, R24, R19 ;  /* 0x00000013180c7220 */ /* 0x000fe20000400000 */
[----:B------:R-:W-:Y:S01]  /*b5d0*/  F2FP.TF32.F32.PACK_B R17, R17 ;  /* 0x00000011ff11723e */ /* 0x000fe200024050ff */
[C---:B------:R-:W-:Y:S01]  /*b5e0*/  FFMA R19, R27.reuse, R0, R4 ;  /* 0x000000001b137223 */ /* 0x040fe20000000004 */
[----:B------:R-:W-:Y:S01]  /*b5f0*/  LOP3.LUT R0, R36, 0xffffe000, RZ, 0xc0, !PT ;  /* 0xffffe00024007812 */ /* 0x000fe200078ec0ff */
        /* <DEDUP_REMOVED lines=8> */
[----:B------:R-:W-:Y:S01]  /*b680*/  FFMA R6, R27, R13, R7 ;  /* 0x0000000d1b067223 */ /* 0x000fe20000000007 */
[----:B------:R-:W-:Y:S01]  /*b690*/  LOP3.LUT R13, R39, 0xffffe000, RZ, 0xc0, !PT ;  /* 0xffffe000270d7812 */ /* 0x000fe200078ec0ff */
[C---:B------:R-:W-:Y:S01]  /*b6a0*/  FFMA R7, R27.reuse, R14, R8 ;  /* 0x0000000e1b077223 */ /* 0x040fe20000000008 */
[C---:B------:R-:W-:Y:S03]  /*b6b0*/  FFMA R8, R27.reuse, R0, R9 ;  /* 0x000000001b087223 */ /* 0x040fe60000000009 */
[----:B------:R1:W-:Y:S01]  /*b6c0*/  STSM.16.M88.4 [R77+0x4400], R16 ;  /* 0x004400104d007844 */ /* 0x0003e20000000200 */
[----:B------:R-:W-:Y:S01]  /*b6d0*/  F2FP.TF32.F32.PACK_B R4, R4 ;  /* 0x00000004ff04723e */ /* 0x000fe200024050ff */
[C---:B------:R-:W-:Y:S01]  /*b6e0*/  FFMA R9, R27.reuse, R2, R10 ;  /* 0x000000021b097223 */ /* 0x040fe2000000000a */
[----:B------:R-:W-:Y:S01]  /*b6f0*/  F2FP.TF32.F32.PACK_B R5, R5 ;  /* 0x00000005ff05723e */ /* 0x000fe200024050ff */
[C---:B------:R-:W-:Y:S01]  /*b700*/  FFMA R10, R27.reuse, R3, R11 ;  /* 0x000000031b0a7223 */ /* 0x040fe2000000000b */
[----:B------:R-:W-:Y:S01]  /*b710*/  FFMA R11, R27, R13, R12 ;  /* 0x0000000d1b0b7223 */ /* 0x000fe2000000000c */
[----:B------:R-:W-:Y:S01]  /*b720*/  F2FP.TF32.F32.PACK_B R6, R6 ;  /* 0x00000006ff06723e */ /* 0x000fe200024050ff */
[----:B------:R-:W-:Y:S01]  /*b730*/  IMAD.U32 R14, RZ, RZ, UR40 ;  /* 0x00000028ff0e7e24 */ /* 0x000fe2000f8e00ff */
[----:B------:R-:W-:Y:S02]  /*b740*/  F2FP.TF32.F32.PACK_B R7, R7 ;  /* 0x00000007ff07723e */ /* 0x000fe400024050ff */
[----:B------:R-:W-:Y:S02]  /*b750*/  F2FP.TF32.F32.PACK_B R8, R8 ;  /* 0x00000008ff08723e */ /* 0x000fe400024050ff */
[----:B------:R-:W-:Y:S01]  /*b760*/  F2FP.TF32.F32.PACK_B R9, R9 ;  /* 0x00000009ff09723e */ /* 0x000fe200024050ff */
[----:B------:R1:W-:Y:S01]  /*b770*/  STSM.16.M88.4 [R79+0x4000], R4 ;  /* 0x004000044f007844 */ /* 0x0003e20000000200 */
        /* <DEDUP_REMOVED lines=12> */
[----:B--2---:R-:W2:Y:S01]  /*b840*/  FENCE.VIEW.ASYNC.S ;  /* 0x00000000000073c6 */ /* 0x004ea20000000000 */
[----:B------:R-:W-:Y:S01]  /*b850*/  @P6 PRMT R14, R86, 0x654, R14 ;  /* 0x00000654560e6816 */ /* 0x000fe2000000000e */
[----:B--2---:R-:W-:Y:S06]  /*b860*/  BAR.SYNC.DEFER_BLOCKING 0x1, 0x80 ;  /* 0x0042000000007b1d */ /* 0x004fec0000010000 */
[----:B------:R-:W-:Y:S05]  /*b870*/  @P0 BRA `(.L_x_115) ;  /* 0x00000000002c0947 */ /* 0x000fea0003800000 */
[----:B------:R-:W2:Y:S01]  /*b880*/  LDCU.64 UR6, c[0x0][0x348] ;  /* 0x00006900ff0677ac */ /* 0x000ea20008000a00 */
[----:B------:R-:W-:Y:S02]  /*b890*/  R2UR UR10, R74 ;  /* 0x000000004a0a72ca */ /* 0x000fe400000e0000 */
[----:B------:R-:W-:Y:S01]  /*b8a0*/  R2UR UR11, R72 ;  /* 0x00000000480b72ca */ /* 0x000fe200000e0000 */
[----:B------:R-:W-:Y:S01]  /*b8b0*/  UIADD3 UR9, UPT, UPT, UR41, 0x40, URZ ;  /* 0x0000004029097890 */ /* 0x000fe2000fffe0ff */
[----:B------:R-:W-:Y:S01]  /*b8c0*/  R2UR UR12, R73 ;  /* 0x00000000490c72ca */ /* 0x000fe200000e0000 */
[----:B------:R-:W-:Y:S02]  /*b8d0*/  UIADD3 UR8, UPT, UPT, UR45, 0x4400, URZ ;  /* 0x000044002d087890 */ /* 0x000fe4000fffe0ff */
[----:B--2---:R-:W-:Y:S04]  /*b8e0*/  UIADD3 UR4, UP0, UPT, UR6, 0x680, URZ ;  /* 0x0000068006047890 */ /* 0x004fe8000ff1e0ff */
[----:B------:R-:W-:Y:S09]  /*b8f0*/  UIADD3.X UR5, UPT, UPT, URZ, UR7, URZ, UP0, !UPT ;  /* 0x00000007ff057290 */ /* 0x000ff200087fe4ff */
[----:B------:R2:W-:Y:S01]  /*b900*/  UTMASTG.4D.IM2COL [UR8], [UR4] ;  /* 0x00000008040073b5 */ /* 0x0005e20008058000 */
[----:B------:R0:W-:Y:S01]  /*b910*/  UTMACMDFLUSH ;  /* 0x00000000000079b7 */ /* 0x0001e20000000000 */
[----:B--2---:R-:W-:Y:S04]  /*b920*/  DEPBAR.LE SB0, 0x1 ;  /* 0x000080400000791a */ /* 0x004fe80000000000 */
.L_x_115:
[----:B------:R-:W-:Y:S05]  /*b930*/  BSYNC.RECONVERGENT B0 ;  /* 0x0000000000007941 */ /* 0x000fea0003800200 */
.L_x_114:
        /* <DEDUP_REMOVED lines=8> */
[----:B--2---:R-:W-:Y:S06]  /*b9c0*/  @!P6 BRA `(.L_x_117) ;  /* 0x000000000050e947 */ /* 0x004fec0003800000 */
        /* <DEDUP_REMOVED lines=8> */
[----:B------:R-:W-:Y:S04]  /*ba50*/  SHF.L.U32 R0, R54, 0x1f, RZ ;  /* 0x0000001f36007819 */ /* 0x000fe800000006ff */
[----:B------:R-:W2:Y:S02]  /*ba60*/  SYNCS.PHASECHK.TRANS64.TRYWAIT P0, [R2+URZ+0x40], R0 ;  /* 0x00004000020075a7 */ /* 0x000ea400080011ff */
[----:B--2---:R-:W-:Y:S05]  /*ba70*/  @!P0 BRA `(.L_x_120) ;  /* 0x0000001400688947 */ /* 0x004fea0003800000 */
.L_x_119:
[----:B------:R-:W-:Y:S05]  /*ba80*/  BSYNC B0 ;  /* 0x0000000000007941 */ /* 0x000fea0003800000 */
.L_x_118:
[----:B------:R-:W-:Y:S11]  /*ba90*/  ISETP.NE.AND P0, PT, R85, RZ, PT ;  /* 0x000000ff5500720c */ /* 0x000ff60003f05270 */
[----:B------:R-:W-:Y:S02]  /*baa0*/  @!UPT UIADD3 URZ, UPT, UPT, URZ, URZ, URZ ;  /* 0x000000fffffff290 */ /* 0x000fe4000fffe0ff */
[----:B--2---:R-:W-:Y:S01]  /*bab0*/  @P0 IADD3 R0, PT, PT, R70, R87, RZ ;  /* 0x0000005746000210 */ /* 0x004fe20007ffe0ff */
[----:B------:R-:W-:Y:S05]  /*bac0*/  @P0 WARPSYNC.ALL ;  /* 0x0000000000000948 */ /* 0x000fea0003800000 */
[----:B------:R2:W3:Y:S04]  /*bad0*/  @P0 LDSM.16.M88.4 R44, [R82+UR45+0x400] ;  /* 0x0004002d522c083b */ /* 0x0004e80008000200 */
[----:B------:R2:W4:Y:S04]  /*bae0*/  @P0 LDSM.16.M88.4 R40, [R3+0x400] ;  /* 0x000400000328083b */ /* 0x0005280000000200 */
[----:B------:R2:W1:Y:S04]  /*baf0*/  @P0 LDSM.16.M88.4 R32, [R87+0x400] ;  /* 0x000400005720083b */ /* 0x0004680000000200 */
[----:B------:R2:W1:Y:S02]  /*bb00*/  @P0 LDSM.16.M88.4 R36, [R0+0x400] ;  /* 0x000400000024083b */ /* 0x0004640000000200 */
.L_x_117:
[----:B------:R-:W-:Y:S05]  /*bb10*/  BSYNC B1 ;  /* 0x0000000000017941 */ /* 0x000fea0003800000 */
.L_x_116:
[----:B--2---:R-:W-:Y:S05]  /*bb20*/  VIADD R0, R25, 0x60 ;  /* 0x0000006019007836 */ /* 0x004fea0000000000 */
[----:B------:R-:W-:Y:S04]  /*bb30*/  SHF.R.U32.HI R0, RZ, 0x15, R0 ;  /* 0x00000015ff007819 */ /* 0x000fe80000011600 */
[----:B------:R-:W-:Y:S11]  /*bb40*/  LOP3.LUT P0, RZ, R0, 0x3, R58, 0x48, !PT ;  /* 0x0000000300ff7812 */ /* 0x000ff6000780483a */
[----:B------:R-:W-:Y:S02]  /*bb50*/  @!UPT UIADD3 URZ, UPT, UPT, URZ, URZ, URZ ;  /* 0x000000fffffff290 */ /* 0x000fe4000fffe0ff */
[----:B------:R-:W-:Y:S05]  /*bb60*/  @!P0 BRA `(.L_x_121) ;  /* 0x0000000000408947 */ /* 0x000fea0003800000 */
[----:B------:R-:W2:Y:S01]  /*bb70*/  LDCU.64 UR8, c[0x4][0x70] ;  /* 0x01000e00ff0877ac */ /* 0x000ea20008000a00 */
[----:B------:R-:W-:Y:S01]  /*bb80*/  MOV R3, 0x0 ;  /* 0x0000000000037802 */ /* 0x000fe20000000f00 */
[----:B------:R-:W-:Y:S02]  /*bb90*/  HFMA2 R12, -RZ, RZ, 0, 5.9604644775390625e-08 ;  /* 0x00000001ff0c7431 */ /* 0x000fe400000001ff */
[----:B-1----:R-:W-:Y:S02]  /*bba0*/  IMAD.MOV.U32 R8, RZ, RZ, 0x192 ;  /* 0x00000192ff087424 */ /* 0x002fe400078e00ff */
[----:B------:R-:W-:Y:S01]  /*bbb0*/  IMAD.MOV.U32 R13, RZ, RZ, RZ ;  /* 0x000000ffff0d7224 */ /* 0x000fe200078e00ff */
[----:B------:R-:W1:Y:S01]  /*bbc0*/  LDCU.64 UR6, c[0x4][0x78] ;  /* 0x01000f00ff0677ac */ /* 0x000e620008000a00 */
[----:B------:R-:W3:Y:S01]  /*bbd0*/  LDC.64 R2, c[0x4][R3] ;  /* 0x0100000003027b82 */ /* 0x000ee20000000a00 */
[----:B------:R-:W5:Y:S01]  /*bbe0*/  LDCU.64 UR4, c[0x4][0x10] ;  /* 0x01000200ff0477ac */ /* 0x000f620008000a00 */
[----:B--2---:R-:W-:Y:S01]  /*bbf0*/  MOV R5, UR9 ;  /* 0x0000000900057c02 */ /* 0x004fe20008000f00 */
[----:B------:R-:W-:Y:S01]  /*bc00*/  IMAD.U32 R4, RZ, RZ, UR8 ;  /* 0x00000008ff047e24 */ /* 0x000fe2000f8e00ff */
[----:B-1----:R-:W-:Y:S01]  /*bc10*/  MOV R7, UR7 ;  /* 0x0000000700077c02 */ /* 0x002fe20008000f00 */
[----:B------:R-:W-:Y:S01]  /*bc20*/  IMAD.U32 R6, RZ, RZ, UR6 ;  /* 0x00000006ff067e24 */ /* 0x000fe2000f8e00ff */
[----:B-----5:R-:W-:Y:S01]  /*bc30*/  MOV R11, UR5 ;  /* 0x00000005000b7c02 */ /* 0x020fe20008000f00 */
[----:B------:R-:W-:Y:S02]  /*bc40*/  IMAD.U32 R10, RZ, RZ, UR4 ;  /* 0x00000004ff0a7e24 */ /* 0x000fe4000f8e00ff */
[----:B------:R-:W-:Y:S07]  /*bc50*/  LEPC R20, `(.L_x_121) ;  /* 0x000000001014794e */ /* 0x000fee0000000000 */
[----:B---34-:R-:W-:Y:S05]  /*bc60*/  CALL.ABS.NOINC R2 ;  /* 0x0000000002007343 */ /* 0x018fea0003c00000 */
.L_x_121:
[----:B------:R-:W-:Y:S01]  /*bc70*/  ISETP.NE.AND P0, PT, R56, RZ, PT ;  /* 0x000000ff3800720c */ /* 0x000fe20003f05270 */
[----:B------:R-:W-:Y:S05]  /*bc80*/  WARPSYNC.ALL ;  /* 0x0000000000007948 */ /* 0x000fea0003800000 */
[----:B------:R-:W-:Y:S01]  /*bc90*/  R2UR UR4, R25 ;  /* 0x00000000190472ca */ /* 0x000fe200000e0000 */
[----:B------:R-:W2:Y:S01]  /*bca0*/  S2UR UR5, SR_CgaCtaId ;  /* 0x00000000000579c3 */ /* 0x000ea20000008800 */
[----:B---3--:R-:W-:Y:S01]  /*bcb0*/  LOP3.LUT R0, R44, 0xffffe000, RZ, 0xc0, !PT ;  /* 0xffffe0002c007812 */ /* 0x008fe200078ec0ff */
[----:B------:R-:W-:Y:S01]  /*bcc0*/  BSSY.RECONVERGENT B0, `(.L_x_122) ;  /* 0x000005d000007945 */ /* 0x000fe20003800200 */
[----:B------:R-:W-:Y:S02]  /*bcd0*/  LOP3.LUT R2, R45, 0xffffe000, RZ, 0xc0, !PT ;  /* 0xffffe0002d027812 */ /* 0x000fe400078ec0ff */
[----:B------:R-:W-:Y:S02]  /*bce0*/  LOP3.LUT R3, R46, 0xffffe000, RZ, 0xc0, !PT ;  /* 0xffffe0002e037812 */ /* 0x000fe400078ec0ff */
[----:B------:R-:W-:Y:S02]  /*bcf0*/  LOP3.LUT R20, R47, 0xffffe000, RZ, 0xc0, !PT ;  /* 0xffffe0002f147812 */ /* 0x000fe400078ec0ff */
[----:B----4-:R-:W-:Y:S02]  /*bd00*/  LOP3.LUT R21, R40, 0xffffe000, RZ, 0xc0, !PT ;  /* 0xffffe00028157812 */ /* 0x010fe400078ec0ff */
[----:B------:R-:W-:Y:S01]  /*bd10*/  LOP3.LUT R25, R41, 0xffffe000, RZ, 0xc0, !PT ;  /* 0xffffe00029197812 */ /* 0x000fe200078ec0ff */
[----:B-1----:R-:W1:Y:S01]  /*bd20*/  LDTM.16dp128bit.x8 R4, tmem[UR4+0x60] ;  /* 0x00006004000479ee */ /* 0x002e620008180000 */
[----:B------:R-:W-:Y:S01]  /*bd30*/  R2UR UR4, R81 ;  /* 0x00000000510472ca */ /* 0x000fe200000e0000 */
[----:B------:R-:W-:Y:S01]  /*bd40*/  NOP ;  /* 0x0000000000007918 */ /* 0x000fe20000000000 */
[----:B------:R-:W-:Y:S02]  /*bd50*/  LOP3.LUT R26, R42, 0xffffe000, RZ, 0xc0, !PT ;  /* 0xffffe0002a1a7812 */ /* 0x000fe400078ec0ff */
[----:B------:R-:W-:Y:S02]  /*bd60*/  LOP3.LUT R28, R43, 0xffffe000, RZ, 0xc0, !PT ;  /* 0xffffe0002b1c7812 */ /* 0x000fe400078ec0ff */
[----:B------:R-:W-:Y:S02]  /*bd70*/  LOP3.LUT R29, R32, 0xffffe000, RZ, 0xc0, !PT ;  /* 0xffffe000201d7812 */ /* 0x000fe400078ec0ff */
[----:B------:R-:W-:Y:S02]  /*bd80*/  LOP3.LUT R30, R33, 0xffffe000, RZ, 0xc0, !PT ;  /* 0xffffe000211e7812 */ /* 0x000fe400078ec0ff */
[----:B------:R-:W-:Y:S02]  /*bd90*/  LOP3.LUT R31, R34, 0xffffe000, RZ, 0xc0, !PT ;  /* 0xffffe000221f7812 */ /* 0x000fe400078ec0ff */
[----:B------:R-:W-:Y:S01]  /*bda0*/  LOP3.LUT R32, R35, 0xffffe000, RZ, 0xc0, !PT ;  /* 0xffffe00023207812 */ /* 0x000fe200078ec0ff */
[----:B------:R-:W-:Y:S01]  /*bdb0*/  UIADD3 UR4, UPT, UPT, UR4, 0xb0, URZ ;  /* 0x000000b004047890 */ /* 0x000fe2000fffe0ff */
[----:B------:R-:W-:Y:S02]  /*bdc0*/  LOP3.LUT R33, R36, 0xffffe000, RZ, 0xc0, !PT ;  /* 0xffffe00024217812 */ /* 0x000fe400078ec0ff */
[----:B------:R-:W-:Y:S02]  /*bdd0*/  LOP3.LUT R34, R37, 0xffffe000, RZ, 0xc0, !PT ;  /* 0xffffe00025227812 */ /* 0x000fe400078ec0ff */
[----:B------:R-:W-:Y:S02]  /*bde0*/  LOP3.LUT R35, R38, 0xffffe000, RZ, 0xc0, !PT ;  /* 0xffffe00026237812 */ /* 0x000fe400078ec0ff */
[----:B------:R-:W-:Y:S01]  /*bdf0*/  LOP3.LUT R36, R39, 0xffffe000, RZ, 0xc0, !PT ;  /* 0xffffe00027247812 */ /* 0x000fe200078ec0ff */
[C---:B-1----:R-:W-:Y:S01]  /*be00*/  FMUL R4, R24.reuse, R4 ;  /* 0x0000000418047220 */ /* 0x042fe20000400000 */
[C---:B------:R-:W-:Y:S01]  /*be10*/  FMUL R5, R24.reuse, R5 ;  /* 0x0000000518057220 */ /* 0x040fe20000400000 */
[C---:B------:R-:W-:Y:S01]  /*be20*/  FMUL R6, R24.reuse, R6 ;  /* 0x0000000618067220 */ /* 0x040fe20000400000 */
[C---:B------:R-:W-:Y:S01]  /*be30*/  FMUL R7, R24.reuse, R7 ;  /* 0x0000000718077220 */ /* 0x040fe20000400000 */
[C---:B------:R-:W-:Y:S01]  /*be40*/  FFMA R4, R27.reuse, R0, R4 ;  /* 0x000000001b047223 */ /* 0x040fe20000000004 */
[C---:B------:R-:W-:Y:S01]  /*be50*/  FMUL R8, R24.reuse, R8 ;  /* 0x0000000818087220 */ /* 0x040fe20000400000 */
[C---:B------:R-:W-:Y:S01]  /*be60*/  FFMA R5, R27.reuse, R2, R5 ;  /* 0x000000021b057223 */ /* 0x040fe20000000005 */
[C---:B------:R-:W-:Y:S01]  /*be70*/  FMUL R9, R24.reuse, R9 ;  /* 0x0000000918097220 */ /* 0x040fe20000400000 */
[C---:B------:R-:W-:Y:S01]  /*be80*/  FFMA R6, R27.reuse, R3, R6 ;  /* 0x000000031b067223 */ /* 0x040fe20000000006 */
[----:B------:R-:W-:Y:S01]  /*be90*/  F2FP.TF32.F32.PACK_B R4, R4 ;  /* 0x00000004ff04723e */ /* 0x000fe200024050ff */
[C---:B------:R-:W-:Y:S01]  /*bea0*/  FMUL R10, R24.reuse, R10 ;  /* 0x0000000a180a7220 */ /* 0x040fe20000400000 */
[----:B------:R-:W-:Y:S01]  /*beb0*/  F2FP.TF32.F32.PACK_B R5, R5 ;  /* 0x00000005ff05723e */ /* 0x000fe200024050ff */
[C---:B------:R-:W-:Y:S01]  /*bec0*/  FFMA R7, R27.reuse, R20, R7 ;  /* 0x000000141b077223 */ /* 0x040fe20000000007 */
[C---:B------:R-:W-:Y:S01]  /*bed0*/  FMUL R11, R24.reuse, R11 ;  /* 0x0000000b180b7220 */ /* 0x040fe20000400000 */
[----:B--2---:R-:W-:Y:S01]  /*bee0*/  UPRMT UR4, UR5, 0x654, UR4 ;  /* 0x0000065405047896 */ /* 0x004fe20008000004 */
[C---:B------:R-:W-:Y:S01]  /*bef0*/  FFMA R8, R27.reuse, R21, R8 ;  /* 0x000000151b087223 */ /* 0x040fe20000000008 */
[C---:B------:R-:W-:Y:S01]  /*bf00*/  FMUL R12, R24.reuse, R12 ;  /* 0x0000000c180c7220 */ /* 0x040fe20000400000 */
[C---:B------:R-:W-:Y:S01]  /*bf10*/  FFMA R9, R27.reuse, R25, R9 ;  /* 0x000000191b097223 */ /* 0x040fe20000000009 */
[C---:B------:R-:W-:Y:S01]  /*bf20*/  FMUL R13, R24.reuse, R13 ;  /* 0x0000000d180d7220 */ /* 0x040fe20000400000 */
[C---:B------:R-:W-:Y:S01]  /*bf30*/  FFMA R10, R27.reuse, R26, R10 ;  /* 0x0000001a1b0a7223 */ /* 0x040fe2000000000a */
[C---:B------:R-:W-:Y:S01]  /*bf40*/  FMUL R14, R24.reuse, R14 ;  /* 0x0000000e180e7220 */ /* 0x040fe20000400000 */
[C---:B------:R-:W-:Y:S01]  /*bf50*/  FFMA R11, R27.reuse, R28, R11 ;  /* 0x0000001c1b0b7223 */ /* 0x040fe2000000000b */
[C---:B------:R-:W-:Y:S01]  /*bf60*/  FMUL R15, R24.reuse, R15 ;  /* 0x0000000f180f7220 */ /* 0x040fe20000400000 */
[----:B------:R-:W-:Y:S01]  /*bf70*/  F2FP.TF32.F32.PACK_B R6, R6 ;  /* 0x00000006ff06723e */ /* 0x000fe200024050ff */
[C---:B------:R-:W-:Y:S01]  /*bf80*/  FFMA R12, R27.reuse, R29, R12 ;  /* 0x0000001d1b0c7223 */ /* 0x040fe2000000000c */
[----:B------:R-:W-:Y:S01]  /*bf90*/  F2FP.TF32.F32.PACK_B R7, R7 ;  /* 0x00000007ff07723e */ /* 0x000fe200024050ff */
[C---:B------:R-:W-:Y:S01]  /*bfa0*/  FMUL R16, R24.reuse, R16 ;  /* 0x0000001018107220 */ /* 0x040fe20000400000 */
[C---:B------:R-:W-:Y:S01]  /*bfb0*/  FFMA R13, R27.reuse, R30, R13 ;  /* 0x0000001e1b0d7223 */ /* 0x040fe2000000000d */
[C---:B------:R-:W-:Y:S01]  /*bfc0*/  FMUL R17, R24.reuse, R17 ;  /* 0x0000001118117220 */ /* 0x040fe20000400000 */
[C---:B------:R-:W-:Y:S01]  /*bfd0*/  FFMA R14, R27.reuse, R31, R14 ;  /* 0x0000001f1b0e7223 */ /* 0x040fe2000000000e */
[C---:B------:R-:W-:Y:S01]  /*bfe0*/  FMUL R18, R24.reuse, R18 ;  /* 0x0000001218127220 */ /* 0x040fe20000400000 */
[C---:B------:R-:W-:Y:S01]  /*bff0*/  FFMA R15, R27.reuse, R32, R15 ;  /* 0x000000201b0f7223 */ /* 0x040fe2000000000f */
[----:B------:R-:W-:Y:S01]  /*c000*/  FMUL R19, R24, R19 ;  /* 0x0000001318137220 */ /* 0x000fe20000400000 */
[----:B------:R-:W-:Y:S01]  /*c010*/  F2FP.TF32.F32.PACK_B R8, R8 ;  /* 0x00000008ff08723e */ /* 0x000fe200024050ff */
[C---:B------:R-:W-:Y:S01]  /*c020*/  FFMA R16, R27.reuse, R33, R16 ;  /* 0x000000211b107223 */ /* 0x040fe20000000010 */
[----:B------:R-:W-:Y:S01]  /*c030*/  F2FP.TF32.F32.PACK_B R9, R9 ;  /* 0x00000009ff09723e */ /* 0x000fe200024050ff */
[----:B------:R-:W-:Y:S01]  /*c040*/  SYNCS.ARRIVE.TRANS64.RED.A1T0 RZ, [UR4], RZ ;  /* 0x000000ffffff79a7 */ /* 0x000fe20008100404 */
[----:B------:R1:W-:Y:S01]  /*c050*/  STSM.16.M88.4 [R78+0x6400], R4 ;  /* 0x006400044e007844 */ /* 0x0003e20000000200 */
[----:B------:R-:W-:Y:S01]  /*c060*/  F2FP.TF32.F32.PACK_B R10, R10 ;  /* 0x0000000aff0a723e */ /* 0x000fe200024050ff */
[C---:B------:R-:W-:Y:S01]  /*c070*/  FFMA R17, R27.reuse, R34, R17 ;  /* 0x000000221b117223 */ /* 0x040fe20000000011 */
[----:B------:R-:W-:Y:S01]  /*c080*/  F2FP.TF32.F32.PACK_B R11, R11 ;  /* 0x0000000bff0b723e */ /* 0x000fe200024050ff */
[C---:B------:R-:W-:Y:S01]  /*c090*/  FFMA R18, R27.reuse, R35, R18 ;  /* 0x000000231b127223 */ /* 0x040fe20000000012 */
[----:B------:R-:W-:Y:S01]  /*c0a0*/  FFMA R19, R27, R36, R19 ;  /* 0x000000241b137223 */ /* 0x000fe20000000013 */
[----:B------:R-:W-:Y:S02]  /*c0b0*/  F2FP.TF32.F32.PACK_B R12, R12 ;  /* 0x0000000cff0c723e */ /* 0x000fe400024050ff */
[----:B------:R1:W-:Y:S01]  /*c0c0*/  STSM.16.M88.4 [R77+0x6400], R8 ;  /* 0x006400084d007844 */ /* 0x0003e20000000200 */
[----:B------:R-:W-:Y:S02]  /*c0d0*/  F2FP.TF32.F32.PACK_B R13, R13 ;  /* 0x0000000dff0d723e */ /* 0x000fe400024050ff */
[----:B------:R-:W-:Y:S02]  /*c0e0*/  F2FP.TF32.F32.PACK_B R14, R14 ;  /* 0x0000000eff0e723e */ /* 0x000fe400024050ff */
[----:B------:R-:W-:Y:S02]  /*c0f0*/  F2FP.TF32.F32.PACK_B R15, R15 ;  /* 0x0000000fff0f723e */ /* 0x000fe400024050ff */
[----:B------:R-:W-:Y:S02]  /*c100*/  F2FP.TF32.F32.PACK_B R16, R16 ;  /* 0x00000010ff10723e */ /* 0x000fe400024050ff */
[----:B------:R-:W-:Y:S01]  /*c110*/  F2FP.TF32.F32.PACK_B R17, R17 ;  /* 0x00000011ff11723e */ /* 0x000fe200024050ff */
[----:B------:R1:W-:Y:S01]  /*c120*/  STSM.16.M88.4 [R79+0x6000], R12 ;  /* 0x0060000c4f007844 */ /* 0x0003e20000000200 */
[----:B------:R-:W-:Y:S02]  /*c130*/  F2FP.TF32.F32.PACK_B R18, R18 ;  /* 0x00000012ff12723e */ /* 0x000fe400024050ff */
[----:B------:R-:W-:Y:S05]  /*c140*/  F2FP.TF32.F32.PACK_B R19, R19 ;  /* 0x00000013ff13723e */ /* 0x000fea00024050ff */
[----:B------:R1:W-:Y:S01]  /*c150*/  STSM.16.M88.4 [R80+0x6000], R16 ;  /* 0x0060001050007844 */ /* 0x0003e20000000200 */
        /* <DEDUP_REMOVED lines=19> */
.L_x_123:
[----:B------:R-:W-:Y:S05]  /*c290*/  BSYNC.RECONVERGENT B0 ;  /* 0x0000000000007941 */ /* 0x000fea0003800200 */
.L_x_122:
[----:B------:R-:W-:Y:S01]  /*c2a0*/  BAR.SYNC.DEFER_BLOCKING 0x1, 0x80 ;  /* 0x0042000000007b1d */ /* 0x000fe20000010000 */
[----:B------:R-:W-:Y:S01]  /*c2b0*/  UISETP.NE.AND UP0, UPT, UR51, -0x4, UPT ;  /* 0xfffffffc3300788c */ /* 0x000fe2000bf05270 */
[----:B------:R-:W-:Y:S08]  /*c2c0*/  IADD3 R22, PT, PT, R22, 0x1, RZ ;  /* 0x0000000116167810 */ /* 0x000ff00007ffe0ff */
[----:B------:R-:W-:Y:S05]  /*c2d0*/  BRA.U !UP0, `(.L_x_124) ;  /* 0x0000000108247547 */ /* 0x000fea000b800000 */
[----:B------:R-:W-:Y:S01]  /*c2e0*/  ISETP.NE.AND P0, PT, R76, RZ, PT ;  /* 0x000000ff4c00720c */ /* 0x000fe20003f05270 */
[----:B------:R-:W-:Y:S01]  /*c2f0*/  IMAD.U32 R0, RZ, RZ, UR48 ;  /* 0x00000030ff007e24 */ /* 0x000fe2000f8e00ff */
[----:B------:R-:W-:Y:S04]  /*c300*/  UIADD3 UR4, UPT, UPT, UR48, 0x1, URZ ;  /* 0x0000000130047890 */ /* 0x000fe8000fffe0ff */
[----:B------:R-:W-:Y:S04]  /*c310*/  UISETP.NE.AND UP0, UPT, UR4, 0x4, UPT ;  /* 0x000000040400788c */ /* 0x000fe8000bf05270 */
[----:B------:R-:W-:Y:S03]  /*c320*/  USEL UR48, UR4, URZ, UP0 ;  /* 0x000000ff04307287 */ /* 0x000fe60008000000 */
[----:B------:R-:W-:Y:S05]  /*c330*/  @P0 LEA R0, R0, UR45, 0x3 ;  /* 0x0000002d00000c11 */ /* 0x000fea000f8e18ff */
[----:B------:R-:W-:Y:S05]  /*c340*/  @P0 VIADD R0, R0, 0x60 ;  /* 0x0000006000000836 */ /* 0x000fea0000000000 */
[----:B------:R-:W-:Y:S04]  /*c350*/  @P0 PRMT R0, R86, 0x654, R0 ;  /* 0x0000065456000816 */ /* 0x000fe80000000000 */
[----:B------:R2:W-:Y:S03]  /*c360*/  @P0 SYNCS.ARRIVE.TRANS64.RED.A1T0 RZ, [R0+URZ], RZ ;  /* 0x000000ff00ff09a7 */ /* 0x0005e600081004ff */
.L_x_124:
[----:B------:R-:W-:Y:S01]  /*c370*/  R2UR UR5, R67 ;  /* 0x00000000430572ca */ /* 0x000fe200000e0000 */
[----:B------:R-:W-:Y:S01]  /*c380*/  UISETP.NE.AND UP0, UPT, UR61, URZ, UPT ;  /* 0x000000ff3d00728c */ /* 0x000fe2000bf05270 */
[----:B------:R-:W-:Y:S01]  /*c390*/  R2UR UR4, R68 ;  /* 0x00000000440472ca */ /* 0x000fe200000e0000 */
[----:B------:R-:W-:Y:S01]  /*c3a0*/  UIADD3 UR51, UPT, UPT, UR51, 0x4, URZ ;  /* 0x0000000433337890 */ /* 0x000fe2000fffe0ff */
[----:B------:R-:W-:Y:S01]  /*c3b0*/  ISETP.NE.AND P0, PT, R22, 0x2, PT ;  /* 0x000000021600780c */ /* 0x000fe20003f05270 */
[----:B------:R-:W-:Y:S01]  /*c3c0*/  UMOV UR50, UR62 ;  /* 0x0000003e00327c82 */ /* 0x000fe20008000000 */
[----:B------:R-:W-:Y:S02]  /*c3d0*/  LOP3.LUT R52, R52, 0x1, RZ, 0x3c, !PT ;  /* 0x0000000134347812 */ /* 0x000fe400078e3cff */
[----:B--2---:R-:W-:Y:S02]  /*c3e0*/  SEL R0, RZ, 0x1, P0 ;  /* 0x00000001ff007807 */ /* 0x004fe40000000000 */
[----:B------:R-:W-:Y:S02]  /*c3f0*/  SEL R22, R22, RZ, P0 ;  /* 0x000000ff16167207 */ /* 0x000fe40000000000 */
[----:B------:R-:W-:Y:S01]  /*c400*/  LOP3.LUT R53, R53, R0, RZ, 0x3c, !PT ;  /* 0x0000000035357212 */ /* 0x000fe200078e3cff */
[----:B------:R-:W-:Y:S02]  /*c410*/  UIADD3 UR21, UPT, UPT, UR36, UR5, URZ ;  /* 0x0000000524157290 */ /* 0x000fe4000fffe0ff */
[----:B------:R-:W-:Y:S01]  /*c420*/  UIADD3 UR49, UPT, UPT, UR37, UR4, URZ ;  /* 0x0000000425317290 */ /* 0x000fe2000fffe0ff */
[----:B------:R-:W-:Y:S11]  /*c430*/  BRA.U UP0, `(.L_x_125) ;  /* 0xffffffc900487547 */ /* 0x000ff6000b83ffff */
[----:B------:R-:W-:-:S09]  /*c440*/  UISETP.NE.AND UP0, UPT, UR63, URZ, UPT ;  /* 0x000000ff3f00728c */ /* 0x000fd2000bf05270 */
[----:B------:R-:W-:Y:S05]  /*c450*/  BRA.U !UP0, `(.L_x_126) ;  /* 0x0000000108487547 */ /* 0x000fea000b800000 */
[----:B------:R-:W2:Y:S02]  /*c460*/  LDCU.64 UR4, c[0x0][0x890] ;  /* 0x00011200ff0477ac */ /* 0x000ea40008000a00 */
[----:B--2---:R-:W-:-:S04]  /*c470*/  UISETP.NE.U32.AND UP0, UPT, UR4, URZ, UPT ;  /* 0x000000ff0400728c */ /* 0x004fc8000bf05070 */
[----:B------:R-:W-:-:S09]  /*c480*/  UISETP.NE.AND.EX UP0, UPT, UR5, URZ, UPT, UP0 ;  /* 0x000000ff0500728c */ /* 0x000fd2000bf05300 */
[----:B------:R-:W-:Y:S05]  /*c490*/  BRA.U UP0, `(.L_x_127) ;  /* 0x00000001000c7547 */ /* 0x000fea000b800000 */
[----:B------:R-:W-:-:S13]  /*c4a0*/  FSETP.NEU.AND P0, PT, R27, RZ, PT ;  /* 0x000000ff1b00720b */ /* 0x000fda0003f0d000 */
[----:B------:R-:W-:Y:S05]  /*c4b0*/  @!P0 EXIT ;  /* 0x000000000000894d */ /* 0x000fea0003800000 */
[----:B------:R-:W-:Y:S05]  /*c4c0*/  BRA `(.L_x_126) ;  /* 0x00000000002c7947 */ /* 0x000fea0003800000 */
.L_x_127:
[----:B------:R-:W-:Y:S01]  /*c4d0*/  ISETP.NE.AND P0, PT, R75, RZ, PT ;  /* 0x000000ff4b00720c */ /* 0x000fe20003f05270 */
[----:B------:R-:W-:-:S12]  /*c4e0*/  BSSY.RECONVERGENT B0, `(.L_x_126) ;  /* 0x0000009000007945 */ /* 0x000fd80003800200 */
[----:B------:R-:W-:Y:S05]  /*c4f0*/  @P0 BRA `(.L_x_128) ;  /* 0x0000000000140947 */ /* 0x000fea0003800000 */
[----:B------:R-:W2:Y:S02]  /*c500*/  LDCU.64 UR4, c[0x0][0x888] ;  /* 0x00011100ff0477ac */ /* 0x000ea40008000a00 */
[----:B--2---:R-:W-:-:S04]  /*c510*/  ISETP.NE.U32.AND P0, PT, RZ, UR4, PT ;  /* 0x00000004ff007c0c */ /* 0x004fc8000bf05070 */
[----:B------:R-:W-:-:S13]  /*c520*/  ISETP.NE.AND.EX P0, PT, RZ, UR5, PT, P0 ;  /* 0x00000005ff007c0c */ /* 0x000fda000bf05300 */
[----:B------:R-:W-:Y:S05]  /*c530*/  @!P0 EXIT ;  /* 0x000000000000894d */ /* 0x000fea0003800000 */
[----:B------:R-:W-:Y:S05]  /*c540*/  BRA `(.L_x_129) ;  /* 0x0000000000087947 */ /* 0x000fea0003800000 */
.L_x_128:
[----:B------:R-:W-:-:S13]  /*c550*/  FSETP.NEU.AND P0, PT, R27, RZ, PT ;  /* 0x000000ff1b00720b */ /* 0x000fda0003f0d000 */
[----:B------:R-:W-:Y:S05]  /*c560*/  @!P0 EXIT ;  /* 0x000000000000894d */ /* 0x000fea0003800000 */
.L_x_129:
[----:B------:R-:W-:Y:S05]  /*c570*/  BSYNC.RECONVERGENT B0 ;  /* 0x0000000000007941 */ /* 0x000fea0003800200 */
.L_x_126:
[----:B------:R-:W2:Y:S01]  /*c580*/  S2UR UR5, SR_CgaCtaId ;  /* 0x00000000000579c3 */ /* 0x000ea20000008800 */
[----:B------:R-:W-:Y:S01]  /*c590*/  ULEA UR4, UR48, UR45, 0x3 ;  /* 0x0000002d30047291 */ /* 0x000fe2000f8e18ff */
[----:B------:R-:W-:-:S04]  /*c5a0*/  DEPBAR.LE SB0, 0x0 ;  /* 0x000080000000791a */ /* 0x000fc80000000000 */
[----:B------:R-:W-:-:S04]  /*c5b0*/  UIADD3 UR4, UPT, UPT, UR4, 0x60, URZ ;  /* 0x0000006004047890 */ /* 0x000fc8000fffe0ff */
[----:B--2---:R-:W-:-:S09]  /*c5c0*/  UPRMT UR4, UR5, 0x654, UR4 ;  /* 0x0000065405047896 */ /* 0x004fd20008000004 */
[----:B------:R-:W-:Y:S01]  /*c5d0*/  SYNCS.ARRIVE.TRANS64.RED.A1T0 RZ, [UR4], RZ ;  /* 0x000000ffffff79a7 */ /* 0x000fe20008100404 */
[----:B------:R-:W-:Y:S05]  /*c5e0*/  EXIT ;  /* 0x000000000000794d */ /* 0x000fea0003800000 */
.L_x_24:
[----:B------:R-:W-:Y:S11]  /*c5f0*/  R2UR UR4, R43 ;  /* 0x000000002b0472ca */ /* 0x000ff600000e0000 */
[----:B------:R-:W-:Y:S02]  /*c600*/  @!UPT UIADD3 URZ, UPT, UPT, URZ, URZ, URZ ;  /* 0x000000fffffff290 */ /* 0x000fe4000fffe0ff */
[----:B------:R-:W-:Y:S07]  /*c610*/  MOV R44, UR4 ;  /* 0x00000004002c7c02 */ /* 0x000fee0008000f00 */
.L_x_130:
[----:B-1----:R1:W2:Y:S02]  /*c620*/  SYNCS.PHASECHK.TRANS64.TRYWAIT P0, [R44+URZ+0x20], R46 ;  /* 0x0000202e2c0075a7 */ /* 0x0022a400080011ff */
[----:B--2---:R-:W-:Y:S05]  /*c630*/  @!P0 NANOSLEEP.SYNCS 0x989680 ;  /* 0x009896800000895d */ /* 0x004fea0003900000 */
[----:B------:R-:W2:Y:S02]  /*c640*/  @!P0 SYNCS.PHASECHK.TRANS64 P0, [R44+URZ+0x20], R46 ;  /* 0x0000202e2c0085a7 */ /* 0x000ea400080010ff */
[----:B--2---:R-:W-:Y:S05]  /*c650*/  @!P0 BRA `(.L_x_130) ;  /* 0xfffffffc00f08947 */ /* 0x004fea000383ffff */
[----:B------:R-:W-:Y:S05]  /*c660*/  BRA `(.L_x_23) ;  /* 0xffffff5c006c7947 */ /* 0x000fea000383ffff */
.L_x_31:
[----:B------:R-:W-:Y:S11]  /*c670*/  R2UR UR4, R27 ;  /* 0x000000001b0472ca */ /* 0x000ff600000e0000 */
[----:B------:R-:W-:Y:S02]  /*c680*/  @!UPT UIADD3 URZ, UPT, UPT, URZ, URZ, URZ ;  /* 0x000000fffffff290 */ /* 0x000fe4000fffe0ff */
[----:B------:R-:W-:Y:S07]  /*c690*/  MOV R44, UR4 ;  /* 0x00000004002c7c02 */ /* 0x000fee0008000f00 */
.L_x_131:
[----:B-1----:R1:W2:Y:S02]  /*c6a0*/  SYNCS.PHASECHK.TRANS64.TRYWAIT P0, [R44+URZ+0x20], R46 ;  /* 0x0000202e2c0075a7 */ /* 0x0022a400080011ff */
[----:B--2---:R-:W-:Y:S05]  /*c6b0*/  @!P0 NANOSLEEP.SYNCS 0x989680 ;  /* 0x009896800000895d */ /* 0x004fea0003900000 */
[----:B------:R-:W2:Y:S02]  /*c6c0*/  @!P0 SYNCS.PHASECHK.TRANS64 P0, [R44+URZ+0x20], R46 ;  /* 0x0000202e2c0085a7 */ /* 0x000ea400080010ff */
[----:B--2---:R-:W-:Y:S05]  /*c6d0*/  @!P0 BRA `(.L_x_131) ;  /* 0xfffffffc00f08947 */ /* 0x004fea000383ffff */
[----:B------:R-:W-:Y:S05]  /*c6e0*/  BRA `(.L_x_30) ;  /* 0xffffff7c00687947 */ /* 0x000fea000383ffff */
.L_x_36:
[----:B------:R-:W-:-:S07]  /*c6f0*/  MOV R0, UR23 ;  /* 0x0000001700007c02 */ /* 0x000fce0008000f00 */
.L_x_132:
[----:B-1----:R1:W2:Y:S02]  /*c700*/  SYNCS.PHASECHK.TRANS64.TRYWAIT P0, [R0+URZ+0x90], R4 ;  /* 0x00009004000075a7 */ /* 0x0022a400080011ff */
[----:B--2---:R-:W-:Y:S05]  /*c710*/  @!P0 NANOSLEEP.SYNCS 0x989680 ;  /* 0x009896800000895d */ /* 0x004fea0003900000 */
[----:B------:R-:W2:Y:S02]  /*c720*/  @!P0 SYNCS.PHASECHK.TRANS64 P0, [R0+URZ+0x90], R4 ;  /* 0x00009004000085a7 */ /* 0x000ea400080010ff */
[----:B--2---:R-:W-:Y:S05]  /*c730*/  @!P0 BRA `(.L_x_132) ;  /* 0xfffffffc00f08947 */ /* 0x004fea000383ffff */
[----:B------:R-:W-:Y:S05]  /*c740*/  BRA `(.L_x_133) ;  /* 0xffffff9000e07947 */ /* 0x000fea000383ffff */
.L_x_40:
[----:B------:R-:W-:-:S07]  /*c750*/  MOV R0, UR4 ;  /* 0x0000000400007c02 */ /* 0x000fce0008000f00 */
.L_x_134:
[----:B-1----:R1:W2:Y:S02]  /*c760*/  SYNCS.PHASECHK.TRANS64.TRYWAIT P0, [R0+URZ], R2 ;  /* 0x00000002000075a7 */ /* 0x0022a400080011ff */
[----:B--2---:R-:W-:Y:S05]  /*c770*/  @!P0 NANOSLEEP.SYNCS 0x989680 ;  /* 0x009896800000895d */ /* 0x004fea0003900000 */
[----:B------:R-:W2:Y:S02]  /*c780*/  @!P0 SYNCS.PHASECHK.TRANS64 P0, [R0+URZ], R2 ;  /* 0x00000002000085a7 */ /* 0x000ea400080010ff */
[----:B--2---:R-:W-:Y:S05]  /*c790*/  @!P0 BRA `(.L_x_134) ;  /* 0xfffffffc00f08947 */ /* 0x004fea000383ffff */
[----:B------:R-:W-:Y:S05]  /*c7a0*/  BRA `(.L_x_135) ;  /* 0xffffff98007c7947 */ /* 0x000fea000383ffff */
.L_x_41:
[----:B------:R-:W-:-:S07]  /*c7b0*/  MOV R0, UR5 ;  /* 0x0000000500007c02 */ /* 0x000fce0008000f00 */
.L_x_136:
[----:B-1----:R1:W2:Y:S02]  /*c7c0*/  SYNCS.PHASECHK.TRANS64.TRYWAIT P0, [R0+URZ], R3 ;  /* 0x00000003000075a7 */ /* 0x0022a400080011ff */
[----:B--2---:R-:W-:Y:S05]  /*c7d0*/  @!P0 NANOSLEEP.SYNCS 0x989680 ;  /* 0x009896800000895d */ /* 0x004fea0003900000 */
[----:B------:R-:W2:Y:S02]  /*c7e0*/  @!P0 SYNCS.PHASECHK.TRANS64 P0, [R0+URZ], R3 ;  /* 0x00000003000085a7 */ /* 0x000ea400080010ff */
[----:B--2---:R-:W-:Y:S05]  /*c7f0*/  @!P0 BRA `(.L_x_136) ;  /* 0xfffffffc00f08947 */ /* 0x004fea000383ffff */
[----:B------:R-:W-:Y:S05]  /*c800*/  BRA `(.L_x_137) ;  /* 0xffffff9800887947 */ /* 0x000fea000383ffff */
.L_x_42:
[----:B------:R-:W-:-:S07]  /*c810*/  MOV R0, UR5 ;  /* 0x0000000500007c02 */ /* 0x000fce0008000f00 */
.L_x_138:
[----:B-1----:R1:W2:Y:S02]  /*c820*/  SYNCS.PHASECHK.TRANS64.TRYWAIT P0, [R0+URZ], R3 ;  /* 0x00000003000075a7 */ /* 0x0022a400080011ff */
[----:B--2---:R-:W-:Y:S05]  /*c830*/  @!P0 NANOSLEEP.SYNCS 0x989680 ;  /* 0x009896800000895d */ /* 0x004fea0003900000 */
[----:B------:R-:W2:Y:S02]  /*c840*/  @!P0 SYNCS.PHASECHK.TRANS64 P0, [R0+URZ], R3 ;  /* 0x00000003000085a7 */ /* 0x000ea400080010ff */
[----:B--2---:R-:W-:Y:S05]  /*c850*/  @!P0 BRA `(.L_x_138) ;  /* 0xfffffffc00f08947 */ /* 0x004fea000383ffff */
[----:B------:R-:W-:Y:S05]  /*c860*/  BRA `(.L_x_139) ;  /* 0xffffff9800947947 */ /* 0x000fea000383ffff */
.L_x_45:
[----:B------:R-:W-:-:S07]  /*c870*/  MOV R4, UR4 ;  /* 0x0000000400047c02 */ /* 0x000fce0008000f00 */
.L_x_140:
[----:B--2---:R2:W3:Y:S02]  /*c880*/  SYNCS.PHASECHK.TRANS64.TRYWAIT P1, [R4+URZ+0x98], R6 ;  /* 0x00009806040075a7 */ /* 0x0044e400080211ff */
[----:B---3--:R-:W-:Y:S05]  /*c890*/  @!P1 NANOSLEEP.SYNCS 0x989680 ;  /* 0x009896800000995d */ /* 0x008fea0003900000 */
[----:B------:R-:W3:Y:S02]  /*c8a0*/  @!P1 SYNCS.PHASECHK.TRANS64 P1, [R4+URZ+0x98], R6 ;  /* 0x00009806040095a7 */ /* 0x000ee400080210ff */
[----:B---3--:R-:W-:Y:S05]  /*c8b0*/  @!P1 BRA `(.L_x_140) ;  /* 0xfffffffc00f09947 */ /* 0x008fea000383ffff */
[----:B------:R-:W-:Y:S05]  /*c8c0*/  BRA `(.L_x_141) ;  /* 0xffffff9c00007947 */ /* 0x000fea000383ffff */
.L_x_46:
[----:B--2---:R-:W-:-:S07]  /*c8d0*/  MOV R4, UR4 ;  /* 0x0000000400047c02 */ /* 0x004fce0008000f00 */
.L_x_142:
[----:B--2---:R2:W3:Y:S02]  /*c8e0*/  SYNCS.PHASECHK.TRANS64.TRYWAIT P1, [R4+URZ+0x90], R5 ;  /* 0x00009005040075a7 */ /* 0x0044e400080211ff */
[----:B---3--:R-:W-:Y:S05]  /*c8f0*/  @!P1 NANOSLEEP.SYNCS 0x989680 ;  /* 0x009896800000995d */ /* 0x008fea0003900000 */
[----:B------:R-:W3:Y:S02]  /*c900*/  @!P1 SYNCS.PHASECHK.TRANS64 P1, [R4+URZ+0x90], R5 ;  /* 0x00009005040095a7 */ /* 0x000ee400080210ff */
[----:B---3--:R-:W-:Y:S05]  /*c910*/  @!P1 BRA `(.L_x_142) ;  /* 0xfffffffc00f09947 */ /* 0x008fea000383ffff */
[----:B------:R-:W-:Y:S05]  /*c920*/  BRA `(.L_x_143) ;  /* 0xffffff9c00087947 */ /* 0x000fea000383ffff */
.L_x_54:
[----:B------:R-:W-:-:S07]  /*c930*/  MOV R2, UR23 ;  /* 0x0000001700027c02 */ /* 0x000fce0008000f00 */
.L_x_144:
[----:B--2---:R2:W3:Y:S02]  /*c940*/  SYNCS.PHASECHK.TRANS64.TRYWAIT P0, [R2+URZ+0x90], R4 ;  /* 0x00009004020075a7 */ /* 0x0044e400080011ff */
[----:B---3--:R-:W-:Y:S05]  /*c950*/  @!P0 NANOSLEEP.SYNCS 0x989680 ;  /* 0x009896800000895d */ /* 0x008fea0003900000 */
[----:B------:R-:W3:Y:S02]  /*c960*/  @!P0 SYNCS.PHASECHK.TRANS64 P0, [R2+URZ+0x90], R4 ;  /* 0x00009004020085a7 */ /* 0x000ee400080010ff */
[----:B---3--:R-:W-:Y:S05]  /*c970*/  @!P0 BRA `(.L_x_144) ;  /* 0xfffffffc00f08947 */ /* 0x008fea000383ffff */
[----:B------:R-:W-:Y:S05]  /*c980*/  BRA `(.L_x_145) ;  /* 0xffffffa000b87947 */ /* 0x000fea000383ffff */
.L_x_55:
[----:B------:R-:W-:-:S07]  /*c990*/  MOV R4, UR28 ;  /* 0x0000001c00047c02 */ /* 0x000fce0008000f00 */
.L_x_146:
[----:B--2---:R2:W3:Y:S02]  /*c9a0*/  SYNCS.PHASECHK.TRANS64.TRYWAIT P0, [R4+URZ+0xb0], R2 ;  /* 0x0000b002040075a7 */ /* 0x0044e400080011ff */
[----:B---3--:R-:W-:Y:S05]  /*c9b0*/  @!P0 NANOSLEEP.SYNCS 0x989680 ;  /* 0x009896800000895d */ /* 0x008fea0003900000 */
[----:B------:R-:W3:Y:S02]  /*c9c0*/  @!P0 SYNCS.PHASECHK.TRANS64 P0, [R4+URZ+0xb0], R2 ;  /* 0x0000b002040085a7 */ /* 0x000ee400080010ff */
[----:B---3--:R-:W-:Y:S05]  /*c9d0*/  @!P0 BRA `(.L_x_146) ;  /* 0xfffffffc00f08947 */ /* 0x008fea000383ffff */
[----:B------:R-:W-:Y:S05]  /*c9e0*/  BRA `(.L_x_147) ;  /* 0xffffffa000d47947 */ /* 0x000fea000383ffff */
.L_x_58:
[----:B--2---:R-:W-:Y:S07]  /*c9f0*/  MOV R2, UR21 ;  /* 0x0000001500027c02 */ /* 0x004fee0008000f00 */
.L_x_148:
[----:B--2---:R2:W3:Y:S02]  /*ca00*/  SYNCS.PHASECHK.TRANS64.TRYWAIT P0, [R2+URZ], R5 ;  /* 0x00000005020075a7 */ /* 0x0044e400080011ff */
[----:B---3--:R-:W-:Y:S05]  /*ca10*/  @!P0 NANOSLEEP.SYNCS 0x989680 ;  /* 0x009896800000895d */ /* 0x008fea0003900000 */
[----:B------:R-:W3:Y:S02]  /*ca20*/  @!P0 SYNCS.PHASECHK.TRANS64 P0, [R2+URZ], R5 ;  /* 0x00000005020085a7 */ /* 0x000ee400080010ff */
[----:B---3--:R-:W-:Y:S05]  /*ca30*/  @!P0 BRA `(.L_x_148) ;  /* 0xfffffffc00f08947 */ /* 0x008fea000383ffff */
[----:B------:R-:W-:Y:S05]  /*ca40*/  BRA `(.L_x_57) ;  /* 0xffffffa000f87947 */ /* 0x000fea000383ffff */
.L_x_61:
[----:B------:R-:W-:-:S07]  /*ca50*/  MOV R2, UR4 ;  /* 0x0000000400027c02 */ /* 0x000fce0008000f00 */
.L_x_149:
[----:B--2---:R2:W4:Y:S02]  /*ca60*/  SYNCS.PHASECHK.TRANS64.TRYWAIT P0, [R2+URZ], R3 ;  /* 0x00000003020075a7 */ /* 0x00452400080011ff */
[----:B----4-:R-:W-:Y:S05]  /*ca70*/  @!P0 NANOSLEEP.SYNCS 0x989680 ;  /* 0x009896800000895d */ /* 0x010fea0003900000 */
[----:B------:R-:W4:Y:S02]  /*ca80*/  @!P0 SYNCS.PHASECHK.TRANS64 P0, [R2+URZ], R3 ;  /* 0x00000003020085a7 */ /* 0x000f2400080010ff */
[----:B----4-:R-:W-:Y:S05]  /*ca90*/  @!P0 BRA `(.L_x_149) ;  /* 0xfffffffc00f08947 */ /* 0x010fea000383ffff */
[----:B------:R-:W-:Y:S05]  /*caa0*/  BRA `(.L_x_150) ;  /* 0xffffffa800507947 */ /* 0x000fea000383ffff */
.L_x_62:
[----:B------:R-:W-:-:S07]  /*cab0*/  MOV R2, UR4 ;  /* 0x0000000400027c02 */ /* 0x000fce0008000f00 */
.L_x_151:
[----:B--2---:R2:W3:Y:S02]  /*cac0*/  SYNCS.PHASECHK.TRANS64.TRYWAIT P0, [R2+URZ], R3 ;  /* 0x00000003020075a7 */ /* 0x0044e400080011ff */
[----:B---3--:R-:W-:Y:S05]  /*cad0*/  @!P0 NANOSLEEP.SYNCS 0x989680 ;  /* 0x009896800000895d */ /* 0x008fea0003900000 */
[----:B------:R-:W3:Y:S02]  /*cae0*/  @!P0 SYNCS.PHASECHK.TRANS64 P0, [R2+URZ], R3 ;  /* 0x00000003020085a7 */ /* 0x000ee400080010ff */
[----:B---3--:R-:W-:Y:S05]  /*caf0*/  @!P0 BRA `(.L_x_151) ;  /* 0xfffffffc00f08947 */ /* 0x008fea000383ffff */
[----:B------:R-:W-:Y:S05]  /*cb00*/  BRA `(.L_x_152) ;  /* 0xffffffa8005c7947 */ /* 0x000fea000383ffff */
.L_x_67:
[----:B------:R-:W-:Y:S07]  /*cb10*/  MOV R2, UR31 ;  /* 0x0000001f00027c02 */ /* 0x000fee0008000f00 */
.L_x_153:
[----:B-1----:R1:W2:Y:S02]  /*cb20*/  SYNCS.PHASECHK.TRANS64.TRYWAIT P0, [R2+URZ+0x90], R3 ;  /* 0x00009003020075a7 */ /* 0x0022a400080011ff */
[----:B--2---:R-:W-:Y:S05]  /*cb30*/  @!P0 NANOSLEEP.SYNCS 0x989680 ;  /* 0x009896800000895d */ /* 0x004fea0003900000 */
[----:B------:R-:W2:Y:S02]  /*cb40*/  @!P0 SYNCS.PHASECHK.TRANS64 P0, [R2+URZ+0x90], R3 ;  /* 0x00009003020085a7 */ /* 0x000ea400080010ff */
[----:B--2---:R-:W-:Y:S05]  /*cb50*/  @!P0 BRA `(.L_x_153) ;  /* 0xfffffffc00f08947 */ /* 0x004fea000383ffff */
[----:B------:R-:W-:Y:S05]  /*cb60*/  BRA `(.L_x_154) ;  /* 0xffffffac00ac7947 */ /* 0x000fea000383ffff */
.L_x_70:
[----:B------:R-:W-:Y:S07]  /*cb70*/  MOV R2, UR31 ;  /* 0x0000001f00027c02 */ /* 0x000fee0008000f00 */
.L_x_155:
[----:B-1----:R1:W2:Y:S02]  /*cb80*/  SYNCS.PHASECHK.TRANS64.TRYWAIT P2, [R2+URZ+0x88], R3 ;  /* 0x00008803020075a7 */ /* 0x0022a400080411ff */
[----:B--2---:R-:W-:Y:S05]  /*cb90*/  @!P2 NANOSLEEP.SYNCS 0x989680 ;  /* 0x009896800000a95d */ /* 0x004fea0003900000 */
[----:B------:R-:W2:Y:S02]  /*cba0*/  @!P2 SYNCS.PHASECHK.TRANS64 P2, [R2+URZ+0x88], R3 ;  /* 0x000088030200a5a7 */ /* 0x000ea400080410ff */
[----:B--2---:R-:W-:Y:S05]  /*cbb0*/  @!P2 BRA `(.L_x_155) ;  /* 0xfffffffc00f0a947 */ /* 0x004fea000383ffff */
[----:B------:R-:W-:Y:S05]  /*cbc0*/  BRA `(.L_x_69) ;  /* 0xffffffb400107947 */ /* 0x000fea000383ffff */
.L_x_73:
[----:B-1----:R-:W-:Y:S07]  /*cbd0*/  MOV R2, UR31 ;  /* 0x0000001f00027c02 */ /* 0x002fee0008000f00 */
.L_x_156:
[----:B-1----:R1:W2:Y:S02]  /*cbe0*/  SYNCS.PHASECHK.TRANS64.TRYWAIT P1, [R2+URZ+0x60], R8 ;  /* 0x00006008020075a7 */ /* 0x0022a400080211ff */
[----:B--2---:R-:W-:Y:S05]  /*cbf0*/  @!P1 NANOSLEEP.SYNCS 0x989680 ;  /* 0x009896800000995d */ /* 0x004fea0003900000 */
[----:B------:R-:W2:Y:S02]  /*cc00*/  @!P1 SYNCS.PHASECHK.TRANS64 P1, [R2+URZ+0x60], R8 ;  /* 0x00006008020095a7 */ /* 0x000ea400080210ff */
[----:B--2---:R-:W-:Y:S05]  /*cc10*/  @!P1 BRA `(.L_x_156) ;  /* 0xfffffffc00f09947 */ /* 0x004fea000383ffff */
[----:B------:R-:W-:Y:S05]  /*cc20*/  BRA `(.L_x_157) ;  /* 0xffffffb400a07947 */ /* 0x000fea000383ffff */
.L_x_74:
[----:B------:R-:W-:Y:S07]  /*cc30*/  MOV R2, UR31 ;  /* 0x0000001f00027c02 */ /* 0x000fee0008000f00 */
.L_x_158:
[----:B-1----:R1:W2:Y:S02]  /*cc40*/  SYNCS.PHASECHK.TRANS64.TRYWAIT P1, [R2+URZ+0x68], R8 ;  /* 0x00006808020075a7 */ /* 0x0022a400080211ff */
[----:B--2---:R-:W-:Y:S05]  /*cc50*/  @!P1 NANOSLEEP.SYNCS 0x989680 ;  /* 0x009896800000995d */ /* 0x004fea0003900000 */
[----:B------:R-:W2:Y:S02]  /*cc60*/  @!P1 SYNCS.PHASECHK.TRANS64 P1, [R2+URZ+0x68], R8 ;  /* 0x00006808020095a7 */ /* 0x000ea400080210ff */
[----:B--2---:R-:W-:Y:S05]  /*cc70*/  @!P1 BRA `(.L_x_158) ;  /* 0xfffffffc00f09947 */ /* 0x004fea000383ffff */
[----:B------:R-:W-:Y:S05]  /*cc80*/  BRA `(.L_x_159) ;  /* 0xffffffb400d87947 */ /* 0x000fea000383ffff */
.L_x_75:
[----:B------:R-:W-:Y:S07]  /*cc90*/  MOV R2, UR31 ;  /* 0x0000001f00027c02 */ /* 0x000fee0008000f00 */
.L_x_160:
[----:B-1----:R1:W2:Y:S02]  /*cca0*/  SYNCS.PHASECHK.TRANS64.TRYWAIT P1, [R2+URZ+0x70], R8 ;  /* 0x00007008020075a7 */ /* 0x0022a400080211ff */
[----:B--2---:R-:W-:Y:S05]  /*ccb0*/  @!P1 NANOSLEEP.SYNCS 0x989680 ;  /* 0x009896800000995d */ /* 0x004fea0003900000 */
[----:B------:R-:W2:Y:S02]  /*ccc0*/  @!P1 SYNCS.PHASECHK.TRANS64 P1, [R2+URZ+0x70], R8 ;  /* 0x00007008020095a7 */ /* 0x000ea400080210ff */
[----:B--2---:R-:W-:Y:S05]  /*ccd0*/  @!P1 BRA `(.L_x_160) ;  /* 0xfffffffc00f09947 */ /* 0x004fea000383ffff */
[----:B------:R-:W-:Y:S05]  /*cce0*/  BRA `(.L_x_161) ;  /* 0xffffffb800207947 */ /* 0x000fea000383ffff */
.L_x_76:
[----:B------:R-:W-:Y:S07]  /*ccf0*/  MOV R2, UR31 ;  /* 0x0000001f00027c02 */ /* 0x000fee0008000f00 */
.L_x_162:
[----:B-1----:R1:W2:Y:S02]  /*cd00*/  SYNCS.PHASECHK.TRANS64.TRYWAIT P0, [R2+URZ+0x78], R8 ;  /* 0x00007808020075a7 */ /* 0x0022a400080011ff */
[----:B--2---:R-:W-:Y:S05]  /*cd10*/  @!P0 NANOSLEEP.SYNCS 0x989680 ;  /* 0x009896800000895d */ /* 0x004fea0003900000 */
[----:B------:R-:W2:Y:S02]  /*cd20*/  @!P0 SYNCS.PHASECHK.TRANS64 P0, [R2+URZ+0x78], R8 ;  /* 0x00007808020085a7 */ /* 0x000ea400080010ff */
[----:B--2---:R-:W-:Y:S05]  /*cd30*/  @!P0 BRA `(.L_x_162) ;  /* 0xfffffffc00f08947 */ /* 0x004fea000383ffff */
[----:B------:R-:W-:Y:S05]  /*cd40*/  BRA `(.L_x_163) ;  /* 0xffffffb800707947 */ /* 0x000fea000383ffff */
.L_x_78:
[----:B-1----:R-:W-:-:S07]  /*cd50*/  MOV R0, UR31 ;  /* 0x0000001f00007c02 */ /* 0x002fce0008000f00 */
.L_x_164:
[----:B-1----:R1:W2:Y:S02]  /*cd60*/  SYNCS.PHASECHK.TRANS64.TRYWAIT P0, [R0+URZ+0x60], R2 ;  /* 0x00006002000075a7 */ /* 0x0022a400080011ff */
[----:B--2---:R-:W-:Y:S05]  /*cd70*/  @!P0 NANOSLEEP.SYNCS 0x989680 ;  /* 0x009896800000895d */ /* 0x004fea0003900000 */
[----:B------:R-:W2:Y:S02]  /*cd80*/  @!P0 SYNCS.PHASECHK.TRANS64 P0, [R0+URZ+0x60], R2 ;  /* 0x00006002000085a7 */ /* 0x000ea400080010ff */
[----:B--2---:R-:W-:Y:S05]  /*cd90*/  @!P0 BRA `(.L_x_164) ;  /* 0xfffffffc00f08947 */ /* 0x004fea000383ffff */
[----:B------:R-:W-:Y:S05]  /*cda0*/  BRA `(.L_x_165) ;  /* 0xffffffb800dc7947 */ /* 0x000fea000383ffff */
.L_x_79:
[----:B-1----:R-:W-:-:S07]  /*cdb0*/  MOV R0, UR31 ;  /* 0x0000001f00007c02 */ /* 0x002fce0008000f00 */
.L_x_166:
[----:B-1----:R1:W2:Y:S02]  /*cdc0*/  SYNCS.PHASECHK.TRANS64.TRYWAIT P0, [R0+URZ+0x68], R2 ;  /* 0x00006802000075a7 */ /* 0x0022a400080011ff */
[----:B--2---:R-:W-:Y:S05]  /*cdd0*/  @!P0 NANOSLEEP.SYNCS 0x989680 ;  /* 0x009896800000895d */ /* 0x004fea0003900000 */
[----:B------:R-:W2:Y:S02]  /*cde0*/  @!P0 SYNCS.PHASECHK.TRANS64 P0, [R0+URZ+0x68], R2 ;  /* 0x00006802000085a7 */ /* 0x000ea400080010ff */
[----:B--2---:R-:W-:Y:S05]  /*cdf0*/  @!P0 BRA `(.L_x_166) ;  /* 0xfffffffc00f08947 */ /* 0x004fea000383ffff */
[----:B------:R-:W-:Y:S05]  /*ce00*/  BRA `(.L_x_167) ;  /* 0xffffffb800cc7947 */ /* 0x000fea000383ffff */
.L_x_80:
[----:B-1----:R-:W-:-:S07]  /*ce10*/  MOV R0, UR31 ;  /* 0x0000001f00007c02 */ /* 0x002fce0008000f00 */
.L_x_168:
[----:B-1----:R1:W2:Y:S02]  /*ce20*/  SYNCS.PHASECHK.TRANS64.TRYWAIT P0, [R0+URZ+0x70], R2 ;  /* 0x00007002000075a7 */ /* 0x0022a400080011ff */
[----:B--2---:R-:W-:Y:S05]  /*ce30*/  @!P0 NANOSLEEP.SYNCS 0x989680 ;  /* 0x009896800000895d */ /* 0x004fea0003900000 */
[----:B------:R-:W2:Y:S02]  /*ce40*/  @!P0 SYNCS.PHASECHK.TRANS64 P0, [R0+URZ+0x70], R2 ;  /* 0x00007002000085a7 */ /* 0x000ea400080010ff */
[----:B--2---:R-:W-:Y:S05]  /*ce50*/  @!P0 BRA `(.L_x_168) ;  /* 0xfffffffc00f08947 */ /* 0x004fea000383ffff */
[----:B------:R-:W-:Y:S05]  /*ce60*/  BRA `(.L_x_169) ;  /* 0xffffffb800bc7947 */ /* 0x000fea000383ffff */
.L_x_82:
[----:B------:R-:W-:Y:S07]  /*ce70*/  MOV R0, UR45 ;  /* 0x0000002d00007c02 */ /* 0x000fee0008000f00 */
.L_x_170:
[----:B-1----:R1:W2:Y:S02]  /*ce80*/  SYNCS.PHASECHK.TRANS64.TRYWAIT P0, [R0+URZ+0x90], R2 ;  /* 0x00009002000075a7 */ /* 0x0022a400080011ff */
[----:B--2---:R-:W-:Y:S05]  /*ce90*/  @!P0 NANOSLEEP.SYNCS 0x989680 ;  /* 0x009896800000895d */ /* 0x004fea0003900000 */
[----:B------:R-:W2:Y:S02]  /*cea0*/  @!P0 SYNCS.PHASECHK.TRANS64 P0, [R0+URZ+0x90], R2 ;  /* 0x00009002000085a7 */ /* 0x000ea400080010ff */
[----:B--2---:R-:W-:Y:S05]  /*ceb0*/  @!P0 BRA `(.L_x_170) ;  /* 0xfffffffc00f08947 */ /* 0x004fea000383ffff */
[----:B------:R-:W-:Y:S05]  /*cec0*/  BRA `(.L_x_171) ;  /* 0xffffffbc00b07947 */ /* 0x000fea000383ffff */
.L_x_93:
[----:B-1----:R-:W-:Y:S04]  /*ced0*/  MOV R2, UR45 ;  /* 0x0000002d00027c02 */ /* 0x002fe80008000f00 */
[----:B------:R1:W3:Y:S03]  /*cee0*/  SYNCS.PHASECHK.TRANS64.TRYWAIT P1, [R2+URZ+0x40], R3 ;  /* 0x00004003020075a7 */ /* 0x0002e600080211ff */
[----:B---3--:R-:W-:Y:S05]  /*cef0*/  @!P1 NANOSLEEP.SYNCS 0x989680 ;  /* 0x009896800000995d */ /* 0x008fea0003900000 */
[----:B------:R-:W3:Y:S02]  /*cf00*/  @!P1 SYNCS.PHASECHK.TRANS64 P1, [R2+URZ+0x40], R3 ;  /* 0x00004003020095a7 */ /* 0x000ee400080210ff */
[----:B---3--:R-:W-:Y:S05]  /*cf10*/  @!P1 BRA `(.L_x_93) ;  /* 0xfffffffc00ec9947 */ /* 0x008fea000383ffff */
[----:B------:R-:W-:Y:S05]  /*cf20*/  BRA `(.L_x_92) ;  /* 0xffffffcc00987947 */ /* 0x000fea000383ffff */
.L_x_95:
[----:B-1----:R1:W4:Y:S02]  /*cf30*/  SYNCS.PHASECHK.TRANS64.TRYWAIT P0, [R81+URZ+0xa0], R0 ;  /* 0x0000a000510075a7 */ /* 0x00232400080011ff */
[----:B----4-:R-:W-:Y:S05]  /*cf40*/  @!P0 NANOSLEEP.SYNCS 0x989680 ;  /* 0x009896800000895d */ /* 0x010fea0003900000 */
[----:B------:R-:W4:Y:S02]  /*cf50*/  @!P0 SYNCS.PHASECHK.TRANS64 P0, [R81+URZ+0xa0], R0 ;  /* 0x0000a000510085a7 */ /* 0x000f2400080010ff */
[----:B----4-:R-:W-:Y:S05]  /*cf60*/  @!P0 BRA `(.L_x_95) ;  /* 0xfffffffc00f08947 */ /* 0x010fea000383ffff */
[----:B------:R-:W-:Y:S05]  /*cf70*/  BRA `(.L_x_94) ;  /* 0xffffffcc00c47947 */ /* 0x000fea000383ffff */
.L_x_104:
[----:B-1----:R1:W2:Y:S02]  /*cf80*/  SYNCS.PHASECHK.TRANS64.TRYWAIT P0, [R2+URZ+0x40], R0 ;  /* 0x00004000020075a7 */ /* 0x0022a400080011ff */
[----:B--2---:R-:W-:Y:S05]  /*cf90*/  @!P0 NANOSLEEP.SYNCS 0x989680 ;  /* 0x009896800000895d */ /* 0x004fea0003900000 */
[----:B------:R-:W2:Y:S02]  /*cfa0*/  @!P0 SYNCS.PHASECHK.TRANS64 P0, [R2+URZ+0x40], R0 ;  /* 0x00004000020085a7 */ /* 0x000ea400080010ff */
[----:B--2---:R-:W-:Y:S05]  /*cfb0*/  @!P0 BRA `(.L_x_104) ;  /* 0xfffffffc00f08947 */ /* 0x004fea000383ffff */
[----:B------:R-:W-:Y:S05]  /*cfc0*/  BRA `(.L_x_103) ;  /* 0xffffffd400f07947 */ /* 0x000fea000383ffff */
.L_x_112:
[----:B-1----:R1:W2:Y:S02]  /*cfd0*/  SYNCS.PHASECHK.TRANS64.TRYWAIT P0, [R2+URZ+0x40], R5 ;  /* 0x00004005020075a7 */ /* 0x0022a400080011ff */
[----:B--2---:R-:W-:Y:S05]  /*cfe0*/  @!P0 NANOSLEEP.SYNCS 0x989680 ;  /* 0x009896800000895d */ /* 0x004fea0003900000 */
[----:B------:R-:W2:Y:S02]  /*cff0*/  @!P0 SYNCS.PHASECHK.TRANS64 P0, [R2+URZ+0x40], R5 ;  /* 0x00004005020085a7 */ /* 0x000ea400080010ff */
[----:B--2---:R-:W-:Y:S05]  /*d000*/  @!P0 BRA `(.L_x_112) ;  /* 0xfffffffc00f08947 */ /* 0x004fea000383ffff */
[----:B------:R-:W-:Y:S05]  /*d010*/  BRA `(.L_x_111) ;  /* 0xffffffe0003c7947 */ /* 0x000fea000383ffff */
.L_x_120:
[----:B--2---:R2:W3:Y:S02]  /*d020*/  SYNCS.PHASECHK.TRANS64.TRYWAIT P0, [R2+URZ+0x40], R0 ;  /* 0x00004000020075a7 */ /* 0x0044e400080011ff */
[----:B---3--:R-:W-:Y:S05]  /*d030*/  @!P0 NANOSLEEP.SYNCS 0x989680 ;  /* 0x009896800000895d */ /* 0x008fea0003900000 */
[----:B------:R-:W3:Y:S02]  /*d040*/  @!P0 SYNCS.PHASECHK.TRANS64 P0, [R2+URZ+0x40], R0 ;  /* 0x00004000020085a7 */ /* 0x000ee400080010ff */
[----:B---3--:R-:W-:Y:S05]  /*d050*/  @!P0 BRA `(.L_x_120) ;  /* 0xfffffffc00f08947 */ /* 0x008fea000383ffff */
[----:B------:R-:W-:Y:S05]  /*d060*/  BRA `(.L_x_119) ;  /* 0xffffffe800847947 */ /* 0x000fea000383ffff */
        .weak           $__internal_0_$__cuda_sm10x_tcgen05_guardrail_trap_col_being_dealloced_not_returned_by_alloc
        .type           $__internal_0_$__cuda_sm10x_tcgen05_guardrail_trap_col_being_dealloced_not_returned_by_alloc,@function
        .size           $__internal_0_$__cuda_sm10x_tcgen05_guardrail_trap_col_being_dealloced_not_returned_by_alloc,($__internal_1_$__cuda_sm10x_tcgen05_guardrail_trap_phase_invalid_during_alloc - $__internal_0_$__cuda_sm10x_tcgen05_guardrail_trap_col_being_dealloced_not_returned_by_alloc)
$__internal_0_$__cuda_sm10x_tcgen05_guardrail_trap_col_being_dealloced_not_returned_by_alloc:
[----:B------:R-:W-:Y:S05]  /*d070*/  BPT.TRAP 0x1 ;  /* 0x000000040000795c */ /* 0x000fea0000300000 */
[----:B------:R-:W-:-:S04]  /*d080*/  HFMA2 R3, -RZ, RZ, 0, 0 ;  /* 0x00000000ff037431 */ /* 0x000fc800000001ff */
[----:B------:R-:W-:Y:S05]  /*d090*/  RET.REL.NODEC R2 `(_ZN7cutlass13device_kernelINS_4conv6kernel13ConvUniversalINS1_16ConvProblemShapeILNS1_8OperatorE0ELi2EEENS1_10collective14CollectiveConvINS1_47MainloopSm100TmaUmmaWarpSpecializedImplicitGemmILS5_0ELi4ELi2ELi1ELi2EN4cute5tupleIJNSA_1CILi2EEENSC_ILi1EEESE_EEEEENSB_IJNSC_ILi64EEENSC_ILi128EEENSB_IJSH_EEEEEENS_10tfloat32_tESL_NSA_8TiledMMAINSA_8MMA_AtomIJNSA_17SM100_MMA_TF32_SSISL_SL_fLi64ELi128ELNSA_4UMMA5MajorE0ELSQ_0ELNSP_7ScaleInE0ELSR_0EEEEEENSA_6LayoutINSB_IJSE_SE_SE_EEENSB_IJNSC_ILi0EEESW_SW_EEEEENSB_IJNSA_10UnderscoreESZ_SZ_EEEEENS7_6detail27Sm100ImplicitGemmTileTraitsINSA_20SM90_TMA_LOAD_IM2COLENSA_14ComposedLayoutINSA_7SwizzleILi3ELi4ELi3EEENSA_18smem_ptr_flag_bitsILi32EEENSU_INSB_IJNSC_ILi8EEENSC_ILi32EEEEEENSB_IJS1B_SE_EEEEEEEvEENS13_INSA_23SM90_TMA_LOAD_MULTICASTES1F_vEEEENS_8epilogue10collective18CollectiveEpilogueINS1K_23Sm100TmaWarpSpecializedILi4ELi2ELi16ELb1ELb0EEEJSK_NSB_IJNSU_ISH_SE_EENSU_IS1B_SE_EEEEESL_NSB_IJNSB_IJlllEEESE_SW_EEESL_S1T_NS1K_6fusion15FusionCallbacksIS1O_NS1U_17LinearCombinationISL_fSL_fLNS_15FloatRoundStyleE2EEESK_S1R_JEEENSA_5SM1004TMEM4LOAD26SM100_TMEM_LOAD_16dp128b8xES14_S1F_NSA_17SM75_U32x4_LDSM_NENSA_21SM90_TMA_STORE_IM2COLES1F_NSA_17SM90_U32x4_STSM_NENSA_39AutoVectorizingCopyWithAssumedAlignmentILi128EEEEEEvvEEEEvNT_6ParamsE) ;  /* 0xffffff2c02d87950 */ /* 0x000fea0003c3ffff */
        .weak           $__internal_1_$__cuda_sm10x_tcgen05_guardrail_trap_phase_invalid_during_alloc
        .type           $__internal_1_$__cuda_sm10x_tcgen05_guardrail_trap_phase_invalid_during_alloc,@function
        .size           $__internal_1_$__cuda_sm10x_tcgen05_guardrail_trap_phase_invalid_during_alloc,($__internal_2_$__cuda_sm10x_tcgen05_guardrail_trap_unallocated_columns_being_dealloced - $__internal_1_$__cuda_sm10x_tcgen05_guardrail_trap_phase_invalid_during_alloc)
$__internal_1_$__cuda_sm10x_tcgen05_guardrail_trap_phase_invalid_during_alloc:
[----:B------:R-:W-:Y:S05]  /*d0a0*/  BPT.TRAP 0x1 ;  /* 0x000000040000795c */ /* 0x000fea0000300000 */
[----:B------:R-:W-:-:S04]  /*d0b0*/  MOV R5, 0x0 ;  /* 0x0000000000057802 */ /* 0x000fc80000000f00 */
[----:B------:R-:W-:Y:S05]  /*d0c0*/  RET.REL.NODEC R4 `(_ZN7cutlass13device_kernelINS_4conv6kernel13ConvUniversalINS1_16ConvProblemShapeILNS1_8OperatorE0ELi2EEENS1_10collective14CollectiveConvINS1_47MainloopSm100TmaUmmaWarpSpecializedImplicitGemmILS5_0ELi4ELi2ELi1ELi2EN4cute5tupleIJNSA_1CILi2EEENSC_ILi1EEESE_EEEEENSB_IJNSC_ILi64EEENSC_ILi128EEENSB_IJSH_EEEEEENS_10tfloat32_tESL_NSA_8TiledMMAINSA_8MMA_AtomIJNSA_17SM100_MMA_TF32_SSISL_SL_fLi64ELi128ELNSA_4UMMA5MajorE0ELSQ_0ELNSP_7ScaleInE0ELSR_0EEEEEENSA_6LayoutINSB_IJSE_SE_SE_EEENSB_IJNSC_ILi0EEESW_SW_EEEEENSB_IJNSA_10UnderscoreESZ_SZ_EEEEENS7_6detail27Sm100ImplicitGemmTileTraitsINSA_20SM90_TMA_LOAD_IM2COLENSA_14ComposedLayoutINSA_7SwizzleILi3ELi4ELi3EEENSA_18smem_ptr_flag_bitsILi32EEENSU_INSB_IJNSC_ILi8EEENSC_ILi32EEEEEENSB_IJS1B_SE_EEEEEEEvEENS13_INSA_23SM90_TMA_LOAD_MULTICASTES1F_vEEEENS_8epilogue10collective18CollectiveEpilogueINS1K_23Sm100TmaWarpSpecializedILi4ELi2ELi16ELb1ELb0EEEJSK_NSB_IJNSU_ISH_SE_EENSU_IS1B_SE_EEEEESL_NSB_IJNSB_IJlllEEESE_SW_EEESL_S1T_NS1K_6fusion15FusionCallbacksIS1O_NS1U_17LinearCombinationISL_fSL_fLNS_15FloatRoundStyleE2EEESK_S1R_JEEENSA_5SM1004TMEM4LOAD26SM100_TMEM_LOAD_16dp128b8xES14_S1F_NSA_17SM75_U32x4_LDSM_NENSA_21SM90_TMA_STORE_IM2COLES1F_NSA_17SM90_U32x4_STSM_NENSA_39AutoVectorizingCopyWithAssumedAlignmentILi128EEEEEEvvEEEEvNT_6ParamsE) ;  /* 0xffffff2c04cc7950 */ /* 0x000fea0003c3ffff */
        .weak           $__internal_2_$__cuda_sm10x_tcgen05_guardrail_trap_unallocated_columns_being_dealloced
        .type           $__internal_2_$__cuda_sm10x_tcgen05_guardrail_trap_unallocated_columns_being_dealloced,@function
        .size           $__internal_2_$__cuda_sm10x_tcgen05_guardrail_trap_unallocated_columns_being_dealloced,(.L_x_173 - $__internal_2_$__cuda_sm10x_tcgen05_guardrail_trap_unallocated_columns_being_dealloced)
$__internal_2_$__cuda_sm10x_tcgen05_guardrail_trap_unallocated_columns_being_dealloced:
[----:B------:R-:W-:Y:S05]  /*d0d0*/  BPT.TRAP 0x1 ;  /* 0x000000040000795c */ /* 0x000fea0000300000 */
[----:B------:R-:W-:-:S04]  /*d0e0*/  HFMA2 R3, -RZ, RZ, 0, 0 ;  /* 0x00000000ff037431 */ /* 0x000fc800000001ff */
[----:B------:R-:W-:Y:S05]  /*d0f0*/  RET.REL.NODEC R2 `(_ZN7cutlass13device_kernelINS_4conv6kernel13ConvUniversalINS1_16ConvProblemShapeILNS1_8OperatorE0ELi2EEENS1_10collective14CollectiveConvINS1_47MainloopSm100TmaUmmaWarpSpecializedImplicitGemmILS5_0ELi4ELi2ELi1ELi2EN4cute5tupleIJNSA_1CILi2EEENSC_ILi1EEESE_EEEEENSB_IJNSC_ILi64EEENSC_ILi128EEENSB_IJSH_EEEEEENS_10tfloat32_tESL_NSA_8TiledMMAINSA_8MMA_AtomIJNSA_17SM100_MMA_TF32_SSISL_SL_fLi64ELi128ELNSA_4UMMA5MajorE0ELSQ_0ELNSP_7ScaleInE0ELSR_0EEEEEENSA_6LayoutINSB_IJSE_SE_SE_EEENSB_IJNSC_ILi0EEESW_SW_EEEEENSB_IJNSA_10UnderscoreESZ_SZ_EEEEENS7_6detail27Sm100ImplicitGemmTileTraitsINSA_20SM90_TMA_LOAD_IM2COLENSA_14ComposedLayoutINSA_7SwizzleILi3ELi4ELi3EEENSA_18smem_ptr_flag_bitsILi32EEENSU_INSB_IJNSC_ILi8EEENSC_ILi32EEEEEENSB_IJS1B_SE_EEEEEEEvEENS13_INSA_23SM90_TMA_LOAD_MULTICASTES1F_vEEEENS_8epilogue10collective18CollectiveEpilogueINS1K_23Sm100TmaWarpSpecializedILi4ELi2ELi16ELb1ELb0EEEJSK_NSB_IJNSU_ISH_SE_EENSU_IS1B_SE_EEEEESL_NSB_IJNSB_IJlllEEESE_SW_EEESL_S1T_NS1K_6fusion15FusionCallbacksIS1O_NS1U_17LinearCombinationISL_fSL_fLNS_15FloatRoundStyleE2EEESK_S1R_JEEENSA_5SM1004TMEM4LOAD26SM100_TMEM_LOAD_16dp128b8xES14_S1F_NSA_17SM75_U32x4_LDSM_NENSA_21SM90_TMA_STORE_IM2COLES1F_NSA_17SM90_U32x4_STSM_NENSA_39AutoVectorizingCopyWithAssumedAlignmentILi128EEEEEEvvEEEEvNT_6ParamsE) ;  /* 0xffffff2c02c07950 */ /* 0x000fea0003c3ffff */
.L_x_172:
[----:B------:R-:W-:-:S00]  /*d100*/  BRA `(.L_x_172) ;  /* 0xfffffffc00fc7947 */ /* 0x000fc0000383ffff */
[----:B------:R-:W-:-:S00]  /*d110*/  NOP ;  /* 0x0000000000007918 */ /* 0x000fc00000000000 */
        /* <DEDUP_REMOVED lines=14> */
.L_x_173:


//--------------------- .nv.global.init           --------------------------
	.section	.nv.global.init,"aw",@progbits
.nv.global.init:
	.type		$str$29,@object
	.size		$str$29,($str$30 - $str$29)
$str$29:
        /*0000*/ 	.byte	0x28, 0x61, 0x64, 0x64, 0x72, 0x65, 0x73, 0x73, 0x20, 0x26, 0x20, 0x6d, 0x61, 0x73, 0x6b, 0x29
        /*0010*/ 	.byte	0x20, 0x3d, 0x3d, 0x20, 0x30, 0x00
	.type		$str$30,@object
	.size		$str$30,($str$28 - $str$30)
$str$30:
        /*0016*/ 	.byte	0x2f, 0x74, 0x6d, 0x70, 0x2f, 0x63, 0x75, 0x74, 0x6c, 0x61, 0x73, 0x73, 0x5f, 0x73, 0x77, 0x65
        /*0026*/ 	.byte	0x65, 0x70, 0x5f, 0x73, 0x72, 0x63, 0x2f, 0x69, 0x6e, 0x63, 0x6c, 0x75, 0x64, 0x65, 0x2f, 0x63
        /*0036*/ 	.byte	0x75, 0x74, 0x65, 0x2f, 0x70, 0x6f, 0x69, 0x6e, 0x74, 0x65, 0x72, 0x5f, 0x66, 0x6c, 0x61, 0x67
        /*0046*/ 	.byte	0x67, 0x65, 0x64, 0x2e, 0x68, 0x70, 0x70, 0x00
	.type		$str$28,@object
	.size		$str$28,($str$27 - $str$28)
$str$28:
        /*004e*/ 	.byte	0x2f, 0x74, 0x6d, 0x70, 0x2f, 0x63, 0x75, 0x74, 0x6c, 0x61, 0x73, 0x73, 0x5f, 0x73, 0x77, 0x65
        /*005e*/ 	.byte	0x65, 0x70, 0x5f, 0x73, 0x72, 0x63, 0x2f, 0x69, 0x6e, 0x63, 0x6c, 0x75, 0x64, 0x65, 0x2f, 0x63
        /*006e*/ 	.byte	0x75, 0x74, 0x65, 0x2f, 0x61, 0x74, 0x6f, 0x6d, 0x2f, 0x63, 0x6f, 0x70, 0x79, 0x5f, 0x74, 0x72
        /*007e*/ 	.byte	0x61, 0x69, 0x74, 0x73, 0x5f, 0x73, 0x6d, 0x31, 0x30, 0x30, 0x2e, 0x68, 0x70, 0x70, 0x00
	.type		$str$27,@object
	.size		$str$27,(__unnamed_1 - $str$27)
$str$27:
        /*008d*/ 	.byte	0x28, 0x28, 0x75, 0x69, 0x6e, 0x74, 0x33, 0x32, 0x5f, 0x74, 0x28, 0x74, 0x68, 0x72, 0x65, 0x61
        /*009d*/ 	.byte	0x64, 0x49, 0x64, 0x78, 0x2e, 0x78, 0x29, 0x20, 0x2f, 0x20, 0x33, 0x32, 0x29, 0x20, 0x25, 0x20
        /*00ad*/ 	.byte	0x34, 0x29, 0x20, 0x3d, 0x3d, 0x20, 0x28, 0x28, 0x28, 0x74, 0x6d, 0x65, 0x6d, 0x5f, 0x61, 0x64
        /*00bd*/ 	.byte	0x64, 0x72, 0x20, 0x3e, 0x3e, 0x20, 0x31, 0x36, 0x29, 0x20, 0x2f, 0x20, 0x33, 0x32, 0x29, 0x20
        /*00cd*/ 	.byte	0x25, 0x20, 0x34, 0x29, 0x00
	.type		__unnamed_1,@object
	.size		__unnamed_1,(__unnamed_2 - __unnamed_1)
__unnamed_1:
        /*00d2*/ 	.byte	0x61, 0x75, 0x74, 0x6f, 0x20, 0x63, 0x75, 0x74, 0x65, 0x3a, 0x3a, 0x61, 0x73, 0x5f, 0x70, 0x6f
        /* <DEDUP_REMOVED lines=24> */
        /*0262*/ 	.byte	0x30, 0x34, 0x38, 0x3e, 0x3e, 0x3e, 0x3e, 0x5d, 0x00
	.type		__unnamed_2,@object
	.size		__unnamed_2,(.L_2 - __unnamed_2)
__unnamed_2:
        /* <DEDUP_REMOVED lines=45> */
        /*053b*/ 	.byte	0x3e, 0x3e, 0x3e, 0x5d, 0x00
.L_2:


//--------------------- .nv.shared._ZN7cutlass13device_kernelINS_4conv6kernel13ConvUniversalINS1_16ConvProblemShapeILNS1_8OperatorE0ELi2EEENS1_10collective14CollectiveConvINS1_47MainloopSm100TmaUmmaWarpSpecializedImplicitGemmILS5_0ELi4ELi2ELi1ELi2EN4cute5tupleIJNSA_1CILi2EEENSC_ILi1EEESE_EEEEENSB_IJNSC_ILi64EEENSC_ILi128EEENSB_IJSH_EEEEEENS_10tfloat32_tESL_NSA_8TiledMMAINSA_8MMA_AtomIJNSA_17SM100_MMA_TF32_SSISL_SL_fLi64ELi128ELNSA_4UMMA5MajorE0ELSQ_0ELNSP_7ScaleInE0ELSR_0EEEEEENSA_6LayoutINSB_IJSE_SE_SE_EEENSB_IJNSC_ILi0EEESW_SW_EEEEENSB_IJNSA_10UnderscoreESZ_SZ_EEEEENS7_6detail27Sm100ImplicitGemmTileTraitsINSA_20SM90_TMA_LOAD_IM2COLENSA_14ComposedLayoutINSA_7SwizzleILi3ELi4ELi3EEENSA_18smem_ptr_flag_bitsILi32EEENSU_INSB_IJNSC_ILi8EEENSC_ILi32EEEEEENSB_IJS1B_SE_EEEEEEEvEENS13_INSA_23SM90_TMA_LOAD_MULTICASTES1F_vEEEENS_8epilogue10collective18CollectiveEpilogueINS1K_23Sm100TmaWarpSpecializedILi4ELi2ELi16ELb1ELb0EEEJSK_NSB_IJNSU_ISH_SE_EENSU_IS1B_SE_EEEEESL_NSB_IJNSB_IJlllEEESE_SW_EEESL_S1T_NS1K_6fusion15FusionCallbacksIS1O_NS1U_17LinearCombinationISL_fSL_fLNS_15FloatRoundStyleE2EEESK_S1R_JEEENSA_5SM1004TMEM4LOAD26SM100_TMEM_LOAD_16dp128b8xES14_S1F_NSA_17SM75_U32x4_LDSM_NENSA_21SM90_TMA_STORE_IM2COLES1F_NSA_17SM90_U32x4_STSM_NENSA_39AutoVectorizingCopyWithAssumedAlignmentILi128EEEEEEvvEEEEvNT_6ParamsE --------------------------
	.section	.nv.shared._ZN7cutlass13device_kernelINS_4conv6kernel13ConvUniversalINS1_16ConvProblemShapeILNS1_8OperatorE0ELi2EEENS1_10collective14CollectiveConvINS1_47MainloopSm100TmaUmmaWarpSpecializedImplicitGemmILS5_0ELi4ELi2ELi1ELi2EN4cute5tupleIJNSA_1CILi2EEENSC_ILi1EEESE_EEEEENSB_IJNSC_ILi64EEENSC_ILi128EEENSB_IJSH_EEEEEENS_10tfloat32_tESL_NSA_8TiledMMAINSA_8MMA_AtomIJNSA_17SM100_MMA_TF32_SSISL_SL_fLi64ELi128ELNSA_4UMMA5MajorE0ELSQ_0ELNSP_7ScaleInE0ELSR_0EEEEEENSA_6LayoutINSB_IJSE_SE_SE_EEENSB_IJNSC_ILi0EEESW_SW_EEEEENSB_IJNSA_10UnderscoreESZ_SZ_EEEEENS7_6detail27Sm100ImplicitGemmTileTraitsINSA_20SM90_TMA_LOAD_IM2COLENSA_14ComposedLayoutINSA_7SwizzleILi3ELi4ELi3EEENSA_18smem_ptr_flag_bitsILi32EEENSU_INSB_IJNSC_ILi8EEENSC_ILi32EEEEEENSB_IJS1B_SE_EEEEEEEvEENS13_INSA_23SM90_TMA_LOAD_MULTICASTES1F_vEEEENS_8epilogue10collective18CollectiveEpilogueINS1K_23Sm100TmaWarpSpecializedILi4ELi2ELi16ELb1ELb0EEEJSK_NSB_IJNSU_ISH_SE_EENSU_IS1B_SE_EEEEESL_NSB_IJNSB_IJlllEEESE_SW_EEESL_S1T_NS1K_6fusion15FusionCallbacksIS1O_NS1U_17LinearCombinationISL_fSL_fLNS_15FloatRoundStyleE2EEESK_S1R_JEEENSA_5SM1004TMEM4LOAD26SM100_TMEM_LOAD_16dp128b8xES14_S1F_NSA_17SM75_U32x4_LDSM_NENSA_21SM90_TMA_STORE_IM2COLES1F_NSA_17SM90_U32x4_STSM_NENSA_39AutoVectorizingCopyWithAssumedAlignmentILi128EEEEEEvvEEEEvNT_6ParamsE,"aw",@nobits
	.sectionflags	@""
	.align	16
	.zero		1024


//--------------------- .nv.shared.reserved.0     --------------------------
	.section	.nv.shared.reserved.0,"aw",@nobits
	.weak		__nv_reservedSMEM_offset_0_alias
	.size		__nv_reservedSMEM_offset_0_alias, 0, 64
	.other		__nv_reservedSMEM_offset_0_alias,@"STO_CUDA_RESERVED_SHARED STV_DEFAULT"
__nv_reservedSMEM_offset_0_alias:
	.zero		0
.nv.shared.reserved.0:
	.zero		64
	.weak		__nv_reservedSMEM_tcgen05_partition
	.type		__nv_reservedSMEM_tcgen05_partition,@object
	.size		__nv_reservedSMEM_tcgen05_partition,(.L_0 - __nv_reservedSMEM_tcgen05_partition)
__nv_reservedSMEM_tcgen05_partition:
	.zero		32
.L_0:


//--------------------- .nv.global                --------------------------
	.section	.nv.global,"aw",@nobits
.nv.global:
	.type		_ZN39_INTERNAL_a5cba18a_4_k_cu_c0627663_33754cute1_E,@object
	.size		_ZN39_INTERNAL_a5cba18a_4_k_cu_c0627663_33754cute1_E,(_ZN39_INTERNAL_a5cba18a_4_k_cu_c0627663_33754cuda3std3__45__cpo6cbeginE - _ZN39_INTERNAL_a5cba18a_4_k_cu_c0627663_33754cute1_E)
_ZN39_INTERNAL_a5cba18a_4_k_cu_c0627663_33754cute1_E:
	.zero		1
	.type		_ZN39_INTERNAL_a5cba18a_4_k_cu_c0627663_33754cuda3std3__45__cpo6cbeginE,@object
	.size		_ZN39_INTERNAL_a5cba18a_4_k_cu_c0627663_33754cuda3std3__45__cpo6cbeginE,(_ZN39_INTERNAL_a5cba18a_4_k_cu_c0627663_33754cuda3std3__48in_placeE - _ZN39_INTERNAL_a5cba18a_4_k_cu_c0627663_33754cuda3std3__45__cpo6cbeginE)
_ZN39_INTERNAL_a5cba18a_4_k_cu_c0627663_33754cuda3std3__45__cpo6cbeginE:
	.zero		1
	.type		_ZN39_INTERNAL_a5cba18a_4_k_cu_c0627663_33754cuda3std3__48in_placeE,@object
	.size		_ZN39_INTERNAL_a5cba18a_4_k_cu_c0627663_33754cuda3std3__48in_placeE,(_ZN39_INTERNAL_a5cba18a_4_k_cu_c0627663_33754cuda3std6ranges3__45__cpo9iter_moveE - _ZN39_INTERNAL_a5cba18a_4_k_cu_c0627663_33754cuda3std3__48in_placeE)
_ZN39_INTERNAL_a5cba18a_4_k_cu_c0627663_33754cuda3std3__48in_placeE:
	.zero		1
	.type		_ZN39_INTERNAL_a5cba18a_4_k_cu_c0627663_33754cuda3std6ranges3__45__cpo9iter_moveE,@object
	.size		_ZN39_INTERNAL_a5cba18a_4_k_cu_c0627663_33754cuda3std6ranges3__45__cpo9iter_moveE,(_ZN39_INTERNAL_a5cba18a_4_k_cu_c0627663_33754cuda3std3__45__cpo5beginE - _ZN39_INTERNAL_a5cba18a_4_k_cu_c0627663_33754cuda3std6ranges3__45__cpo9iter_moveE)
_ZN39_INTERNAL_a5cba18a_4_k_cu_c0627663_33754cuda3std6ranges3__45__cpo9iter_moveE:
	.zero		1
	.type		_ZN39_INTERNAL_a5cba18a_4_k_cu_c0627663_33754cuda3std3__45__cpo5beginE,@object
	.size		_ZN39_INTERNAL_a5cba18a_4_k_cu_c0627663_33754cuda3std3__45__cpo5beginE,(_ZN39_INTERNAL_a5cba18a_4_k_cu_c0627663_33754cuda3std3__441_GLOBAL__N__a5cba18a_4_k_cu_c0627663_33756ignoreE - _ZN39_INTERNAL_a5cba18a_4_k_cu_c0627663_33754cuda3std3__45__cpo5beginE)
_ZN39_INTERNAL_a5cba18a_4_k_cu_c0627663_33754cuda3std3__45__cpo5beginE:
	.zero		1
	.type		_ZN39_INTERNAL_a5cba18a_4_k_cu_c0627663_33754cuda3std3__441_GLOBAL__N__a5cba18a_4_k_cu_c0627663_33756ignoreE,@object
	.size		_ZN39_INTERNAL_a5cba18a_4_k_cu_c0627663_33754cuda3std3__441_GLOBAL__N__a5cba18a_4_k_cu_c0627663_33756ignoreE,(_ZN39_INTERNAL_a5cba18a_4_k_cu_c0627663_33754cute7productE - _ZN39_INTERNAL_a5cba18a_4_k_cu_c0627663_33754cuda3std3__441_GLOBAL__N__a5cba18a_4_k_cu_c0627663_33756ignoreE)
_ZN39_INTERNAL_a5cba18a_4_k_cu_c0627663_33754cuda3std3__441_GLOBAL__N__a5cba18a_4_k_cu_c0627663_33756ignoreE:
	.zero		1
	.type		_ZN39_INTERNAL_a5cba18a_4_k_cu_c0627663_33754cute7productE,@object
	.size		_ZN39_INTERNAL_a5cba18a_4_k_cu_c0627663_33754cute7productE,(_ZN39_INTERNAL_a5cba18a_4_k_cu_c0627663_33754cuda3std3__45__cpo3endE - _ZN39_INTERNAL_a5cba18a_4_k_cu_c0627663_33754cute7productE)
_ZN39_INTERNAL_a5cba18a_4_k_cu_c0627663_33754cute7productE:
	.zero		1
	.type		_ZN39_INTERNAL_a5cba18a_4_k_cu_c0627663_33754cuda3std3__45__cpo3endE,@object
	.size		_ZN39_INTERNAL_a5cba18a_4_k_cu_c0627663_33754cuda3std3__45__cpo3endE,(_ZN39_INTERNAL_a5cba18a_4_k_cu_c0627663_33754cuda3std3__419piecewise_constructE - _ZN39_INTERNAL_a5cba18a_4_k_cu_c0627663_33754cuda3std3__45__cpo3endE)
_ZN39_INTERNAL_a5cba18a_4_k_cu_c0627663_33754cuda3std3__45__cpo3endE:
	.zero		1
	.type		_ZN39_INTERNAL_a5cba18a_4_k_cu_c0627663_33754cuda3std3__419piecewise_constructE,@object
	.size		_ZN39_INTERNAL_a5cba18a_4_k_cu_c0627663_33754cuda3std3__419piecewise_constructE,(_ZN39_INTERNAL_a5cba18a_4_k_cu_c0627663_33754cuda3std3__45__cpo4cendE - _ZN39_INTERNAL_a5cba18a_4_k_cu_c0627663_33754cuda3std3__419piecewise_constructE)
_ZN39_INTERNAL_a5cba18a_4_k_cu_c0627663_33754cuda3std3__419piecewise_constructE:
	.zero		1
	.type		_ZN39_INTERNAL_a5cba18a_4_k_cu_c0627663_33754cuda3std3__45__cpo4cendE,@object
	.size		_ZN39_INTERNAL_a5cba18a_4_k_cu_c0627663_33754cuda3std3__45__cpo4cendE,(_ZN39_INTERNAL_a5cba18a_4_k_cu_c0627663_33754cuda3std6ranges3__45__cpo4swapE - _ZN39_INTERNAL_a5cba18a_4_k_cu_c0627663_33754cuda3std3__45__cpo4cendE)
_ZN39_INTERNAL_a5cba18a_4_k_cu_c0627663_33754cuda3std3__45__cpo4cendE:
	.zero		1
	.type		_ZN39_INTERNAL_a5cba18a_4_k_cu_c0627663_33754cuda3std6ranges3__45__cpo4swapE,@object
	.size		_ZN39_INTERNAL_a5cba18a_4_k_cu_c0627663_33754cuda3std6ranges3__45__cpo4swapE,(.L_10 - _ZN39_INTERNAL_a5cba18a_4_k_cu_c0627663_33754cuda3std6ranges3__45__cpo4swapE)
_ZN39_INTERNAL_a5cba18a_4_k_cu_c0627663_33754cuda3std6ranges3__45__cpo4swapE:
	.zero		1
.L_10:


//--------------------- .nv.constant0._ZN7cutlass13device_kernelINS_4conv6kernel13ConvUniversalINS1_16ConvProblemShapeILNS1_8OperatorE0ELi2EEENS1_10collective14CollectiveConvINS1_47MainloopSm100TmaUmmaWarpSpecializedImplicitGemmILS5_0ELi4ELi2ELi1ELi2EN4cute5tupleIJNSA_1CILi2EEENSC_ILi1EEESE_EEEEENSB_IJNSC_ILi64EEENSC_ILi128EEENSB_IJSH_EEEEEENS_10tfloat32_tESL_NSA_8TiledMMAINSA_8MMA_AtomIJNSA_17SM100_MMA_TF32_SSISL_SL_fLi64ELi128ELNSA_4UMMA5MajorE0ELSQ_0ELNSP_7ScaleInE0ELSR_0EEEEEENSA_6LayoutINSB_IJSE_SE_SE_EEENSB_IJNSC_ILi0EEESW_SW_EEEEENSB_IJNSA_10UnderscoreESZ_SZ_EEEEENS7_6detail27Sm100ImplicitGemmTileTraitsINSA_20SM90_TMA_LOAD_IM2COLENSA_14ComposedLayoutINSA_7SwizzleILi3ELi4ELi3EEENSA_18smem_ptr_flag_bitsILi32EEENSU_INSB_IJNSC_ILi8EEENSC_ILi32EEEEEENSB_IJS1B_SE_EEEEEEEvEENS13_INSA_23SM90_TMA_LOAD_MULTICASTES1F_vEEEENS_8epilogue10collective18CollectiveEpilogueINS1K_23Sm100TmaWarpSpecializedILi4ELi2ELi16ELb1ELb0EEEJSK_NSB_IJNSU_ISH_SE_EENSU_IS1B_SE_EEEEESL_NSB_IJNSB_IJlllEEESE_SW_EEESL_S1T_NS1K_6fusion15FusionCallbacksIS1O_NS1U_17LinearCombinationISL_fSL_fLNS_15FloatRoundStyleE2EEESK_S1R_JEEENSA_5SM1004TMEM4LOAD26SM100_TMEM_LOAD_16dp128b8xES14_S1F_NSA_17SM75_U32x4_LDSM_NENSA_21SM90_TMA_STORE_IM2COLES1F_NSA_17SM90_U32x4_STSM_NENSA_39AutoVectorizingCopyWithAssumedAlignmentILi128EEEEEEvvEEEEvNT_6ParamsE --------------------------
	.section	.nv.constant0._ZN7cutlass13device_kernelINS_4conv6kernel13ConvUniversalINS1_16ConvProblemShapeILNS1_8OperatorE0ELi2EEENS1_10collective14CollectiveConvINS1_47MainloopSm100TmaUmmaWarpSpecializedImplicitGemmILS5_0ELi4ELi2ELi1ELi2EN4cute5tupleIJNSA_1CILi2EEENSC_ILi1EEESE_EEEEENSB_IJNSC_ILi64EEENSC_ILi128EEENSB_IJSH_EEEEEENS_10tfloat32_tESL_NSA_8TiledMMAINSA_8MMA_AtomIJNSA_17SM100_MMA_TF32_SSISL_SL_fLi64ELi128ELNSA_4UMMA5MajorE0ELSQ_0ELNSP_7ScaleInE0ELSR_0EEEEEENSA_6LayoutINSB_IJSE_SE_SE_EEENSB_IJNSC_ILi0EEESW_SW_EEEEENSB_IJNSA_10UnderscoreESZ_SZ_EEEEENS7_6detail27Sm100ImplicitGemmTileTraitsINSA_20SM90_TMA_LOAD_IM2COLENSA_14ComposedLayoutINSA_7SwizzleILi3ELi4ELi3EEENSA_18smem_ptr_flag_bitsILi32EEENSU_INSB_IJNSC_ILi8EEENSC_ILi32EEEEEENSB_IJS1B_SE_EEEEEEEvEENS13_INSA_23SM90_TMA_LOAD_MULTICASTES1F_vEEEENS_8epilogue10collective18CollectiveEpilogueINS1K_23Sm100TmaWarpSpecializedILi4ELi2ELi16ELb1ELb0EEEJSK_NSB_IJNSU_ISH_SE_EENSU_IS1B_SE_EEEEESL_NSB_IJNSB_IJlllEEESE_SW_EEESL_S1T_NS1K_6fusion15FusionCallbacksIS1O_NS1U_17LinearCombinationISL_fSL_fLNS_15FloatRoundStyleE2EEESK_S1R_JEEENSA_5SM1004TMEM4LOAD26SM100_TMEM_LOAD_16dp128b8xES14_S1F_NSA_17SM75_U32x4_LDSM_NENSA_21SM90_TMA_STORE_IM2COLES1F_NSA_17SM90_U32x4_STSM_NENSA_39AutoVectorizingCopyWithAssumedAlignmentILi128EEEEEEvvEEEEvNT_6ParamsE,"a",@progbits
	.sectionflags	@""
	.align	4
.nv.constant0._ZN7cutlass13device_kernelINS_4conv6kernel13ConvUniversalINS1_16ConvProblemShapeILNS1_8OperatorE0ELi2EEENS1_10collective14CollectiveConvINS1_47MainloopSm100TmaUmmaWarpSpecializedImplicitGemmILS5_0ELi4ELi2ELi1ELi2EN4cute5tupleIJNSA_1CILi2EEENSC_ILi1EEESE_EEEEENSB_IJNSC_ILi64EEENSC_ILi128EEENSB_IJSH_EEEEEENS_10tfloat32_tESL_NSA_8TiledMMAINSA_8MMA_AtomIJNSA_17SM100_MMA_TF32_SSISL_SL_fLi64ELi128ELNSA_4UMMA5MajorE0ELSQ_0ELNSP_7ScaleInE0ELSR_0EEEEEENSA_6LayoutINSB_IJSE_SE_SE_EEENSB_IJNSC_ILi0EEESW_SW_EEEEENSB_IJNSA_10UnderscoreESZ_SZ_EEEEENS7_6detail27Sm100ImplicitGemmTileTraitsINSA_20SM90_TMA_LOAD_IM2COLENSA_14ComposedLayoutINSA_7SwizzleILi3ELi4ELi3EEENSA_18smem_ptr_flag_bitsILi32EEENSU_INSB_IJNSC_ILi8EEENSC_ILi32EEEEEENSB_IJS1B_SE_EEEEEEEvEENS13_INSA_23SM90_TMA_LOAD_MULTICASTES1F_vEEEENS_8epilogue10collective18CollectiveEpilogueINS1K_23Sm100TmaWarpSpecializedILi4ELi2ELi16ELb1ELb0EEEJSK_NSB_IJNSU_ISH_SE_EENSU_IS1B_SE_EEEEESL_NSB_IJNSB_IJlllEEESE_SW_EEESL_S1T_NS1K_6fusion15FusionCallbacksIS1O_NS1U_17LinearCombinationISL_fSL_fLNS_15FloatRoundStyleE2EEESK_S1R_JEEENSA_5SM1004TMEM4LOAD26SM100_TMEM_LOAD_16dp128b8xES14_S1F_NSA_17SM75_U32x4_LDSM_NENSA_21SM90_TMA_STORE_IM2COLES1F_NSA_17SM90_U32x4_STSM_NENSA_39AutoVectorizingCopyWithAssumedAlignmentILi128EEEEEEvvEEEEvNT_6ParamsE:
	.zero		2944


//--------------------- SYMBOLS --------------------------

	.type		.nv.reservedSmem.offset0,@object
	.size		.nv.reservedSmem.offset0,0x4
	.type		.nv.reservedSmem.cap,@object
	.size		.nv.reservedSmem.cap,0x4
	.type		__assertfail,@function
